	.target	sm_80

	.elftype	@"ET_EXEC"


//--------------------- .note.nv.tkinfo           --------------------------
	.section	.note.nv.tkinfo,"",@"SHT_NOTE"
	.sectionflags	@"SHF_NOTE_NV_TKINFO"
	.tkinfo
        /*0018*/ 	.word	0x00000002
        /*0030*/ 	.string	""
        /*0030*/ 	.string	"ptxas"
        /*0030*/ 	.string	"Cuda compilation tools, release 13.0, V13.0.88"
        /*0030*/ 	.string	"Build cuda_13.0.r13.0/compiler.36424714_0"
        /*0030*/ 	.string	"-v  -suppress-debug-info  -lineinfo  -arch sm_80 "



//--------------------- .note.nv.cuinfo           --------------------------
	.section	.note.nv.cuinfo,"",@"SHT_NOTE"
	.sectionflags	@"SHF_NOTE_NV_CUINFO"
        /*0018*/ 	.short	0x0002
        /*001a*/ 	.short	0x0050
        /*001c*/ 	.short	0x0082
	.zero		2


//--------------------- .nv.info                  --------------------------
	.section	.nv.info,"",@"SHT_CUDA_INFO"
	.align	4


	//----- nvinfo : EIATTR_REGCOUNT
	.align		4
        /*0000*/ 	.byte	0x04, 0x2f
        /*0002*/ 	.short	(.L_1 - .L_0)
	.align		4
.L_0:
        /*0004*/ 	.word	index@(matmul_kernel)
        /*0008*/ 	.word	0x000000ff


	//----- nvinfo : EIATTR_FRAME_SIZE
	.align		4
.L_1:
        /*000c*/ 	.byte	0x04, 0x11
        /*000e*/ 	.short	(.L_3 - .L_2)
	.align		4
.L_2:
        /*0010*/ 	.word	index@(matmul_kernel)
        /*0014*/ 	.word	0x00001688


	//----- nvinfo : EIATTR_MIN_STACK_SIZE
	.align		4
.L_3:
        /*0018*/ 	.byte	0x04, 0x12
        /*001a*/ 	.short	(.L_5 - .L_4)
	.align		4
.L_4:
        /*001c*/ 	.word	index@(matmul_kernel)
        /*0020*/ 	.word	0x00001688
.L_5:


//--------------------- .nv.info.matmul_kernel    --------------------------
	.section	.nv.info.matmul_kernel,"",@"SHT_CUDA_INFO"
	.sectionflags	@""
	.align	4


	//----- nvinfo : EIATTR_CUDA_API_VERSION
	.align		4
        /*0000*/ 	.byte	0x04, 0x37
        /*0002*/ 	.short	(.L_7 - .L_6)
.L_6:
        /*0004*/ 	.word	0x00000082


	//----- nvinfo : EIATTR_SW2861232_WAR
	.align		4
.L_7:
        /*0008*/ 	.byte	0x01, 0x35
	.zero		2


	//----- nvinfo : EIATTR_PARAM_CBANK
	.align		4
        /*000c*/ 	.byte	0x04, 0x0a
        /*000e*/ 	.short	(.L_9 - .L_8)
	.align		4
.L_8:
        /*0010*/ 	.word	index@(.nv.constant0.matmul_kernel)
        /*0014*/ 	.short	0x0160
        /*0016*/ 	.short	0x0050


	//----- nvinfo : EIATTR_CBANK_PARAM_SIZE
	.align		4
.L_9:
        /*0018*/ 	.byte	0x03, 0x19
        /*001a*/ 	.short	0x0050


	//----- nvinfo : EIATTR_KPARAM_INFO
	.align		4
        /*001c*/ 	.byte	0x04, 0x17
        /*001e*/ 	.short	(.L_11 - .L_10)
.L_10:
        /*0020*/ 	.word	0x00000000
        /*0024*/ 	.short	0x000d
        /*0026*/ 	.short	0x0048
        /*0028*/ 	.byte	0x00, 0xf4, 0x21, 0x00


	//----- nvinfo : EIATTR_KPARAM_INFO
	.align		4
.L_11:
        /*002c*/ 	.byte	0x04, 0x17
        /*002e*/ 	.short	(.L_13 - .L_12)
.L_12:
        /*0030*/ 	.word	0x00000000
        /*0034*/ 	.short	0x000c
        /*0036*/ 	.short	0x0040
        /*0038*/ 	.byte	0x00, 0xf4, 0x21, 0x00


	//----- nvinfo : EIATTR_KPARAM_INFO
	.align		4
.L_13:
        /*003c*/ 	.byte	0x04, 0x17
        /*003e*/ 	.short	(.L_15 - .L_14)
.L_14:
        /*0040*/ 	.word	0x00000000
        /*0044*/ 	.short	0x000b
        /*0046*/ 	.short	0x0038
        /*0048*/ 	.byte	0x00, 0xf0, 0x11, 0x00


	//----- nvinfo : EIATTR_KPARAM_INFO
	.align		4
.L_15:
        /*004c*/ 	.byte	0x04, 0x17
        /*004e*/ 	.short	(.L_17 - .L_16)
.L_16:
        /*0050*/ 	.word	0x00000000
        /*0054*/ 	.short	0x000a
        /*0056*/ 	.short	0x0034
        /*0058*/ 	.byte	0x00, 0xf0, 0x11, 0x00


	//----- nvinfo : EIATTR_KPARAM_INFO
	.align		4
.L_17:
        /*005c*/ 	.byte	0x04, 0x17
        /*005e*/ 	.short	(.L_19 - .L_18)
.L_18:
        /*0060*/ 	.word	0x00000000
        /*0064*/ 	.short	0x0009
        /*0066*/ 	.short	0x0030
        /*0068*/ 	.byte	0x00, 0xf0, 0x11, 0x00


	//----- nvinfo : EIATTR_KPARAM_INFO
	.align		4
.L_19:
        /*006c*/ 	.byte	0x04, 0x17
        /*006e*/ 	.short	(.L_21 - .L_20)
.L_20:
        /*0070*/ 	.word	0x00000000
        /*0074*/ 	.short	0x0008
        /*0076*/ 	.short	0x002c
        /*0078*/ 	.byte	0x00, 0xf0, 0x11, 0x00


	//----- nvinfo : EIATTR_KPARAM_INFO
	.align		4
.L_21:
        /*007c*/ 	.byte	0x04, 0x17
        /*007e*/ 	.short	(.L_23 - .L_22)
.L_22:
        /*0080*/ 	.word	0x00000000
        /*0084*/ 	.short	0x0007
        /*0086*/ 	.short	0x0028
        /*0088*/ 	.byte	0x00, 0xf0, 0x11, 0x00


	//----- nvinfo : EIATTR_KPARAM_INFO
	.align		4
.L_23:
        /*008c*/ 	.byte	0x04, 0x17
        /*008e*/ 	.short	(.L_25 - .L_24)
.L_24:
        /*0090*/ 	.word	0x00000000
        /*0094*/ 	.short	0x0006
        /*0096*/ 	.short	0x0024
        /*0098*/ 	.byte	0x00, 0xf0, 0x11, 0x00


	//----- nvinfo : EIATTR_KPARAM_INFO
	.align		4
.L_25:
        /*009c*/ 	.byte	0x04, 0x17
        /*009e*/ 	.short	(.L_27 - .L_26)
.L_26:
        /*00a0*/ 	.word	0x00000000
        /*00a4*/ 	.short	0x0005
        /*00a6*/ 	.short	0x0020
        /*00a8*/ 	.byte	0x00, 0xf0, 0x11, 0x00


	//----- nvinfo : EIATTR_KPARAM_INFO
	.align		4
.L_27:
        /*00ac*/ 	.byte	0x04, 0x17
        /*00ae*/ 	.short	(.L_29 - .L_28)
.L_28:
        /*00b0*/ 	.word	0x00000000
        /*00b4*/ 	.short	0x0004
        /*00b6*/ 	.short	0x001c
        /*00b8*/ 	.byte	0x00, 0xf0, 0x11, 0x00


	//----- nvinfo : EIATTR_KPARAM_INFO
	.align		4
.L_29:
        /*00bc*/ 	.byte	0x04, 0x17
        /*00be*/ 	.short	(.L_31 - .L_30)
.L_30:
        /*00c0*/ 	.word	0x00000000
        /*00c4*/ 	.short	0x0003
        /*00c6*/ 	.short	0x0018
        /*00c8*/ 	.byte	0x00, 0xf0, 0x11, 0x00


	//----- nvinfo : EIATTR_KPARAM_INFO
	.align		4
.L_31:
        /*00cc*/ 	.byte	0x04, 0x17
        /*00ce*/ 	.short	(.L_33 - .L_32)
.L_32:
        /*00d0*/ 	.word	0x00000000
        /*00d4*/ 	.short	0x0002
        /*00d6*/ 	.short	0x0010
        /*00d8*/ 	.byte	0x00, 0xf4, 0x21, 0x00


	//----- nvinfo : EIATTR_KPARAM_INFO
	.align		4
.L_33:
        /*00dc*/ 	.byte	0x04, 0x17
        /*00de*/ 	.short	(.L_35 - .L_34)
.L_34:
        /*00e0*/ 	.word	0x00000000
        /*00e4*/ 	.short	0x0001
        /*00e6*/ 	.short	0x0008
        /*00e8*/ 	.byte	0x00, 0xf4, 0x21, 0x00


	//----- nvinfo : EIATTR_KPARAM_INFO
	.align		4
.L_35:
        /*00ec*/ 	.byte	0x04, 0x17
        /*00ee*/ 	.short	(.L_37 - .L_36)
.L_36:
        /*00f0*/ 	.word	0x00000000
        /*00f4*/ 	.short	0x0000
        /*00f6*/ 	.short	0x0000
        /*00f8*/ 	.byte	0x00, 0xf4, 0x21, 0x00


	//----- nvinfo : EIATTR_MAXREG_COUNT
	.align		4
.L_37:
        /*00fc*/ 	.byte	0x03, 0x1b
        /*00fe*/ 	.short	0x00ff


	//----- nvinfo : EIATTR_NUM_BARRIERS
	.align		4
        /*0100*/ 	.byte	0x02, 0x4c
        /*0102*/ 	.byte	0x01
	.zero		1


	//----- nvinfo : EIATTR_ANNOTATIONS
	.align		4
        /*0104*/ 	.byte	0x04, 0x55
        /*0106*/ 	.short	(.L_39 - .L_38)


	//   ....[0]....
.L_38:
        /*0108*/ 	.word	0x00000001
        /*010c*/ 	.byte	0xb0, 0x05, 0x00, 0x00, 0x01, 0x00, 0x00, 0x00, 0x40, 0x06, 0x00, 0x00, 0x01, 0x00, 0x00, 0x00
        /* <DEDUP_REMOVED lines=2853> */
        /*b36c*/ 	.byte	0x90, 0x19, 0x04, 0x00


	//----- nvinfo : EIATTR_MERCURY_ISA_VERSION
	.align		4
.L_39:
        /*b370*/ 	.byte	0x03, 0x5f
        /*b372*/ 	.short	0x0000


	//----- nvinfo : EIATTR_EXIT_INSTR_OFFSETS
	.align		4
        /*b374*/ 	.byte	0x04, 0x1c
        /*b376*/ 	.short	(.L_41 - .L_40)


	//   ....[0]....
.L_40:
        /*b378*/ 	.word	0x00041ce0


	//   ....[1]....
        /*b37c*/ 	.word	0x00041d00


	//----- nvinfo : EIATTR_REQNTID
	.align		4
.L_41:
        /*b380*/ 	.byte	0x04, 0x10
        /*b382*/ 	.short	(.L_43 - .L_42)
.L_42:
        /*b384*/ 	.word	0x00000040
        /*b388*/ 	.word	0x00000001
        /*b38c*/ 	.word	0x00000001
.L_43:


//--------------------- .nv.callgraph             --------------------------
	.section	.nv.callgraph,"",@"SHT_CUDA_CALLGRAPH"
	.align	4
	.sectionentsize	8
	.align		4
        /*0000*/ 	.word	0x00000000
	.align		4
        /*0004*/ 	.word	0xffffffff
	.align		4
        /*0008*/ 	.word	0x00000000
	.align		4
        /*000c*/ 	.word	0xfffffffe
	.align		4
        /*0010*/ 	.word	0x00000000
	.align		4
        /*0014*/ 	.word	0xfffffffd
	.align		4
        /*0018*/ 	.word	0x00000000
	.align		4
        /*001c*/ 	.word	0xfffffffc


//--------------------- .nv.rel.action            --------------------------
	.section	.nv.rel.action,"",@"SHT_CUDA_RELOCINFO"
	.align	8
	.sectionentsize	8
        /*0000*/ 	.byte	0x73, 0x00, 0x00, 0x00, 0x00, 0x00, 0x00, 0x00, 0x00, 0x00, 0x00, 0x11, 0x25, 0x00, 0x05, 0x36


//--------------------- .nv.constant0.matmul_kernel --------------------------
	.section	.nv.constant0.matmul_kernel,"a",@progbits
	.sectionflags	@""
	.align	4
.nv.constant0.matmul_kernel:
	.zero		432


//--------------------- .text.matmul_kernel       --------------------------
	.section	.text.matmul_kernel,"ax",@progbits
	.sectioninfo	@"SHI_REGISTERS=255"
	.align	128
        .global         matmul_kernel
        .type           matmul_kernel,@function
        .size           matmul_kernel,(.L_x_3 - matmul_kernel)
        .other          matmul_kernel,@"STO_CUDA_ENTRY STV_DEFAULT"
matmul_kernel:
.text.matmul_kernel:
[----:B------:R-:W-:Y:S02]  /*0000*/  IMAD.MOV.U32 R1, RZ, RZ, c[0x0][0x28] ;  /* 0x00000a00ff017624 */ /* 0x000fe400078e00ff */
[----:B------:R-:W-:Y:S01]  /*0010*/  IMAD.MOV.U32 R0, RZ, RZ, c[0x0][0x17c] ;  /* 0x00005f00ff007624 */ /* 0x000fe200078e00ff */
[----:B------:R-:W1:Y:S01]  /*0020*/  S2R R7, SR_CTAID.X ;  /* 0x0000000000077919 */ /* 0x000e620000002500 */
[----:B------:R-:W-:Y:S02]  /*0030*/  IABS R27, c[0x0][0x17c] ;  /* 0x00005f00001b7a13 */ /* 0x000fe40000000000 */
[----:B------:R-:W-:Y:S02]  /*0040*/  IABS R22, c[0x0][0x178] ;  /* 0x00005e0000167a13 */ /* 0x000fe40000000000 */
[----:B------:R-:W-:Y:S02]  /*0050*/  IADD3 R0, R0, 0xff, RZ ;  /* 0x000000ff00007810 */ /* 0x000fe40007ffe0ff */
[----:B------:R-:W-:Y:S02]  /*0060*/  IADD3 R1, R1, -0x1688, RZ ;  /* 0xffffe97801017810 */ /* 0x000fe40007ffe0ff */
[----:B------:R-:W-:-:S04]  /*0070*/  SHF.R.S32.HI R3, RZ, 0x1f, R0 ;  /* 0x0000001fff037819 */ /* 0x000fc80000011400 */
[----:B------:R-:W-:-:S04]  /*0080*/  LEA.HI R3, R3, R0, RZ, 0x8 ;  /* 0x0000000003037211 */ /* 0x000fc800078f40ff */
[----:B------:R-:W-:-:S05]  /*0090*/  SHF.R.S32.HI R3, RZ, 0x8, R3 ;  /* 0x00000008ff037819 */ /* 0x000fca0000011403 */
[----:B------:R-:W-:Y:S01]  /*00a0*/  IMAD.SHL.U32 R4, R3, 0x8, RZ ;  /* 0x0000000803047824 */ /* 0x000fe200078e00ff */
[----:B-1----:R-:W-:-:S04]  /*00b0*/  IABS R8, R7 ;  /* 0x0000000700087213 */ /* 0x002fc80000000000 */
[-C--:B------:R-:W-:Y:S02]  /*00c0*/  IABS R5, R4.reuse ;  /* 0x0000000400057213 */ /* 0x080fe40000000000 */
[----:B------:R-:W-:Y:S02]  /*00d0*/  IABS R10, R4 ;  /* 0x00000004000a7213 */ /* 0x000fe40000000000 */
[----:B------:R-:W1:Y:S08]  /*00e0*/  I2F.RP R0, R5 ;  /* 0x0000000500007306 */ /* 0x000e700000209400 */
[----:B-1----:R-:W1:Y:S02]  /*00f0*/  MUFU.RCP R0, R0 ;  /* 0x0000000000007308 */ /* 0x002e640000001000 */
[----:B-1----:R-:W-:Y:S01]  /*0100*/  IADD3 R2, R0, 0xffffffe, RZ ;  /* 0x0ffffffe00027810 */ /* 0x002fe20007ffe0ff */
[----:B------:R-:W-:-:S05]  /*0110*/  IMAD.MOV R0, RZ, RZ, -R10 ;  /* 0x000000ffff007224 */ /* 0x000fca00078e0a0a */
[----:B------:R1:W2:Y:S02]  /*0120*/  F2I.FTZ.U32.TRUNC.NTZ R3, R2 ;  /* 0x0000000200037305 */ /* 0x0002a4000021f000 */
[----:B-1----:R-:W-:Y:S02]  /*0130*/  IMAD.MOV.U32 R2, RZ, RZ, RZ ;  /* 0x000000ffff027224 */ /* 0x002fe400078e00ff */
[----:B--2---:R-:W-:-:S04]  /*0140*/  IMAD.MOV R6, RZ, RZ, -R3 ;  /* 0x000000ffff067224 */ /* 0x004fc800078e0a03 */
[----:B------:R-:W-:Y:S02]  /*0150*/  IMAD R9, R6, R5, RZ ;  /* 0x0000000506097224 */ /* 0x000fe400078e02ff */
[----:B------:R-:W-:Y:S02]  /*0160*/  IMAD.MOV.U32 R6, RZ, RZ, R8 ;  /* 0x000000ffff067224 */ /* 0x000fe400078e0008 */
[----:B------:R-:W-:-:S06]  /*0170*/  IMAD.HI.U32 R3, R3, R9, R2 ;  /* 0x0000000903037227 */ /* 0x000fcc00078e0002 */
[----:B------:R-:W-:-:S04]  /*0180*/  IMAD.HI.U32 R3, R3, R6, RZ ;  /* 0x0000000603037227 */ /* 0x000fc800078e00ff */
[----:B------:R-:W-:Y:S02]  /*0190*/  IMAD R0, R3, R0, R6 ;  /* 0x0000000003007224 */ /* 0x000fe400078e0206 */
[----:B------:R-:W1:Y:S03]  /*01a0*/  I2F.RP R6, R27 ;  /* 0x0000001b00067306 */ /* 0x000e660000209400 */
[----:B------:R-:W-:-:S13]  /*01b0*/  ISETP.GT.U32.AND P1, PT, R5, R0, PT ;  /* 0x000000000500720c */ /* 0x000fda0003f24070 */
[----:B------:R-:W-:Y:S01]  /*01c0*/  @!P1 IMAD.IADD R0, R0, 0x1, -R5 ;  /* 0x0000000100009824 */ /* 0x000fe200078e0a05 */
[----:B------:R-:W-:Y:S01]  /*01d0*/  @!P1 IADD3 R3, R3, 0x1, RZ ;  /* 0x0000000103039810 */ /* 0x000fe20007ffe0ff */
[----:B-1----:R-:W-:Y:S01]  /*01e0*/  MUFU.RCP R6, R6 ;  /* 0x0000000600067308 */ /* 0x002fe20000001000 */
[----:B------:R-:W-:Y:S02]  /*01f0*/  ISETP.NE.AND P1, PT, R4, RZ, PT ;  /* 0x000000ff0400720c */ /* 0x000fe40003f25270 */
[----:B------:R-:W-:Y:S02]  /*0200*/  ISETP.GE.U32.AND P0, PT, R0, R5, PT ;  /* 0x000000050000720c */ /* 0x000fe40003f06070 */
[----:B------:R-:W-:-:S03]  /*0210*/  LOP3.LUT R0, R7, R4, RZ, 0x3c, !PT ;  /* 0x0000000407007212 */ /* 0x000fc600078e3cff */
[----:B------:R-:W1:Y:S01]  /*0220*/  I2F.RP R5, R22 ;  /* 0x0000001600057306 */ /* 0x000e620000209400 */
[----:B------:R-:W-:Y:S01]  /*0230*/  ISETP.GE.AND P2, PT, R0, RZ, PT ;  /* 0x000000ff0000720c */ /* 0x000fe20003f46270 */
[----:B------:R-:W-:-:S05]  /*0240*/  IMAD.MOV.U32 R0, RZ, RZ, c[0x0][0x178] ;  /* 0x00005e00ff007624 */ /* 0x000fca00078e00ff */
[----:B------:R-:W-:Y:S02]  /*0250*/  IADD3 R0, R0, 0x3f, RZ ;  /* 0x0000003f00007810 */ /* 0x000fe40007ffe0ff */
[----:B------:R-:W-:-:S05]  /*0260*/  @P0 IADD3 R3, R3, 0x1, RZ ;  /* 0x0000000103030810 */ /* 0x000fca0007ffe0ff */
[----:B------:R-:W-:Y:S01]  /*0270*/  IMAD.MOV.U32 R2, RZ, RZ, R3 ;  /* 0x000000ffff027224 */ /* 0x000fe200078e0003 */
[----:B------:R-:W-:Y:S01]  /*0280*/  SHF.R.S32.HI R3, RZ, 0x1f, R0 ;  /* 0x0000001fff037819 */ /* 0x000fe20000011400 */
[----:B-1----:R-:W-:Y:S02]  /*0290*/  MUFU.RCP R5, R5 ;  /* 0x0000000500057308 */ /* 0x002fe40000001000 */
[----:B------:R-:W-:Y:S01]  /*02a0*/  @!P2 IMAD.MOV R2, RZ, RZ, -R2 ;  /* 0x000000ffff02a224 */ /* 0x000fe200078e0a02 */
[----:B------:R-:W-:Y:S02]  /*02b0*/  @!P1 LOP3.LUT R2, RZ, R4, RZ, 0x33, !PT ;  /* 0x00000004ff029212 */ /* 0x000fe400078e33ff */
[----:B------:R-:W-:-:S03]  /*02c0*/  LEA.HI R3, R3, R0, RZ, 0x6 ;  /* 0x0000000003037211 */ /* 0x000fc600078f30ff */
[----:B------:R-:W-:Y:S02]  /*02d0*/  IMAD.SHL.U32 R10, R2, 0x8, RZ ;  /* 0x00000008020a7824 */ /* 0x000fe400078e00ff */
[----:B------:R-:W-:-:S03]  /*02e0*/  IMAD.MOV R2, RZ, RZ, -R2 ;  /* 0x000000ffff027224 */ /* 0x000fc600078e0a02 */
[----:B------:R-:W-:Y:S01]  /*02f0*/  LEA.HI.SX32 R3, R3, -R10, 0x1a ;  /* 0x8000000a03037211 */ /* 0x000fe200078fd2ff */
[----:B------:R-:W-:Y:S02]  /*0300*/  IMAD R12, R4, R2, R7 ;  /* 0x00000002040c7224 */ /* 0x000fe400078e0207 */
[----:B------:R-:W-:Y:S01]  /*0310*/  IMAD.MOV.U32 R2, RZ, RZ, RZ ;  /* 0x000000ffff027224 */ /* 0x000fe200078e00ff */
[----:B------:R-:W-:-:S04]  /*0320*/  IMNMX R11, R3, 0x8, PT ;  /* 0x00000008030b7817 */ /* 0x000fc80003800200 */
[-C--:B------:R-:W-:Y:S02]  /*0330*/  IABS R9, R11.reuse ;  /* 0x0000000b00097213 */ /* 0x080fe40000000000 */
[----:B------:R-:W-:Y:S02]  /*0340*/  IABS R4, R11 ;  /* 0x0000000b00047213 */ /* 0x000fe40000000000 */
[----:B------:R-:W1:Y:S08]  /*0350*/  I2F.RP R0, R9 ;  /* 0x0000000900007306 */ /* 0x000e700000209400 */
[----:B-1----:R-:W1:Y:S02]  /*0360*/  MUFU.RCP R0, R0 ;  /* 0x0000000000007308 */ /* 0x002e640000001000 */
[----:B-1----:R-:W-:-:S02]  /*0370*/  IADD3 R3, R0, 0xffffffe, RZ ;  /* 0x0ffffffe00037810 */ /* 0x002fc40007ffe0ff */
[----:B------:R-:W-:-:S04]  /*0380*/  IABS R0, R12 ;  /* 0x0000000c00007213 */ /* 0x000fc80000000000 */
[----:B------:R-:W1:Y:S02]  /*0390*/  F2I.FTZ.U32.TRUNC.NTZ R3, R3 ;  /* 0x0000000300037305 */ /* 0x000e64000021f000 */
[----:B-1----:R-:W-:-:S04]  /*03a0*/  IMAD.MOV R8, RZ, RZ, -R3 ;  /* 0x000000ffff087224 */ /* 0x002fc800078e0a03 */
[----:B------:R-:W-:-:S04]  /*03b0*/  IMAD R7, R8, R9, RZ ;  /* 0x0000000908077224 */ /* 0x000fc800078e02ff */
[----:B------:R-:W-:-:S04]  /*03c0*/  IMAD.HI.U32 R2, R3, R7, R2 ;  /* 0x0000000703027227 */ /* 0x000fc800078e0002 */
[----:B------:R-:W-:Y:S02]  /*03d0*/  IMAD.MOV.U32 R3, RZ, RZ, R0 ;  /* 0x000000ffff037224 */ /* 0x000fe400078e0000 */
[----:B------:R-:W-:Y:S01]  /*03e0*/  IMAD.MOV R0, RZ, RZ, -R4 ;  /* 0x000000ffff007224 */ /* 0x000fe200078e0a04 */
[----:B------:R-:W-:Y:S01]  /*03f0*/  IADD3 R4, R6, 0xffffffe, RZ ;  /* 0x0ffffffe06047810 */ /* 0x000fe20007ffe0ff */
[----:B------:R-:W-:-:S04]  /*0400*/  IMAD.HI.U32 R2, R2, R3, RZ ;  /* 0x0000000302027227 */ /* 0x000fc800078e00ff */
[----:B------:R-:W-:Y:S01]  /*0410*/  IMAD R0, R2, R0, R3 ;  /* 0x0000000002007224 */ /* 0x000fe200078e0203 */
[----:B------:R-:W-:Y:S02]  /*0420*/  IADD3 R3, R5, 0xffffffe, RZ ;  /* 0x0ffffffe05037810 */ /* 0x000fe40007ffe0ff */
[----:B------:R1:W-:Y:S02]  /*0430*/  F2I.FTZ.U32.TRUNC.NTZ R5, R4 ;  /* 0x0000000400057305 */ /* 0x0003e4000021f000 */
[----:B------:R-:W-:-:S06]  /*0440*/  ISETP.GT.U32.AND P1, PT, R9, R0, PT ;  /* 0x000000000900720c */ /* 0x000fcc0003f24070 */
[----:B------:R-:W2:Y:S01]  /*0450*/  F2I.FTZ.U32.TRUNC.NTZ R3, R3 ;  /* 0x0000000300037305 */ /* 0x000ea2000021f000 */
[----:B-1----:R-:W-:-:S06]  /*0460*/  IMAD.MOV.U32 R4, RZ, RZ, RZ ;  /* 0x000000ffff047224 */ /* 0x002fcc00078e00ff */
[----:B------:R-:W-:Y:S01]  /*0470*/  @!P1 IMAD.IADD R0, R0, 0x1, -R9 ;  /* 0x0000000100009824 */ /* 0x000fe200078e0a09 */
[----:B------:R-:W-:Y:S02]  /*0480*/  @!P1 IADD3 R2, R2, 0x1, RZ ;  /* 0x0000000102029810 */ /* 0x000fe40007ffe0ff */
[----:B------:R-:W-:Y:S02]  /*0490*/  ISETP.NE.AND P1, PT, R11, RZ, PT ;  /* 0x000000ff0b00720c */ /* 0x000fe40003f25270 */
[----:B------:R-:W-:Y:S02]  /*04a0*/  ISETP.GE.U32.AND P0, PT, R0, R9, PT ;  /* 0x000000090000720c */ /* 0x000fe40003f06070 */
[----:B------:R-:W-:Y:S01]  /*04b0*/  LOP3.LUT R0, R12, R11, RZ, 0x3c, !PT ;  /* 0x0000000b0c007212 */ /* 0x000fe200078e3cff */
[----:B--2---:R-:W-:-:S03]  /*04c0*/  IMAD.MOV R9, RZ, RZ, -R3 ;  /* 0x000000ffff097224 */ /* 0x004fc600078e0a03 */
[----:B------:R-:W-:Y:S01]  /*04d0*/  ISETP.GE.AND P2, PT, R0, RZ, PT ;  /* 0x000000ff0000720c */ /* 0x000fe20003f46270 */
[--C-:B------:R-:W-:Y:S02]  /*04e0*/  IMAD.MOV R0, RZ, RZ, -R5.reuse ;  /* 0x000000ffff007224 */ /* 0x100fe400078e0a05 */
[----:B------:R-:W-:Y:S02]  /*04f0*/  IMAD R9, R9, R22, RZ ;  /* 0x0000001609097224 */ /* 0x000fe400078e02ff */
[----:B------:R-:W-:Y:S02]  /*0500*/  IMAD R25, R0, R27, RZ ;  /* 0x0000001b00197224 */ /* 0x000fe400078e02ff */
[----:B------:R-:W-:Y:S02]  /*0510*/  @P0 IADD3 R2, R2, 0x1, RZ ;  /* 0x0000000102020810 */ /* 0x000fe40007ffe0ff */
[----:B------:R-:W-:-:S04]  /*0520*/  IMAD.HI.U32 R25, R5, R25, R4 ;  /* 0x0000001905197227 */ /* 0x000fc800078e0004 */
[----:B------:R-:W-:Y:S02]  /*0530*/  IMAD.MOV.U32 R6, RZ, RZ, R2 ;  /* 0x000000ffff067224 */ /* 0x000fe400078e0002 */
[----:B------:R-:W-:Y:S02]  /*0540*/  IMAD.MOV.U32 R2, RZ, RZ, RZ ;  /* 0x000000ffff027224 */ /* 0x000fe400078e00ff */
[----:B------:R-:W-:Y:S01]  /*0550*/  @!P2 IMAD.MOV R6, RZ, RZ, -R6 ;  /* 0x000000ffff06a224 */ /* 0x000fe200078e0a06 */
[----:B------:R-:W-:Y:S01]  /*0560*/  @!P1 LOP3.LUT R6, RZ, R11, RZ, 0x33, !PT ;  /* 0x0000000bff069212 */ /* 0x000fe200078e33ff */
[----:B------:R-:W-:-:S04]  /*0570*/  IMAD.HI.U32 R9, R3, R9, R2 ;  /* 0x0000000903097227 */ /* 0x000fc800078e0002 */
[----:B------:R-:W-:Y:S02]  /*0580*/  IMAD.SHL.U32 R13, R6, 0x100, RZ ;  /* 0x00000100060d7824 */ /* 0x000fe400078e00ff */
[----:B------:R-:W-:-:S03]  /*0590*/  IMAD.MOV R6, RZ, RZ, -R6 ;  /* 0x000000ffff067224 */ /* 0x000fc600078e0a06 */
[C---:B------:R-:W-:Y:S01]  /*05a0*/  IADD3 R14, R13.reuse, 0x2, RZ ;  /* 0x000000020d0e7810 */ /* 0x040fe20007ffe0ff */
[----:B------:R-:W-:Y:S01]  /*05b0*/  STL [R1+0x31c], R13 ;  /* 0x00031c0d01007387 */ /* 0x000fe20000100800 */
[----:B------:R-:W-:Y:S01]  /*05c0*/  IADD3 R15, R13, 0x1, RZ ;  /* 0x000000010d0f7810 */ /* 0x000fe20007ffe0ff */
[----:B------:R-:W-:Y:S01]  /*05d0*/  IMAD R6, R11, R6, R12 ;  /* 0x000000060b067224 */ /* 0x000fe200078e020c */
[----:B------:R-:W-:Y:S02]  /*05e0*/  IABS R8, R14 ;  /* 0x0000000e00087213 */ /* 0x000fe40000000000 */
[----:B------:R-:W-:Y:S01]  /*05f0*/  IADD3 R16, R13, 0xff, RZ ;  /* 0x000000ff0d107810 */ /* 0x000fe20007ffe0ff */
[----:B------:R-:W-:Y:S01]  /*0600*/  IMAD.IADD R6, R10, 0x1, R6 ;  /* 0x000000010a067824 */ /* 0x000fe200078e0206 */
[----:B------:R-:W-:Y:S01]  /*0610*/  IABS R20, R15 ;  /* 0x0000000f00147213 */ /* 0x000fe20000000000 */
[----:B------:R-:W-:Y:S01]  /*0620*/  IMAD.HI.U32 R3, R25, R8, RZ ;  /* 0x0000000819037227 */ /* 0x000fe200078e00ff */
[----:B------:R-:W-:Y:S01]  /*0630*/  IABS R252, R13 ;  /* 0x0000000d00fc7213 */ /* 0x000fe20000000000 */
[----:B------:R1:W-:Y:S01]  /*0640*/  STL [R1+0x11a0], R16 ;  /* 0x0011a01001007387 */ /* 0x0003e20000100800 */
[----:B------:R-:W-:Y:S01]  /*0650*/  IABS R26, R16 ;  /* 0x00000010001a7213 */ /* 0x000fe20000000000 */
[----:B------:R-:W-:Y:S01]  /*0660*/  IMAD.MOV R3, RZ, RZ, -R3 ;  /* 0x000000ffff037224 */ /* 0x000fe200078e0a03 */
[----:B------:R-:W-:Y:S01]  /*0670*/  IADD3 R7, R13, 0x6, RZ ;  /* 0x000000060d077810 */ /* 0x000fe20007ffe0ff */
[----:B------:R2:W-:Y:S01]  /*0680*/  STL [R1+0xdb0], R15 ;  /* 0x000db00f01007387 */ /* 0x0005e20000100800 */
[----:B------:R-:W-:Y:S01]  /*0690*/  IMAD.HI.U32 R2, R25, R20, RZ ;  /* 0x0000001419027227 */ /* 0x000fe200078e00ff */
[----:B------:R-:W-:-:S02]  /*06a0*/  IADD3 R5, R13, 0x7, RZ ;  /* 0x000000070d057810 */ /* 0x000fc40007ffe0ff */
[----:B------:R3:W-:Y:S01]  /*06b0*/  STL [R1+0xdac], R14 ;  /* 0x000dac0e01007387 */ /* 0x0007e20000100800 */
[----:B------:R-:W-:Y:S01]  /*06c0*/  IMAD R19, R27, R3, R8 ;  /* 0x000000031b137224 */ /* 0x000fe200078e0208 */
[C---:B-1----:R-:W-:Y:S01]  /*06d0*/  IADD3 R16, R13.reuse, 0x3, RZ ;  /* 0x000000030d107810 */ /* 0x042fe20007ffe0ff */
[----:B------:R-:W-:Y:S01]  /*06e0*/  IMAD.MOV R2, RZ, RZ, -R2 ;  /* 0x000000ffff027224 */ /* 0x000fe200078e0a02 */
[----:B------:R-:W-:Y:S01]  /*06f0*/  IADD3 R12, R13, 0x9, RZ ;  /* 0x000000090d0c7810 */ /* 0x000fe20007ffe0ff */
[----:B------:R-:W-:Y:S01]  /*0700*/  IMAD.HI.U32 R0, R25, R252, RZ ;  /* 0x000000fc19007227 */ /* 0x000fe200078e00ff */
[----:B--2---:R-:W-:Y:S01]  /*0710*/  IADD3 R15, R13, 0x4, RZ ;  /* 0x000000040d0f7810 */ /* 0x004fe20007ffe0ff */
[----:B------:R1:W-:Y:S01]  /*0720*/  STL [R1+0xda8], R16 ;  /* 0x000da81001007387 */ /* 0x0003e20000100800 */
[----:B------:R-:W-:Y:S01]  /*0730*/  IABS R18, R16 ;  /* 0x0000001000127213 */ /* 0x000fe20000000000 */
[----:B------:R-:W-:Y:S01]  /*0740*/  IMAD R20, R27, R2, R20 ;  /* 0x000000021b147224 */ /* 0x000fe200078e0214 */
[----:B---3--:R-:W-:Y:S01]  /*0750*/  IADD3 R14, R13, 0x5, RZ ;  /* 0x000000050d0e7810 */ /* 0x008fe20007ffe0ff */
[----:B------:R2:W-:Y:S01]  /*0760*/  STL [R1+0xde8], R15 ;  /* 0x000de80f01007387 */ /* 0x0005e20000100800 */
[----:B------:R-:W-:Y:S01]  /*0770*/  IABS R8, R15 ;  /* 0x0000000f00087213 */ /* 0x000fe20000000000 */
[----:B------:R-:W-:Y:S01]  /*0780*/  IMAD.HI.U32 R4, R25, R26, RZ ;  /* 0x0000001a19047227 */ /* 0x000fe200078e00ff */
[----:B------:R-:W-:Y:S01]  /*0790*/  IADD3 R10, R13, 0xa, RZ ;  /* 0x0000000a0d0a7810 */ /* 0x000fe20007ffe0ff */
[----:B------:R3:W-:Y:S01]  /*07a0*/  STL [R1+0xde4], R14 ;  /* 0x000de40e01007387 */ /* 0x0007e20000100800 */
[----:B------:R-:W-:Y:S01]  /*07b0*/  IABS R28, R5 ;  /* 0x00000005001c7213 */ /* 0x000fe20000000000 */
[----:B------:R-:W-:Y:S01]  /*07c0*/  IMAD.MOV R0, RZ, RZ, -R0 ;  /* 0x000000ffff007224 */ /* 0x000fe200078e0a00 */
[----:B-1----:R-:W-:Y:S01]  /*07d0*/  IABS R16, R14 ;  /* 0x0000000e00107213 */ /* 0x002fe20000000000 */
[----:B------:R-:W-:Y:S01]  /*07e0*/  IMAD.HI.U32 R2, R25, R8, RZ ;  /* 0x0000000819027227 */ /* 0x000fe200078e00ff */
[----:B------:R1:W-:Y:S01]  /*07f0*/  STL [R1+0xdf4], R7 ;  /* 0x000df40701007387 */ /* 0x0003e20000100800 */
[----:B--2---:R-:W-:-:S02]  /*0800*/  IADD3 R15, R13, 0x8, RZ ;  /* 0x000000080d0f7810 */ /* 0x004fc40007ffe0ff */
[----:B------:R-:W-:Y:S01]  /*0810*/  IMAD.MOV R4, RZ, RZ, -R4 ;  /* 0x000000ffff047224 */ /* 0x000fe200078e0a04 */
[----:B------:R-:W-:Y:S01]  /*0820*/  STL [R1+0xdf0], R5 ;  /* 0x000df00501007387 */ /* 0x000fe20000100800 */
[----:B------:R-:W-:Y:S01]  /*0830*/  IMAD R252, R27, R0, R252 ;  /* 0x000000001bfc7224 */ /* 0x000fe200078e02fc */
[----:B---3--:R-:W-:Y:S01]  /*0840*/  IABS R14, R7 ;  /* 0x00000007000e7213 */ /* 0x008fe20000000000 */
[----:B------:R-:W-:Y:S01]  /*0850*/  IMAD.HI.U32 R3, R25, R16, RZ ;  /* 0x0000001019037227 */ /* 0x000fe200078e00ff */
[----:B------:R-:W-:Y:S01]  /*0860*/  STL [R1+0xdf8], R15 ;  /* 0x000df80f01007387 */ /* 0x000fe20000100800 */
[----:B------:R-:W-:Y:S02]  /*0870*/  IADD3 R11, R13, 0xb, RZ ;  /* 0x0000000b0d0b7810 */ /* 0x000fe40007ffe0ff */
[----:B------:R-:W-:Y:S01]  /*0880*/  IMAD.MOV R2, RZ, RZ, -R2 ;  /* 0x000000ffff027224 */ /* 0x000fe200078e0a02 */
[----:B------:R2:W-:Y:S01]  /*0890*/  STL [R1+0xdfc], R12 ;  /* 0x000dfc0c01007387 */ /* 0x0005e20000100800 */
[----:B------:R-:W-:Y:S01]  /*08a0*/  IMAD.HI.U32 R0, R25, R18, RZ ;  /* 0x0000001219007227 */ /* 0x000fe200078e00ff */
[----:B------:R-:W-:-:S02]  /*08b0*/  IABS R32, R11 ;  /* 0x0000000b00207213 */ /* 0x000fc40000000000 */
[----:B------:R3:W-:Y:S01]  /*08c0*/  STL [R1+0xe0c], R10 ;  /* 0x000e0c0a01007387 */ /* 0x0007e20000100800 */
[----:B------:R-:W-:Y:S01]  /*08d0*/  IMAD R26, R27, R4, R26 ;  /* 0x000000041b1a7224 */ /* 0x000fe200078e021a */
[----:B-1----:R-:W-:Y:S01]  /*08e0*/  IADD3 R7, R13, 0xc, RZ ;  /* 0x0000000c0d077810 */ /* 0x002fe20007ffe0ff */
[----:B------:R-:W-:Y:S01]  /*08f0*/  IMAD.MOV R3, RZ, RZ, -R3 ;  /* 0x000000ffff037224 */ /* 0x000fe200078e0a03 */
[----:B------:R-:W-:Y:S01]  /*0900*/  IABS R30, R12 ;  /* 0x0000000c001e7213 */ /* 0x000fe20000000000 */
[----:B------:R-:W-:Y:S01]  /*0910*/  IMAD R17, R27, R2, R8 ;  /* 0x000000021b117224 */ /* 0x000fe200078e0208 */
[----:B------:R-:W-:Y:S01]  /*0920*/  IABS R8, R15 ;  /* 0x0000000f00087213 */ /* 0x000fe20000000000 */
[----:B------:R-:W-:Y:S01]  /*0930*/  IMAD.HI.U32 R4, R25, R14, RZ ;  /* 0x0000000e19047227 */ /* 0x000fe200078e00ff */
[----:B------:R1:W-:Y:S01]  /*0940*/  STL [R1+0xe10], R11 ;  /* 0x000e100b01007387 */ /* 0x0003e20000100800 */
[----:B--2---:R-:W-:Y:S02]  /*0950*/  IABS R12, R7 ;  /* 0x00000007000c7213 */ /* 0x004fe40000000000 */
[----:B---3--:R-:W-:Y:S01]  /*0960*/  IABS R10, R10 ;  /* 0x0000000a000a7213 */ /* 0x008fe20000000000 */
[----:B------:R-:W-:Y:S01]  /*0970*/  IMAD.MOV R0, RZ, RZ, -R0 ;  /* 0x000000ffff007224 */ /* 0x000fe200078e0a00 */
[----:B------:R-:W-:Y:S01]  /*0980*/  IADD3 R21, R13, 0xe, RZ ;  /* 0x0000000e0d157810 */ /* 0x000fe20007ffe0ff */
[----:B------:R-:W-:Y:S01]  /*0990*/  IMAD R16, R27, R3, R16 ;  /* 0x000000031b107224 */ /* 0x000fe200078e0210 */
[C---:B------:R-:W-:Y:S01]  /*09a0*/  IADD3 R15, R13.reuse, 0xf, RZ ;  /* 0x0000000f0d0f7810 */ /* 0x040fe20007ffe0ff */
[----:B------:R-:W-:Y:S01]  /*09b0*/  IMAD.MOV R4, RZ, RZ, -R4 ;  /* 0x000000ffff047224 */ /* 0x000fe200078e0a04 */
[----:B------:R-:W-:Y:S01]  /*09c0*/  IADD3 R23, R13, 0xd, RZ ;  /* 0x0000000d0d177810 */ /* 0x000fe20007ffe0ff */
[----:B------:R-:W-:Y:S01]  /*09d0*/  IMAD R18, R27, R0, R18 ;  /* 0x000000001b127224 */ /* 0x000fe200078e0212 */
[----:B-1----:R-:W-:Y:S01]  /*09e0*/  IADD3 R11, R13, 0x10, RZ ;  /* 0x000000100d0b7810 */ /* 0x002fe20007ffe0ff */
[C---:B------:R-:W-:Y:S01]  /*09f0*/  IMAD.HI.U32 R3, R25.reuse, R10, RZ ;  /* 0x0000000a19037227 */ /* 0x040fe200078e00ff */
[----:B------:R-:W-:Y:S01]  /*0a00*/  IABS R36, R15 ;  /* 0x0000000f00247213 */ /* 0x000fe20000000000 */
[----:B------:R1:W-:Y:S01]  /*0a10*/  STL [R1+0xe18], R7 ;  /* 0x000e180701007387 */ /* 0x0003e20000100800 */
[----:B------:R-:W-:Y:S01]  /*0a20*/  IABS R34, R23 ;  /* 0x0000001700227213 */ /* 0x000fe20000000000 */
[----:B------:R-:W-:Y:S01]  /*0a30*/  IMAD.HI.U32 R5, R25, R28, RZ ;  /* 0x0000001c19057227 */ /* 0x000fe200078e00ff */
[----:B------:R-:W-:Y:S01]  /*0a40*/  IADD3 R24, R13, 0xb7, RZ ;  /* 0x000000b70d187810 */ /* 0x000fe20007ffe0ff */
[----:B------:R2:W-:Y:S02]  /*0a50*/  STL [R1+0xe1c], R23 ;  /* 0x000e1c1701007387 */ /* 0x0005e40000100800 */
[----:B------:R-:W-:Y:S01]  /*0a60*/  IMAD.HI.U32 R0, R25, R8, RZ ;  /* 0x0000000819007227 */ /* 0x000fe200078e00ff */
[----:B------:R-:W-:Y:S01]  /*0a70*/  IABS R204, R24 ;  /* 0x0000001800cc7213 */ /* 0x000fe20000000000 */
[----:B------:R-:W-:Y:S02]  /*0a80*/  STL [R1+0xe20], R21 ;  /* 0x000e201501007387 */ /* 0x000fe40000100800 */
[----:B------:R-:W-:Y:S01]  /*0a90*/  IMAD R14, R27, R4, R14 ;  /* 0x000000041b0e7224 */ /* 0x000fe200078e020e */
[----:B-1----:R-:W-:Y:S01]  /*0aa0*/  IADD3 R7, R13, 0x11, RZ ;  /* 0x000000110d077810 */ /* 0x002fe20007ffe0ff */
[----:B------:R-:W-:Y:S01]  /*0ab0*/  IMAD.MOV R3, RZ, RZ, -R3 ;  /* 0x000000ffff037224 */ /* 0x000fe200078e0a03 */
[----:B------:R1:W-:Y:S01]  /*0ac0*/  STL [R1+0xe2c], R15 ;  /* 0x000e2c0f01007387 */ /* 0x0003e20000100800 */
[----:B------:R-:W-:Y:S01]  /*0ad0*/  IMAD.MOV R5, RZ, RZ, -R5 ;  /* 0x000000ffff057224 */ /* 0x000fe200078e0a05 */
[----:B------:R-:W-:Y:S01]  /*0ae0*/  IABS R38, R7 ;  /* 0x0000000700267213 */ /* 0x000fe20000000000 */
[----:B------:R-:W-:Y:S01]  /*0af0*/  IMAD.HI.U32 R4, R25, R32, RZ ;  /* 0x0000002019047227 */ /* 0x000fe200078e00ff */
[----:B------:R3:W-:Y:S01]  /*0b00*/  STL [R1+0xe34], R11 ;  /* 0x000e340b01007387 */ /* 0x0007e20000100800 */
[----:B--2---:R-:W-:-:S02]  /*0b10*/  IADD3 R23, R13, 0x17, RZ ;  /* 0x000000170d177810 */ /* 0x004fc40007ffe0ff */
[----:B------:R-:W-:Y:S01]  /*0b20*/  IMAD.MOV R0, RZ, RZ, -R0 ;  /* 0x000000ffff007224 */ /* 0x000fe200078e0a00 */
[----:B------:R2:W-:Y:S01]  /*0b30*/  STL [R1+0xe38], R7 ;  /* 0x000e380701007387 */ /* 0x0005e20000100800 */
[----:B------:R-:W-:Y:S01]  /*0b40*/  IMAD.HI.U32 R2, R25, R30, RZ ;  /* 0x0000001e19027227 */ /* 0x000fe200078e00ff */
[----:B-1----:R-:W-:Y:S02]  /*0b50*/  IADD3 R15, R13, 0x13, RZ ;  /* 0x000000130d0f7810 */ /* 0x002fe40007ffe0ff */
[----:B------:R-:W-:Y:S01]  /*0b60*/  IABS R44, R23 ;  /* 0x00000017002c7213 */ /* 0x000fe20000000000 */
[C---:B------:R-:W-:Y:S01]  /*0b70*/  IMAD R31, R27.reuse, R3, R10 ;  /* 0x000000031b1f7224 */ /* 0x040fe200078e020a */
[----:B------:R-:W-:Y:S01]  /*0b80*/  IABS R10, R11 ;  /* 0x0000000b000a7213 */ /* 0x000fe20000000000 */
[----:B------:R-:W-:Y:S01]  /*0b90*/  IMAD R28, R27, R5, R28 ;  /* 0x000000051b1c7224 */ /* 0x000fe200078e021c */
[C---:B---3--:R-:W-:Y:S01]  /*0ba0*/  IADD3 R11, R13.reuse, 0x15, RZ ;  /* 0x000000150d0b7810 */ /* 0x048fe20007ffe0ff */
[----:B------:R-:W-:Y:S01]  /*0bb0*/  IMAD.MOV R4, RZ, RZ, -R4 ;  /* 0x000000ffff047224 */ /* 0x000fe200078e0a04 */
[----:B--2---:R-:W-:Y:S01]  /*0bc0*/  IADD3 R7, R13, 0x16, RZ ;  /* 0x000000160d077810 */ /* 0x004fe20007ffe0ff */
[----:B------:R-:W-:Y:S01]  /*0bd0*/  IMAD R29, R27, R0, R8 ;  /* 0x000000001b1d7224 */ /* 0x000fe200078e0208 */
[----:B------:R-:W-:Y:S01]  /*0be0*/  IABS R8, R21 ;  /* 0x0000001500087213 */ /* 0x000fe20000000000 */
[----:B------:R-:W-:Y:S01]  /*0bf0*/  IMAD.HI.U32 R5, R25, R12, RZ ;  /* 0x0000000c19057227 */ /* 0x000fe200078e00ff */
[----:B------:R-:W-:-:S02]  /*0c00*/  IADD3 R21, R13, 0x12, RZ ;  /* 0x000000120d157810 */ /* 0x000fc40007ffe0ff */
[----:B------:R-:W-:Y:S01]  /*0c10*/  IABS R42, R11 ;  /* 0x0000000b002a7213 */ /* 0x000fe20000000000 */
[----:B------:R-:W-:Y:S01]  /*0c20*/  IMAD.MOV R2, RZ, RZ, -R2 ;  /* 0x000000ffff027224 */ /* 0x000fe200078e0a02 */
[----:B------:R-:W-:Y:S01]  /*0c30*/  IABS R40, R15 ;  /* 0x0000000f00287213 */ /* 0x000fe20000000000 */
[C---:B------:R-:W-:Y:S01]  /*0c40*/  IMAD R32, R27.reuse, R4, R32 ;  /* 0x000000041b207224 */ /* 0x040fe200078e0220 */
[----:B------:R-:W-:Y:S01]  /*0c50*/  STL [R1+0xe40], R21 ;  /* 0x000e401501007387 */ /* 0x000fe20000100800 */
[----:B------:R-:W-:Y:S02]  /*0c60*/  IMAD.MOV R5, RZ, RZ, -R5 ;  /* 0x000000ffff057224 */ /* 0x000fe400078e0a05 */
[----:B------:R-:W-:Y:S01]  /*0c70*/  IMAD R30, R27, R2, R30 ;  /* 0x000000021b1e7224 */ /* 0x000fe200078e021e */
[----:B------:R1:W-:Y:S01]  /*0c80*/  STL [R1+0xe44], R15 ;  /* 0x000e440f01007387 */ /* 0x0003e20000100800 */
[----:B------:R-:W-:-:S04]  /*0c90*/  IMAD.HI.U32 R4, R25, R10, RZ ;  /* 0x0000000a19047227 */ /* 0x000fc800078e00ff */
[----:B------:R-:W-:-:S04]  /*0ca0*/  IMAD.HI.U32 R2, R25, R8, RZ ;  /* 0x0000000819027227 */ /* 0x000fc800078e00ff */
[----:B------:R-:W-:Y:S01]  /*0cb0*/  IMAD R33, R27, R5, R12 ;  /* 0x000000051b217224 */ /* 0x000fe200078e020c */
[C---:B------:R-:W-:Y:S01]  /*0cc0*/  IADD3 R12, R13.reuse, 0x14, RZ ;  /* 0x000000140d0c7810 */ /* 0x040fe20007ffe0ff */
[----:B------:R-:W-:Y:S01]  /*0cd0*/  IMAD.MOV R4, RZ, RZ, -R4 ;  /* 0x000000ffff047224 */ /* 0x000fe200078e0a04 */
[----:B-1----:R-:W-:Y:S01]  /*0ce0*/  IADD3 R15, R13, 0x19, RZ ;  /* 0x000000190d0f7810 */ /* 0x002fe20007ffe0ff */
[C---:B------:R-:W-:Y:S02]  /*0cf0*/  IMAD.HI.U32 R3, R25.reuse, R36, RZ ;  /* 0x0000002419037227 */ /* 0x040fe400078e00ff */
[----:B------:R1:W-:Y:S01]  /*0d00*/  STL [R1+0xe4c], R12 ;  /* 0x000e4c0c01007387 */ /* 0x0003e20000100800 */
[----:B------:R-:W-:Y:S01]  /*0d10*/  IABS R46, R15 ;  /* 0x0000000f002e7213 */ /* 0x000fe20000000000 */
[----:B------:R-:W-:Y:S02]  /*0d20*/  IMAD.MOV R2, RZ, RZ, -R2 ;  /* 0x000000ffff027224 */ /* 0x000fe400078e0a02 */
[----:B------:R-:W-:Y:S01]  /*0d30*/  IMAD.HI.U32 R0, R25, R34, RZ ;  /* 0x0000002219007227 */ /* 0x000fe200078e00ff */
[----:B------:R2:W-:Y:S03]  /*0d40*/  STL [R1+0xe50], R11 ;  /* 0x000e500b01007387 */ /* 0x0005e60000100800 */
[C---:B------:R-:W-:Y:S01]  /*0d50*/  IMAD R37, R27.reuse, R4, R10 ;  /* 0x000000041b257224 */ /* 0x040fe200078e020a */
[----:B------:R-:W-:Y:S01]  /*0d60*/  IABS R10, R12 ;  /* 0x0000000c000a7213 */ /* 0x000fe20000000000 */
[----:B------:R-:W-:Y:S01]  /*0d70*/  IMAD.MOV R3, RZ, RZ, -R3 ;  /* 0x000000ffff037224 */ /* 0x000fe200078e0a03 */
[----:B-1----:R-:W-:Y:S01]  /*0d80*/  IABS R12, R7 ;  /* 0x00000007000c7213 */ /* 0x002fe20000000000 */
[----:B------:R-:W-:Y:S01]  /*0d90*/  IMAD R35, R27, R2, R8 ;  /* 0x000000021b237224 */ /* 0x000fe200078e0208 */
[----:B------:R-:W-:Y:S01]  /*0da0*/  IABS R8, R21 ;  /* 0x0000001500087213 */ /* 0x000fe20000000000 */
[----:B------:R-:W-:Y:S01]  /*0db0*/  IMAD.MOV R0, RZ, RZ, -R0 ;  /* 0x000000ffff007224 */ /* 0x000fe200078e0a00 */
[----:B--2---:R-:W-:Y:S01]  /*0dc0*/  IADD3 R11, R13, 0x1a, RZ ;  /* 0x0000001a0d0b7810 */ /* 0x004fe20007ffe0ff */
[----:B------:R-:W-:Y:S01]  /*0dd0*/  IMAD R36, R27, R3, R36 ;  /* 0x000000031b247224 */ /* 0x000fe200078e0224 */
[----:B------:R-:W-:Y:S01]  /*0de0*/  IADD3 R21, R13, 0x18, RZ ;  /* 0x000000180d157810 */ /* 0x000fe20007ffe0ff */
[----:B------:R-:W-:Y:S01]  /*0df0*/  IMAD R34, R27, R0, R34 ;  /* 0x000000001b227224 */ /* 0x000fe200078e0222 */
[----:B------:R1:W-:Y:S01]  /*0e00*/  STL [R1+0xe58], R7 ;  /* 0x000e580701007387 */ /* 0x0003e20000100800 */
[----:B------:R-:W-:-:S03]  /*0e10*/  IMAD.HI.U32 R3, R25, R10, RZ ;  /* 0x0000000a19037227 */ /* 0x000fc600078e00ff */
[----:B------:R2:W-:Y:S01]  /*0e20*/  STL [R1+0xe64], R23 ;  /* 0x000e641701007387 */ /* 0x0005e20000100800 */
[----:B------:R-:W-:-:S03]  /*0e30*/  IMAD.HI.U32 R5, R25, R38, RZ ;  /* 0x0000002619057227 */ /* 0x000fc600078e00ff */
[----:B------:R-:W-:Y:S01]  /*0e40*/  STL [R1+0xe6c], R21 ;  /* 0x000e6c1501007387 */ /* 0x000fe20000100800 */
[----:B------:R-:W-:Y:S01]  /*0e50*/  IMAD.HI.U32 R0, R25, R8, RZ ;  /* 0x0000000819007227 */ /* 0x000fe200078e00ff */
[----:B-1----:R-:W-:Y:S02]  /*0e60*/  IADD3 R7, R13, 0x1b, RZ ;  /* 0x0000001b0d077810 */ /* 0x002fe40007ffe0ff */
[----:B------:R1:W-:Y:S01]  /*0e70*/  STL [R1+0xe70], R15 ;  /* 0x000e700f01007387 */ /* 0x0003e20000100800 */
[----:B------:R-:W-:Y:S01]  /*0e80*/  IMAD.MOV R3, RZ, RZ, -R3 ;  /* 0x000000ffff037224 */ /* 0x000fe200078e0a03 */
[----:B------:R-:W-:Y:S01]  /*0e90*/  IABS R48, R7 ;  /* 0x0000000700307213 */ /* 0x000fe20000000000 */
[----:B------:R-:W-:Y:S01]  /*0ea0*/  IMAD.MOV R5, RZ, RZ, -R5 ;  /* 0x000000ffff057224 */ /* 0x000fe200078e0a05 */
[----:B------:R3:W-:Y:S01]  /*0eb0*/  STL [R1+0xe78], R11 ;  /* 0x000e780b01007387 */ /* 0x0007e20000100800 */
[----:B------:R-:W-:Y:S01]  /*0ec0*/  IMAD.HI.U32 R4, R25, R42, RZ ;  /* 0x0000002a19047227 */ /* 0x000fe200078e00ff */
[----:B--2---:R-:W-:-:S02]  /*0ed0*/  IADD3 R23, R13, 0x21, RZ ;  /* 0x000000210d177810 */ /* 0x004fc40007ffe0ff */
[----:B------:R2:W-:Y:S01]  /*0ee0*/  STL [R1+0xe7c], R7 ;  /* 0x000e7c0701007387 */ /* 0x0005e20000100800 */
[----:B------:R-:W-:Y:S01]  /*0ef0*/  IMAD.MOV R0, RZ, RZ, -R0 ;  /* 0x000000ffff007224 */ /* 0x000fe200078e0a00 */
[----:B-1----:R-:W-:Y:S01]  /*0f00*/  IADD3 R15, R13, 0x1d, RZ ;  /* 0x0000001d0d0f7810 */ /* 0x002fe20007ffe0ff */
[----:B------:R-:W-:Y:S01]  /*0f10*/  IMAD.HI.U32 R2, R25, R40, RZ ;  /* 0x0000002819027227 */ /* 0x000fe200078e00ff */
[----:B------:R-:W-:Y:S02]  /*0f20*/  IABS R54, R23 ;  /* 0x0000001700367213 */ /* 0x000fe40000000000 */
        /* <DEDUP_REMOVED lines=12> */
[----:B------:R-:W-:Y:S02]  /*0ff0*/  IMAD.MOV R2, RZ, RZ, -R2 ;  /* 0x000000ffff027224 */ /* 0x000fe400078e0a02 */
        /* <DEDUP_REMOVED lines=447> */
[----:B------:R-:W-:Y:S01]  /*2bf0*/  IMAD.HI.U32 R5, R25, R118, RZ ;  /* 0x0000007619057227 */ /* 0x000fe200078e00ff */
[----:B------:R1:W-:Y:S03]  /*2c00*/  STL [R1+0x1088], R7 ;  /* 0x0010880701007387 */ /* 0x0003e60000100800 */
[----:B------:R-:W-:Y:S01]  /*2c10*/  IMAD R114, R27, R0, R114 ;  /* 0x000000001b727224 */ /* 0x000fe200078e0272 */
        /* <DEDUP_REMOVED lines=9> */
[----:B------:R-:W-:Y:S01]  /*2cb0*/  STL [R1+0x10ac], R11 ;  /* 0x0010ac0b01007387 */ /* 0x000fe20000100800 */
        /* <DEDUP_REMOVED lines=8> */
[C---:B------:R-:W-:Y:S02]  /*2d40*/  IMAD R118, R27.reuse, R5, R118 ;  /* 0x000000051b767224 */ /* 0x040fe400078e0276 */
[----:B------:R-:W-:Y:S01]  /*2d50*/  IMAD R121, R27, R3, R10 ;  /* 0x000000031b797224 */ /* 0x000fe200078e020a */
[----:B------:R-:W-:Y:S01]  /*2d60*/  IABS R10, R11 ;  /* 0x0000000b000a7213 */ /* 0x000fe20000000000 */
[----:B------:R-:W-:Y:S01]  /*2d70*/  IMAD.HI.U32 R5, R25, R12, RZ ;  /* 0x0000000c19057227 */ /* 0x000fe200078e00ff */
[----:B--2---:R-:W-:-:S02]  /*2d80*/  IADD3 R7, R13, 0x70, RZ ;  /* 0x000000700d077810 */ /* 0x004fc40007ffe0ff */
[----:B------:R-:W-:Y:S01]  /*2d90*/  IADD3 R11, R13, 0x6f, RZ ;  /* 0x0000006f0d0b7810 */ /* 0x000fe20007ffe0ff */
[----:B------:R-:W-:Y:S02]  /*2da0*/  IMAD.MOV R4, RZ, RZ, -R4 ;  /* 0x000000ffff047224 */ /* 0x000fe400078e0a04 */
[----:B------:R-:W-:Y:S01]  /*2db0*/  IMAD R119, R27, R0, R8 ;  /* 0x000000001b777224 */ /* 0x000fe200078e0208 */
[----:B------:R-:W-:Y:S01]  /*2dc0*/  IABS R8, R21 ;  /* 0x0000001500087213 */ /* 0x000fe20000000000 */
[----:B------:R-:W-:Y:S01]  /*2dd0*/  IMAD.MOV R2, RZ, RZ, -R2 ;  /* 0x000000ffff027224 */ /* 0x000fe200078e0a02 */
[----:B------:R-:W-:Y:S01]  /*2de0*/  IADD3 R21, R13, 0x6c, RZ ;  /* 0x0000006c0d157810 */ /* 0x000fe20007ffe0ff */
[----:B------:R-:W-:Y:S01]  /*2df0*/  IMAD.MOV R5, RZ, RZ, -R5 ;  /* 0x000000ffff057224 */ /* 0x000fe200078e0a05 */
[----:B------:R-:W-:Y:S01]  /*2e00*/  IABS R132, R11 ;  /* 0x0000000b00847213 */ /* 0x000fe20000000000 */
[C---:B------:R-:W-:Y:S02]  /*2e10*/  IMAD R122, R27.reuse, R4, R122 ;  /* 0x000000041b7a7224 */ /* 0x040fe400078e027a */
[----:B------:R-:W-:Y:S01]  /*2e20*/  IMAD R120, R27, R2, R120 ;  /* 0x000000021b787224 */ /* 0x000fe200078e0278 */
[----:B------:R-:W-:Y:S01]  /*2e30*/  STL [R1+0x10bc], R21 ;  /* 0x0010bc1501007387 */ /* 0x000fe20000100800 */
[----:B------:R-:W-:-:S03]  /*2e40*/  IMAD.HI.U32 R4, R25, R10, RZ ;  /* 0x0000000a19047227 */ /* 0x000fc600078e00ff */
[----:B------:R1:W-:Y:S01]  /*2e50*/  STL [R1+0x10ec], R15 ;  /* 0x0010ec0f01007387 */ /* 0x0003e20000100800 */
[----:B------:R-:W-:-:S04]  /*2e60*/  IMAD.HI.U32 R2, R25, R8, RZ ;  /* 0x0000000819027227 */ /* 0x000fc800078e00ff */
[----:B------:R-:W-:Y:S01]  /*2e70*/  IMAD R123, R27, R5, R12 ;  /* 0x000000051b7b7224 */ /* 0x000fe200078e020c */
[C---:B------:R-:W-:Y:S01]  /*2e80*/  IADD3 R12, R13.reuse, 0x6e, RZ ;  /* 0x0000006e0d0c7810 */ /* 0x040fe20007ffe0ff */
[----:B------:R-:W-:Y:S02]  /*2e90*/  IMAD.MOV R4, RZ, RZ, -R4 ;  /* 0x000000ffff047224 */ /* 0x000fe400078e0a04 */
[----:B------:R-:W-:Y:S01]  /*2ea0*/  IMAD.MOV R2, RZ, RZ, -R2 ;  /* 0x000000ffff027224 */ /* 0x000fe200078e0a02 */
[----:B-1----:R-:W-:Y:S01]  /*2eb0*/  IADD3 R15, R13, 0x73, RZ ;  /* 0x000000730d0f7810 */ /* 0x002fe20007ffe0ff */
[C---:B------:R-:W-:Y:S01]  /*2ec0*/  IMAD.HI.U32 R0, R25.reuse, R124, RZ ;  /* 0x0000007c19007227 */ /* 0x040fe200078e00ff */
[----:B------:R1:W-:Y:S02]  /*2ed0*/  STL [R1+0x10f4], R12 ;  /* 0x0010f40c01007387 */ /* 0x0003e40000100800 */
[----:B------:R-:W-:Y:S01]  /*2ee0*/  IABS R136, R15 ;  /* 0x0000000f00887213 */ /* 0x000fe20000000000 */
[C---:B------:R-:W-:Y:S01]  /*2ef0*/  IMAD.HI.U32 R3, R25.reuse, R126, RZ ;  /* 0x0000007e19037227 */ /* 0x040fe200078e00ff */
[----:B------:R2:W-:Y:S03]  /*2f00*/  STL [R1+0x10fc], R11 ;  /* 0x0010fc0b01007387 */ /* 0x0005e60000100800 */
[----:B------:R-:W-:Y:S01]  /*2f10*/  IMAD.HI.U32 R5, R25, R128, RZ ;  /* 0x0000008019057227 */ /* 0x000fe200078e00ff */
[----:B------:R3:W-:Y:S03]  /*2f20*/  STL [R1+0x1104], R7 ;  /* 0x0011040701007387 */ /* 0x0007e60000100800 */
[C---:B------:R-:W-:Y:S01]  /*2f30*/  IMAD R127, R27.reuse, R4, R10 ;  /* 0x000000041b7f7224 */ /* 0x040fe200078e020a */
[----:B------:R-:W-:Y:S01]  /*2f40*/  IABS R10, R12 ;  /* 0x0000000c000a7213 */ /* 0x000fe20000000000 */
[----:B------:R-:W-:Y:S01]  /*2f50*/  IMAD R125, R27, R2, R8 ;  /* 0x000000021b7d7224 */ /* 0x000fe200078e0208 */
[----:B------:R-:W-:Y:S01]  /*2f60*/  IABS R8, R21 ;  /* 0x0000001500087213 */ /* 0x000fe20000000000 */
[----:B------:R-:W-:Y:S01]  /*2f70*/  IMAD.MOV R0, RZ, RZ, -R0 ;  /* 0x000000ffff007224 */ /* 0x000fe200078e0a00 */
[----:B-1----:R-:W-:Y:S01]  /*2f80*/  IABS R12, R7 ;  /* 0x00000007000c7213 */ /* 0x002fe20000000000 */
[----:B------:R-:W-:Y:S01]  /*2f90*/  IMAD.MOV R3, RZ, RZ, -R3 ;  /* 0x000000ffff037224 */ /* 0x000fe200078e0a03 */
[C---:B------:R-:W-:Y:S01]  /*2fa0*/  IADD3 R21, R13.reuse, 0x72, RZ ;  /* 0x000000720d157810 */ /* 0x040fe20007ffe0ff */
[----:B------:R-:W-:Y:S01]  /*2fb0*/  IMAD.MOV R5, RZ, RZ, -R5 ;  /* 0x000000ffff057224 */ /* 0x000fe200078e0a05 */
[----:B--2---:R-:W-:Y:S01]  /*2fc0*/  IADD3 R11, R13, 0x74, RZ ;  /* 0x000000740d0b7810 */ /* 0x004fe20007ffe0ff */
[----:B------:R-:W-:Y:S01]  /*2fd0*/  IMAD.HI.U32 R2, R25, R130, RZ ;  /* 0x0000008219027227 */ /* 0x000fe200078e00ff */
[----:B------:R1:W-:Y:S01]  /*2fe0*/  STL [R1+0x110c], R23 ;  /* 0x00110c1701007387 */ /* 0x0003e20000100800 */
[----:B---3--:R-:W-:-:S02]  /*2ff0*/  IADD3 R7, R13, 0x75, RZ ;  /* 0x000000750d077810 */ /* 0x008fc40007ffe0ff */
[C---:B------:R-:W-:Y:S01]  /*3000*/  IMAD R124, R27.reuse, R0, R124 ;  /* 0x000000001b7c7224 */ /* 0x040fe200078e027c */
[----:B------:R-:W-:Y:S01]  /*3010*/  STL [R1+0x113c], R21 ;  /* 0x00113c1501007387 */ /* 0x000fe20000100800 */
[C---:B------:R-:W-:Y:S01]  /*3020*/  IMAD R126, R27.reuse, R3, R126 ;  /* 0x000000031b7e7224 */ /* 0x040fe200078e027e */
[----:B------:R-:W-:Y:S01]  /*3030*/  IABS R138, R7 ;  /* 0x00000007008a7213 */ /* 0x000fe20000000000 */
[----:B------:R-:W-:Y:S01]  /*3040*/  IMAD R128, R27, R5, R128 ;  /* 0x000000051b807224 */ /* 0x000fe200078e0280 */
[----:B------:R2:W-:Y:S01]  /*3050*/  STL [R1+0x1144], R15 ;  /* 0x0011440f01007387 */ /* 0x0005e20000100800 */
[----:B------:R-:W-:Y:S01]  /*3060*/  IMAD.HI.U32 R0, R25, R8, RZ ;  /* 0x0000000819007227 */ /* 0x000fe200078e00ff */
[----:B-1----:R-:W-:Y:S02]  /*3070*/  IADD3 R23, R13, 0xa5, RZ ;  /* 0x000000a50d177810 */ /* 0x002fe40007ffe0ff */
[----:B------:R1:W-:Y:S01]  /*3080*/  STL [R1+0x114c], R11 ;  /* 0x00114c0b01007387 */ /* 0x0003e20000100800 */
[----:B------:R-:W-:Y:S01]  /*3090*/  IMAD.HI.U32 R3, R25, R10, RZ ;  /* 0x0000000a19037227 */ /* 0x000fe200078e00ff */
[----:B------:R-:W-:-:S02]  /*30a0*/  IABS R186, R23 ;  /* 0x0000001700ba7213 */ /* 0x000fc40000000000 */
[----:B------:R3:W-:Y:S01]  /*30b0*/  STL [R1+0x1154], R7 ;  /* 0x0011540701007387 */ /* 0x0007e20000100800 */
[----:B------:R-:W-:Y:S01]  /*30c0*/  IMAD.HI.U32 R5, R25, R12, RZ ;  /* 0x0000000c19057227 */ /* 0x000fe200078e00ff */
[----:B--2---:R-:W-:-:S03]  /*30d0*/  IADD3 R15, R13, 0x77, RZ ;  /* 0x000000770d0f7810 */ /* 0x004fc60007ffe0ff */
[----:B------:R-:W-:Y:S01]  /*30e0*/  IMAD.MOV R2, RZ, RZ, -R2 ;  /* 0x000000ffff027224 */ /* 0x000fe200078e0a02 */
[----:B------:R-:W-:Y:S01]  /*30f0*/  IABS R140, R15 ;  /* 0x0000000f008c7213 */ /* 0x000fe20000000000 */
[----:B------:R-:W-:-:S04]  /*3100*/  IMAD.HI.U32 R4, R25, R132, RZ ;  /* 0x0000008419047227 */ /* 0x000fc800078e00ff */
[----:B------:R-:W-:Y:S02]  /*3110*/  IMAD.MOV R0, RZ, RZ, -R0 ;  /* 0x000000ffff007224 */ /* 0x000fe400078e0a00 */
[----:B------:R-:W-:Y:S02]  /*3120*/  IMAD.MOV R3, RZ, RZ, -R3 ;  /* 0x000000ffff037224 */ /* 0x000fe400078e0a03 */
[----:B------:R-:W-:Y:S02]  /*3130*/  IMAD.MOV R5, RZ, RZ, -R5 ;  /* 0x000000ffff057224 */ /* 0x000fe400078e0a05 */
[----:B------:R-:W-:Y:S01]  /*3140*/  IMAD R130, R27, R2, R130 ;  /* 0x000000021b827224 */ /* 0x000fe200078e0282 */
[----:B------:R-:W-:Y:S01]  /*3150*/  IABS R2, R21 ;  /* 0x0000001500027213 */ /* 0x000fe20000000000 */
[----:B------:R-:W-:Y:S01]  /*3160*/  IMAD.MOV R4, RZ, RZ, -R4 ;  /* 0x000000ffff047224 */ /* 0x000fe200078e0a04 */
[----:B------:R-:W-:Y:S01]  /*3170*/  IADD3 R21, R13, 0x76, RZ ;  /* 0x000000760d157810 */ /* 0x000fe20007ffe0ff */
[C---:B------:R-:W-:Y:S01]  /*3180*/  IMAD R129, R27.reuse, R0, R8 ;  /* 0x000000001b817224 */ /* 0x040fe200078e0208 */
[----:B------:R-:W-:Y:S01]  /*3190*/  IABS R0, R11 ;  /* 0x0000000b00007213 */ /* 0x000fe20000000000 */
[----:B------:R-:W-:Y:S01]  /*31a0*/  IMAD R131, R27, R3, R10 ;  /* 0x000000031b837224 */ /* 0x000fe200078e020a */
[----:B-1----:R-:W-:Y:S01]  /*31b0*/  IADD3 R11, R13, 0x79, RZ ;  /* 0x000000790d0b7810 */ /* 0x002fe20007ffe0ff */
[----:B------:R-:W-:Y:S01]  /*31c0*/  IMAD R133, R27, R5, R12 ;  /* 0x000000051b857224 */ /* 0x000fe200078e020c */
[----:B------:R-:W-:Y:S01]  /*31d0*/  IADD3 R12, R13, 0x78, RZ ;  /* 0x000000780d0c7810 */ /* 0x000fe20007ffe0ff */
[----:B------:R-:W-:Y:S01]  /*31e0*/  IMAD.HI.U32 R3, R25, R134, RZ ;  /* 0x0000008619037227 */ /* 0x000fe200078e00ff */
[----:B------:R-:W-:Y:S01]  /*31f0*/  IADD3 R10, R13, 0x7a, RZ ;  /* 0x0000007a0d0a7810 */ /* 0x000fe20007ffe0ff */
[----:B------:R-:W-:Y:S01]  /*3200*/  STL [R1+0x115c], R21 ;  /* 0x00115c1501007387 */ /* 0x000fe20000100800 */
[----:B------:R-:W-:Y:S01]  /*3210*/  IABS R141, R12 ;  /* 0x0000000c008d7213 */ /* 0x000fe20000000000 */
[----:B------:R-:W-:Y:S01]  /*3220*/  IMAD R132, R27, R4, R132 ;  /* 0x000000041b847224 */ /* 0x000fe200078e0284 */
[----:B------:R-:W-:Y:S01]  /*3230*/  IABS R143, R10 ;  /* 0x0000000a008f7213 */ /* 0x000fe20000000000 */
[----:B------:R-:W-:Y:S01]  /*3240*/  IMAD.HI.U32 R4, R25, R2, RZ ;  /* 0x0000000219047227 */ /* 0x000fe200078e00ff */
[----:B------:R-:W-:Y:S01]  /*3250*/  STL [R1+0x1188], R15 ;  /* 0x0011880f01007387 */ /* 0x000fe20000100800 */
[----:B------:R-:W-:-:S02]  /*3260*/  IABS R142, R11 ;  /* 0x0000000b008e7213 */ /* 0x000fc40000000000 */
[----:B------:R-:W-:Y:S01]  /*3270*/  IMAD.MOV R3, RZ, RZ, -R3 ;  /* 0x000000ffff037224 */ /* 0x000fe200078e0a03 */
[----:B------:R1:W-:Y:S01]  /*3280*/  STL [R1+0x1190], R12 ;  /* 0x0011900c01007387 */ /* 0x0003e20000100800 */
[C---:B---3--:R-:W-:Y:S01]  /*3290*/  IMAD.HI.U32 R7, R25.reuse, R0, RZ ;  /* 0x0000000019077227 */ /* 0x048fe200078e00ff */
[----:B------:R-:W-:Y:S02]  /*32a0*/  IABS R139, R21 ;  /* 0x00000015008b7213 */ /* 0x000fe40000000000 */
[----:B------:R2:W-:Y:S01]  /*32b0*/  STL [R1+0x1198], R11 ;  /* 0x0011980b01007387 */ /* 0x0005e20000100800 */
[----:B------:R-:W-:-:S03]  /*32c0*/  IMAD.HI.U32 R8, R25, R138, RZ ;  /* 0x0000008a19087227 */ /* 0x000fc600078e00ff */
[----:B------:R3:W-:Y:S01]  /*32d0*/  STL [R1+0x119c], R10 ;  /* 0x00119c0a01007387 */ /* 0x0007e20000100800 */
[----:B------:R-:W-:Y:S01]  /*32e0*/  IMAD.MOV R4, RZ, RZ, -R4 ;  /* 0x000000ffff047224 */ /* 0x000fe200078e0a04 */
[----:B-1----:R-:W-:Y:S01]  /*32f0*/  IADD3 R12, R13, 0x7b, RZ ;  /* 0x0000007b0d0c7810 */ /* 0x002fe20007ffe0ff */
[----:B------:R-:W-:Y:S02]  /*3300*/  IMAD R134, R27, R3, R134 ;  /* 0x000000031b867224 */ /* 0x000fe400078e0286 */
[----:B------:R-:W-:Y:S01]  /*3310*/  IMAD.MOV R7, RZ, RZ, -R7 ;  /* 0x000000ffff077224 */ /* 0x000fe200078e0a07 */
[----:B--2---:R-:W-:Y:S01]  /*3320*/  IADD3 R11, R13, 0x7c, RZ ;  /* 0x0000007c0d0b7810 */ /* 0x004fe20007ffe0ff */
[----:B------:R-:W-:Y:S01]  /*3330*/  IMAD.HI.U32 R3, R25, R141, RZ ;  /* 0x0000008d19037227 */ /* 0x000fe200078e00ff */
[----:B------:R1:W-:Y:S01]  /*3340*/  STL [R1+0x117c], R12 ;  /* 0x00117c0c01007387 */ /* 0x0003e20000100800 */
[----:B------:R-:W-:Y:S02]  /*3350*/  IABS R144, R12 ;  /* 0x0000000c00907213 */ /* 0x000fe40000000000 */
[----:B---3--:R-:W-:Y:S01]  /*3360*/  IADD3 R10, R13, 0x7d, RZ ;  /* 0x0000007d0d0a7810 */ /* 0x008fe20007ffe0ff */
[----:B------:R-:W-:Y:S01]  /*3370*/  IMAD.MOV R8, RZ, RZ, -R8 ;  /* 0x000000ffff087224 */ /* 0x000fe200078e0a08 */
[----:B------:R-:W-:Y:S01]  /*3380*/  IABS R145, R11 ;  /* 0x0000000b00917213 */ /* 0x000fe20000000000 */
[----:B------:R-:W-:Y:S01]  /*3390*/  IMAD R135, R27, R4, R2 ;  /* 0x000000041b877224 */ /* 0x000fe200078e0202 */
[----:B------:R-:W-:Y:S01]  /*33a0*/  IABS R146, R10 ;  /* 0x0000000a00927213 */ /* 0x000fe20000000000 */
[----:B------:R-:W-:Y:S01]  /*33b0*/  IMAD.HI.U32 R4, R25, R140, RZ ;  /* 0x0000008c19047227 */ /* 0x000fe200078e00ff */
[----:B------:R2:W-:Y:S01]  /*33c0*/  STL [R1+0x1180], R11 ;  /* 0x0011800b01007387 */ /* 0x0005e20000100800 */
[----:B-1----:R-:W-:-:S02]  /*33d0*/  IADD3 R12, R13, 0x80, RZ ;  /* 0x000000800d0c7810 */ /* 0x002fc40007ffe0ff */
[----:B------:R-:W-:Y:S01]  /*33e0*/  IMAD R137, R27, R7, R0 ;  /* 0x000000071b897224 */ /* 0x000fe200078e0200 */
[----:B------:R-:W-:Y:S01]  /*33f0*/  IADD3 R7, R13, 0x7f, RZ ;  /* 0x0000007f0d077810 */ /* 0x000fe20007ffe0ff */
[----:B------:R-:W-:Y:S01]  /*3400*/  IMAD.MOV R3, RZ, RZ, -R3 ;  /* 0x000000ffff037224 */ /* 0x000fe200078e0a03 */
[----:B------:R1:W-:Y:S01]  /*3410*/  STL [R1+0x1184], R10 ;  /* 0x0011840a01007387 */ /* 0x0003e20000100800 */
[----:B------:R-:W-:Y:S01]  /*3420*/  IMAD R138, R27, R8, R138 ;  /* 0x000000081b8a7224 */ /* 0x000fe200078e028a */
[----:B------:R-:W-:Y:S01]  /*3430*/  IADD3 R8, R13, 0x7e, RZ ;  /* 0x0000007e0d087810 */ /* 0x000fe20007ffe0ff */
[C---:B------:R-:W-:Y:S01]  /*3440*/  IMAD.HI.U32 R0, R25.reuse, R143, RZ ;  /* 0x0000008f19007227 */ /* 0x040fe200078e00ff */
[----:B------:R-:W-:Y:S02]  /*3450*/  IABS R148, R7 ;  /* 0x0000000700947213 */ /* 0x000fe40000000000 */
[----:B------:R-:W-:Y:S01]  /*3460*/  IABS R147, R8 ;  /* 0x0000000800937213 */ /* 0x000fe20000000000 */
[----:B------:R-:W-:Y:S01]  /*3470*/  IMAD.HI.U32 R2, R25, R142, RZ ;  /* 0x0000008e19027227 */ /* 0x000fe200078e00ff */
[C---:B--2---:R-:W-:Y:S01]  /*3480*/  IADD3 R11, R13.reuse, 0x81, RZ ;  /* 0x000000810d0b7810 */ /* 0x044fe20007ffe0ff */
[----:B------:R2:W-:Y:S01]  /*3490*/  STL [R1+0x118c], R8 ;  /* 0x00118c0801007387 */ /* 0x0005e20000100800 */
[----:B-1----:R-:W-:Y:S01]  /*34a0*/  IADD3 R10, R13, 0x82, RZ ;  /* 0x000000820d0a7810 */ /* 0x002fe20007ffe0ff */
[----:B------:R-:W-:Y:S01]  /*34b0*/  IMAD.MOV R4, RZ, RZ, -R4 ;  /* 0x000000ffff047224 */ /* 0x000fe200078e0a04 */
[----:B------:R-:W-:Y:S01]  /*34c0*/  IABS R150, R11 ;  /* 0x0000000b00967213 */ /* 0x000fe20000000000 */
[----:B------:R-:W-:Y:S01]  /*34d0*/  IMAD.HI.U32 R5, R25, R136, RZ ;  /* 0x0000008819057227 */ /* 0x000fe200078e00ff */
[----:B------:R1:W-:Y:S01]  /*34e0*/  STL [R1+0x1194], R7 ;  /* 0x0011940701007387 */ /* 0x0003e20000100800 */
[----:B------:R-:W-:-:S02]  /*34f0*/  IABS R151, R10 ;  /* 0x0000000a00977213 */ /* 0x000fc40000000000 */
[----:B------:R-:W-:Y:S01]  /*3500*/  IMAD R141, R27, R3, R141 ;  /* 0x000000031b8d7224 */ /* 0x000fe200078e028d */
[----:B------:R3:W-:Y:S01]  /*3510*/  STL [R1+0x1168], R12 ;  /* 0x0011680c01007387 */ /* 0x0007e20000100800 */
[----:B------:R-:W-:Y:S01]  /*3520*/  IMAD.MOV R0, RZ, RZ, -R0 ;  /* 0x000000ffff007224 */ /* 0x000fe200078e0a00 */
[----:B--2---:R-:W-:Y:S01]  /*3530*/  IADD3 R8, R13, 0x83, RZ ;  /* 0x000000830d087810 */ /* 0x004fe20007ffe0ff */
[----:B------:R-:W-:Y:S01]  /*3540*/  IMAD.HI.U32 R3, R25, R146, RZ ;  /* 0x0000009219037227 */ /* 0x000fe200078e00ff */
[----:B------:R2:W-:Y:S01]  /*3550*/  STL [R1+0x116c], R11 ;  /* 0x00116c0b01007387 */ /* 0x0005e20000100800 */
[----:B------:R-:W-:Y:S02]  /*3560*/  IABS R149, R12 ;  /* 0x0000000c00957213 */ /* 0x000fe40000000000 */
[----:B------:R-:W-:Y:S01]  /*3570*/  IMAD.MOV R2, RZ, RZ, -R2 ;  /* 0x000000ffff027224 */ /* 0x000fe200078e0a02 */
[----:B-1----:R-:W-:Y:S01]  /*3580*/  IADD3 R7, R13, 0x84, RZ ;  /* 0x000000840d077810 */ /* 0x002fe20007ffe0ff */
[----:B------:R-:W-:Y:S01]  /*3590*/  IMAD R140, R27, R4, R140 ;  /* 0x000000041b8c7224 */ /* 0x000fe200078e028c */
[----:B------:R1:W-:Y:S01]  /*35a0*/  STL [R1+0x1170], R10 ;  /* 0x0011700a01007387 */ /* 0x0003e20000100800 */
[----:B------:R-:W-:Y:S01]  /*35b0*/  IMAD.MOV R5, RZ, RZ, -R5 ;  /* 0x000000ffff057224 */ /* 0x000fe200078e0a05 */
[----:B------:R-:W-:Y:S01]  /*35c0*/  IABS R153, R7 ;  /* 0x0000000700997213 */ /* 0x000fe20000000000 */
[----:B------:R-:W-:Y:S01]  /*35d0*/  IMAD.HI.U32 R4, R25, R145, RZ ;  /* 0x0000009119047227 */ /* 0x000fe200078e00ff */
[----:B------:R-:W-:Y:S01]  /*35e0*/  IABS R152, R8 ;  /* 0x0000000800987213 */ /* 0x000fe20000000000 */
[----:B------:R4:W-:Y:S01]  /*35f0*/  STL [R1+0x1174], R8 ;  /* 0x0011740801007387 */ /* 0x0009e20000100800 */
[----:B---3--:R-:W-:Y:S01]  /*3600*/  IADD3 R12, R13, 0x85, RZ ;  /* 0x000000850d0c7810 */ /* 0x008fe20007ffe0ff */
[----:B------:R-:W-:Y:S01]  /*3610*/  IMAD R143, R27, R0, R143 ;  /* 0x000000001b8f7224 */ /* 0x000fe200078e028f */
[C---:B--2---:R-:W-:Y:S01]  /*3620*/  IADD3 R11, R13.reuse, 0x86, RZ ;  /* 0x000000860d0b7810 */ /* 0x044fe20007ffe0ff */
[----:B------:R-:W-:Y:S01]  /*3630*/  IMAD.MOV R3, RZ, RZ, -R3 ;  /* 0x000000ffff037224 */ /* 0x000fe200078e0a03 */
[----:B-1----:R-:W-:Y:S01]  /*3640*/  IADD3 R10, R13, 0x87, RZ ;  /* 0x000000870d0a7810 */ /* 0x002fe20007ffe0ff */
[----:B------:R-:W-:Y:S01]  /*3650*/  IMAD R142, R27, R2, R142 ;  /* 0x000000021b8e7224 */ /* 0x000fe200078e028e */
[----:B------:R1:W-:Y:S01]  /*3660*/  STL [R1+0x1178], R7 ;  /* 0x0011780701007387 */ /* 0x0003e20000100800 */
[----:B------:R-:W-:Y:S01]  /*3670*/  IMAD.HI.U32 R0, R25, R148, RZ ;  /* 0x0000009419007227 */ /* 0x000fe200078e00ff */
[----:B------:R-:W-:-:S02]  /*3680*/  IABS R156, R10 ;  /* 0x0000000a009c7213 */ /* 0x000fc40000000000 */
[----:B----4-:R-:W-:Y:S01]  /*3690*/  IADD3 R8, R13, 0x88, RZ ;  /* 0x000000880d087810 */ /* 0x010fe20007ffe0ff */
[----:B------:R-:W-:Y:S01]  /*36a0*/  IMAD R136, R27, R5, R136 ;  /* 0x000000051b887224 */ /* 0x000fe200078e0288 */
[----:B------:R2:W-:Y:S01]  /*36b0*/  STL [R1+0x1148], R12 ;  /* 0x0011480c01007387 */ /* 0x0005e20000100800 */
[----:B------:R-:W-:Y:S01]  /*36c0*/  IMAD.HI.U32 R2, R25, R147, RZ ;  /* 0x0000009319027227 */ /* 0x000fe200078e00ff */
[----:B------:R-:W-:Y:S02]  /*36d0*/  IABS R155, R11 ;  /* 0x0000000b009b7213 */ /* 0x000fe40000000000 */
[----:B-1----:R-:W-:Y:S01]  /*36e0*/  IADD3 R7, R13, 0x89, RZ ;  /* 0x000000890d077810 */ /* 0x002fe20007ffe0ff */
[----:B------:R-:W-:Y:S01]  /*36f0*/  IMAD.MOV R4, RZ, RZ, -R4 ;  /* 0x000000ffff047224 */ /* 0x000fe200078e0a04 */
[----:B------:R1:W-:Y:S01]  /*3700*/  STL [R1+0x1150], R11 ;  /* 0x0011500b01007387 */ /* 0x0003e20000100800 */
[----:B------:R-:W-:Y:S01]  /*3710*/  IMAD.HI.U32 R5, R25, R139, RZ ;  /* 0x0000008b19057227 */ /* 0x000fe200078e00ff */
[----:B------:R-:W-:-:S02]  /*3720*/  IABS R154, R12 ;  /* 0x0000000c009a7213 */ /* 0x000fc40000000000 */
[----:B------:R3:W-:Y:S01]  /*3730*/  STL [R1+0x1158], R10 ;  /* 0x0011580a01007387 */ /* 0x0007e20000100800 */
[----:B------:R-:W-:Y:S01]  /*3740*/  IMAD R146, R27, R3, R146 ;  /* 0x000000031b927224 */ /* 0x000fe200078e0292 */
[----:B------:R-:W-:Y:S01]  /*3750*/  IABS R158, R7 ;  /* 0x00000007009e7213 */ /* 0x000fe20000000000 */
[----:B------:R-:W-:Y:S01]  /*3760*/  IMAD.MOV R0, RZ, RZ, -R0 ;  /* 0x000000ffff007224 */ /* 0x000fe200078e0a00 */
[----:B------:R-:W-:Y:S01]  /*3770*/  IABS R157, R8 ;  /* 0x00000008009d7213 */ /* 0x000fe20000000000 */
[----:B------:R-:W-:Y:S01]  /*3780*/  IMAD.HI.U32 R3, R25, R151, RZ ;  /* 0x0000009719037227 */ /* 0x000fe200078e00ff */
[C---:B--2---:R-:W-:Y:S01]  /*3790*/  IADD3 R12, R13.reuse, 0x8a, RZ ;  /* 0x0000008a0d0c7810 */ /* 0x044fe20007ffe0ff */
[----:B------:R2:W-:Y:S01]  /*37a0*/  STL [R1+0x1160], R8 ;  /* 0x0011600801007387 */ /* 0x0005e20000100800 */
[C---:B-1----:R-:W-:Y:S01]  /*37b0*/  IADD3 R11, R13.reuse, 0x8b, RZ ;  /* 0x0000008b0d0b7810 */ /* 0x042fe20007ffe0ff */
[----:B------:R-:W-:Y:S01]  /*37c0*/  IMAD.MOV R2, RZ, RZ, -R2 ;  /* 0x000000ffff027224 */ /* 0x000fe200078e0a02 */
[----:B---3--:R-:W-:Y:S01]  /*37d0*/  IADD3 R10, R13, 0x8c, RZ ;  /* 0x0000008c0d0a7810 */ /* 0x008fe20007ffe0ff */
[----:B------:R-:W-:Y:S01]  /*37e0*/  IMAD R145, R27, R4, R145 ;  /* 0x000000041b917224 */ /* 0x000fe200078e0291 */
[----:B------:R1:W-:Y:S01]  /*37f0*/  STL [R1+0x1164], R7 ;  /* 0x0011640701007387 */ /* 0x0003e20000100800 */
[----:B------:R-:W-:Y:S01]  /*3800*/  IMAD.MOV R5, RZ, RZ, -R5 ;  /* 0x000000ffff057224 */ /* 0x000fe200078e0a05 */
[----:B------:R-:W-:Y:S01]  /*3810*/  IABS R161, R10 ;  /* 0x0000000a00a17213 */ /* 0x000fe20000000000 */
[----:B------:R-:W-:Y:S01]  /*3820*/  IMAD.HI.U32 R4, R25, R150, RZ ;  /* 0x0000009619047227 */ /* 0x000fe200078e00ff */
[----:B------:R3:W-:Y:S01]  /*3830*/  STL [R1+0x112c], R12 ;  /* 0x00112c0c01007387 */ /* 0x0007e20000100800 */
[----:B--2---:R-:W-:-:S02]  /*3840*/  IADD3 R8, R13, 0x8d, RZ ;  /* 0x0000008d0d087810 */ /* 0x004fc40007ffe0ff */
[----:B------:R-:W-:Y:S01]  /*3850*/  IMAD R148, R27, R0, R148 ;  /* 0x000000001b947224 */ /* 0x000fe200078e0294 */
[----:B------:R-:W-:Y:S01]  /*3860*/  IABS R160, R11 ;  /* 0x0000000b00a07213 */ /* 0x000fe20000000000 */
[----:B------:R-:W-:Y:S01]  /*3870*/  IMAD.MOV R3, RZ, RZ, -R3 ;  /* 0x000000ffff037224 */ /* 0x000fe200078e0a03 */
[----:B-1----:R-:W-:Y:S01]  /*3880*/  IADD3 R7, R13, 0x8e, RZ ;  /* 0x0000008e0d077810 */ /* 0x002fe20007ffe0ff */
[----:B------:R-:W-:Y:S01]  /*3890*/  IMAD R147, R27, R2, R147 ;  /* 0x000000021b937224 */ /* 0x000fe200078e0293 */
[----:B------:R1:W-:Y:S01]  /*38a0*/  STL [R1+0x1130], R11 ;  /* 0x0011300b01007387 */ /* 0x0003e20000100800 */
[----:B------:R-:W-:Y:S01]  /*38b0*/  IMAD.HI.U32 R0, R25, R153, RZ ;  /* 0x0000009919007227 */ /* 0x000fe200078e00ff */
[----:B------:R-:W-:Y:S02]  /*38c0*/  IABS R159, R12 ;  /* 0x0000000c009f7213 */ /* 0x000fe40000000000 */
[----:B------:R2:W-:Y:S01]  /*38d0*/  STL [R1+0x1134], R10 ;  /* 0x0011340a01007387 */ /* 0x0005e20000100800 */
[----:B------:R-:W-:Y:S01]  /*38e0*/  IMAD R139, R27, R5, R139 ;  /* 0x000000051b8b7224 */ /* 0x000fe200078e028b */
[----:B------:R-:W-:Y:S01]  /*38f0*/  IABS R163, R7 ;  /* 0x0000000700a37213 */ /* 0x000fe20000000000 */
[----:B------:R-:W-:Y:S01]  /*3900*/  IMAD.HI.U32 R2, R25, R152, RZ ;  /* 0x0000009819027227 */ /* 0x000fe200078e00ff */
[----:B------:R-:W-:Y:S01]  /*3910*/  IABS R162, R8 ;  /* 0x0000000800a27213 */ /* 0x000fe20000000000 */
[----:B------:R4:W-:Y:S01]  /*3920*/  STL [R1+0x1138], R8 ;  /* 0x0011380801007387 */ /* 0x0009e20000100800 */
[C---:B---3--:R-:W-:Y:S01]  /*3930*/  IADD3 R12, R13.reuse, 0x8f, RZ ;  /* 0x0000008f0d0c7810 */ /* 0x048fe20007ffe0ff */
[----:B------:R-:W-:Y:S01]  /*3940*/  IMAD.MOV R4, RZ, RZ, -R4 ;  /* 0x000000ffff047224 */ /* 0x000fe200078e0a04 */
[----:B-1----:R-:W-:Y:S01]  /*3950*/  IADD3 R11, R13, 0x90, RZ ;  /* 0x000000900d0b7810 */ /* 0x002fe20007ffe0ff */
[----:B------:R-:W-:Y:S01]  /*3960*/  IMAD.HI.U32 R5, R25, R144, RZ ;  /* 0x0000009019057227 */ /* 0x000fe200078e00ff */
[----:B--2---:R-:W-:Y:S01]  /*3970*/  IADD3 R10, R13, 0x91, RZ ;  /* 0x000000910d0a7810 */ /* 0x004fe20007ffe0ff */
[----:B------:R1:W-:Y:S01]  /*3980*/  STL [R1+0x1140], R7 ;  /* 0x0011400701007387 */ /* 0x0003e20000100800 */
[----:B------:R-:W-:Y:S01]  /*3990*/  IABS R165, R11 ;  /* 0x0000000b00a57213 */ /* 0x000fe20000000000 */
[----:B------:R-:W-:Y:S01]  /*39a0*/  IMAD R151, R27, R3, R151 ;  /* 0x000000031b977224 */ /* 0x000fe200078e0297 */
[----:B------:R-:W-:Y:S01]  /*39b0*/  IABS R166, R10 ;  /* 0x0000000a00a67213 */ /* 0x000fe20000000000 */
[----:B------:R-:W-:Y:S01]  /*39c0*/  IMAD.MOV R0, RZ, RZ, -R0 ;  /* 0x000000ffff007224 */ /* 0x000fe200078e0a00 */
[----:B----4-:R-:W-:Y:S01]  /*39d0*/  IADD3 R8, R13, 0x92, RZ ;  /* 0x000000920d087810 */ /* 0x010fe20007ffe0ff */
[----:B------:R-:W-:Y:S01]  /*39e0*/  IMAD.HI.U32 R3, R25, R156, RZ ;  /* 0x0000009c19037227 */ /* 0x000fe200078e00ff */
[----:B------:R2:W-:Y:S01]  /*39f0*/  STL [R1+0x1118], R12 ;  /* 0x0011180c01007387 */ /* 0x0005e20000100800 */
[----:B------:R-:W-:-:S02]  /*3a00*/  IABS R164, R12 ;  /* 0x0000000c00a47213 */ /* 0x000fc40000000000 */
[----:B------:R-:W-:Y:S01]  /*3a10*/  IMAD.MOV R2, RZ, RZ, -R2 ;  /* 0x000000ffff027224 */ /* 0x000fe200078e0a02 */
[----:B-1----:R-:W-:Y:S01]  /*3a20*/  IADD3 R7, R13, 0x93, RZ ;  /* 0x000000930d077810 */ /* 0x002fe20007ffe0ff */
[----:B------:R-:W-:Y:S01]  /*3a30*/  IMAD R150, R27, R4, R150 ;  /* 0x000000041b967224 */ /* 0x000fe200078e0296 */
[----:B------:R1:W-:Y:S01]  /*3a40*/  STL [R1+0x111c], R11 ;  /* 0x00111c0b01007387 */ /* 0x0003e20000100800 */
[----:B------:R-:W-:Y:S01]  /*3a50*/  IMAD.MOV R5, RZ, RZ, -R5 ;  /* 0x000000ffff057224 */ /* 0x000fe200078e0a05 */
[----:B------:R-:W-:Y:S01]  /*3a60*/  IABS R168, R7 ;  /* 0x0000000700a87213 */ /* 0x000fe20000000000 */
[----:B------:R-:W-:Y:S01]  /*3a70*/  IMAD.HI.U32 R4, R25, R155, RZ ;  /* 0x0000009b19047227 */ /* 0x000fe200078e00ff */
[----:B------:R3:W-:Y:S01]  /*3a80*/  STL [R1+0x1120], R10 ;  /* 0x0011200a01007387 */ /* 0x0007e20000100800 */
[----:B------:R-:W-:Y:S02]  /*3a90*/  IABS R167, R8 ;  /* 0x0000000800a77213 */ /* 0x000fe40000000000 */
[----:B------:R-:W-:Y:S01]  /*3aa0*/  IMAD R153, R27, R0, R153 ;  /* 0x000000001b997224 */ /* 0x000fe200078e0299 */
[C---:B--2---:R-:W-:Y:S01]  /*3ab0*/  IADD3 R12, R13.reuse, 0x94, RZ ;  /* 0x000000940d0c7810 */ /* 0x044fe20007ffe0ff */
[----:B------:R-:W-:Y:S01]  /*3ac0*/  IMAD.MOV R3, RZ, RZ, -R3 ;  /* 0x000000ffff037224 */ /* 0x000fe200078e0a03 */
[----:B-1----:R-:W-:Y:S01]  /*3ad0*/  IADD3 R11, R13, 0x95, RZ ;  /* 0x000000950d0b7810 */ /* 0x002fe20007ffe0ff */
[----:B------:R-:W-:Y:S01]  /*3ae0*/  IMAD R152, R27, R2, R152 ;  /* 0x000000021b987224 */ /* 0x000fe200078e0298 */
[----:B------:R1:W-:Y:S01]  /*3af0*/  STL [R1+0x1124], R8 ;  /* 0x0011240801007387 */ /* 0x0003e20000100800 */
[----:B------:R-:W-:Y:S01]  /*3b00*/  IMAD.HI.U32 R0, R25, R158, RZ ;  /* 0x0000009e19007227 */ /* 0x000fe200078e00ff */
[----:B---3--:R-:W-:-:S02]  /*3b10*/  IADD3 R10, R13, 0x96, RZ ;  /* 0x000000960d0a7810 */ /* 0x008fc40007ffe0ff */
[----:B------:R2:W-:Y:S01]  /*3b20*/  STL [R1+0x1128], R7 ;  /* 0x0011280701007387 */ /* 0x0005e20000100800 */
[----:B------:R-:W-:Y:S01]  /*3b30*/  IMAD R144, R27, R5, R144 ;  /* 0x000000051b907224 */ /* 0x000fe200078e0290 */
[----:B------:R-:W-:Y:S01]  /*3b40*/  IABS R171, R10 ;  /* 0x0000000a00ab7213 */ /* 0x000fe20000000000 */
[----:B------:R-:W-:Y:S01]  /*3b50*/  IMAD.HI.U32 R2, R25, R157, RZ ;  /* 0x0000009d19027227 */ /* 0x000fe200078e00ff */
[----:B------:R3:W-:Y:S01]  /*3b60*/  STL [R1+0x10f8], R12 ;  /* 0x0010f80c01007387 */ /* 0x0007e20000100800 */
[----:B------:R-:W-:Y:S02]  /*3b70*/  IABS R170, R11 ;  /* 0x0000000b00aa7213 */ /* 0x000fe40000000000 */
        /* <DEDUP_REMOVED lines=9> */
[----:B------:R2:W-:Y:S01]  /*3c10*/  STL [R1+0x1108], R10 ;  /* 0x0011080a01007387 */ /* 0x0005e20000100800 */
[----:B------:R-:W-:Y:S01]  /*3c20*/  IMAD.HI.U32 R3, R25, R161, RZ ;  /* 0x000000a119037227 */ /* 0x000fe200078e00ff */
[----:B------:R-:W-:-:S02]  /*3c30*/  IABS R172, R8 ;  /* 0x0000000800ac7213 */ /* 0x000fc40000000000 */
[C---:B---3--:R-:W-:Y:S01]  /*3c40*/  IADD3 R12, R13.reuse, 0x99, RZ ;  /* 0x000000990d0c7810 */ /* 0x048fe20007ffe0ff */
[----:B------:R-:W-:Y:S01]  /*3c50*/  IMAD.MOV R2, RZ, RZ, -R2 ;  /* 0x000000ffff027224 */ /* 0x000fe200078e0a02 */
[----:B-1----:R-:W-:Y:S01]  /*3c60*/  IADD3 R11, R13, 0x9a, RZ ;  /* 0x0000009a0d0b7810 */ /* 0x002fe20007ffe0ff */
[----:B------:R-:W-:Y:S01]  /*3c70*/  IMAD R155, R27, R4, R155 ;  /* 0x000000041b9b7224 */ /* 0x000fe200078e029b */
[----:B------:R1:W-:Y:S01]  /*3c80*/  STL [R1+0x1110], R8 ;  /* 0x0011100801007387 */ /* 0x0003e20000100800 */
[----:B------:R-:W-:Y:S01]  /*3c90*/  IMAD.MOV R5, RZ, RZ, -R5 ;  /* 0x000000ffff057224 */ /* 0x000fe200078e0a05 */
[----:B--2---:R-:W-:Y:S01]  /*3ca0*/  IADD3 R10, R13, 0x9b, RZ ;  /* 0x0000009b0d0a7810 */ /* 0x004fe20007ffe0ff */
[----:B------:R-:W-:Y:S01]  /*3cb0*/  IMAD.HI.U32 R4, R25, R160, RZ ;  /* 0x000000a019047227 */ /* 0x000fe200078e00ff */
[----:B------:R2:W-:Y:S01]  /*3cc0*/  STL [R1+0x1114], R7 ;  /* 0x0011140701007387 */ /* 0x0005e20000100800 */
[----:B------:R-:W-:Y:S02]  /*3cd0*/  IABS R175, R11 ;  /* 0x0000000b00af7213 */ /* 0x000fe40000000000 */
[----:B------:R-:W-:Y:S01]  /*3ce0*/  IMAD R158, R27, R0, R158 ;  /* 0x000000001b9e7224 */ /* 0x000fe200078e029e */
[----:B------:R-:W-:Y:S01]  /*3cf0*/  IABS R176, R10 ;  /* 0x0000000a00b07213 */ /* 0x000fe20000000000 */
[----:B------:R-:W-:Y:S01]  /*3d00*/  IMAD.MOV R3, RZ, RZ, -R3 ;  /* 0x000000ffff037224 */ /* 0x000fe200078e0a03 */
[----:B-1----:R-:W-:Y:S01]  /*3d10*/  IADD3 R8, R13, 0x9c, RZ ;  /* 0x0000009c0d087810 */ /* 0x002fe20007ffe0ff */
[----:B------:R-:W-:Y:S01]  /*3d20*/  IMAD R157, R27, R2, R157 ;  /* 0x000000021b9d7224 */ /* 0x000fe200078e029d */
[----:B------:R-:W-:Y:S01]  /*3d30*/  STL [R1+0x10dc], R12 ;  /* 0x0010dc0c01007387 */ /* 0x000fe20000100800 */
[----:B------:R-:W-:Y:S01]  /*3d40*/  IMAD.HI.U32 R0, R25, R163, RZ ;  /* 0x000000a319007227 */ /* 0x000fe200078e00ff */
[----:B--2---:R-:W-:-:S02]  /*3d50*/  IADD3 R7, R13, 0x9d, RZ ;  /* 0x0000009d0d077810 */ /* 0x004fc40007ffe0ff */
[----:B------:R1:W-:Y:S01]  /*3d60*/  STL [R1+0x10e0], R11 ;  /* 0x0010e00b01007387 */ /* 0x0003e20000100800 */
[----:B------:R-:W-:Y:S01]  /*3d70*/  IMAD R149, R27, R5, R149 ;  /* 0x000000051b957224 */ /* 0x000fe200078e0295 */
[----:B------:R-:W-:Y:S01]  /*3d80*/  IABS R178, R7 ;  /* 0x0000000700b27213 */ /* 0x000fe20000000000 */
[C---:B------:R-:W-:Y:S01]  /*3d90*/  IMAD.HI.U32 R2, R25.reuse, R162, RZ ;  /* 0x000000a219027227 */ /* 0x040fe200078e00ff */
[----:B------:R2:W-:Y:S01]  /*3da0*/  STL [R1+0x10e4], R10 ;  /* 0x0010e40a01007387 */ /* 0x0005e20000100800 */
[----:B------:R-:W-:Y:S02]  /*3db0*/  IABS R177, R8 ;  /* 0x0000000800b17213 */ /* 0x000fe40000000000 */
[----:B------:R-:W-:Y:S01]  /*3dc0*/  IMAD.MOV R4, RZ, RZ, -R4 ;  /* 0x000000ffff047224 */ /* 0x000fe200078e0a04 */
[----:B------:R-:W-:Y:S01]  /*3dd0*/  IABS R174, R12 ;  /* 0x0000000c00ae7213 */ /* 0x000fe20000000000 */
[----:B------:R-:W-:Y:S01]  /*3de0*/  IMAD.HI.U32 R5, R25, R154, RZ ;  /* 0x0000009a19057227 */ /* 0x000fe200078e00ff */
[C---:B-1----:R-:W-:Y:S01]  /*3df0*/  IADD3 R11, R13.reuse, 0x9f, RZ ;  /* 0x0000009f0d0b7810 */ /* 0x042fe20007ffe0ff */
[----:B------:R1:W-:Y:S01]  /*3e00*/  STL [R1+0x10e8], R8 ;  /* 0x0010e80801007387 */ /* 0x0003e20000100800 */
[----:B------:R-:W-:Y:S01]  /*3e10*/  IADD3 R12, R13, 0x9e, RZ ;  /* 0x0000009e0d0c7810 */ /* 0x000fe20007ffe0ff */
[----:B------:R-:W-:Y:S01]  /*3e20*/  IMAD R161, R27, R3, R161 ;  /* 0x000000031ba17224 */ /* 0x000fe200078e02a1 */
[----:B--2---:R-:W-:Y:S01]  /*3e30*/  IADD3 R10, R13, 0xa0, RZ ;  /* 0x000000a00d0a7810 */ /* 0x004fe20007ffe0ff */
[----:B------:R-:W-:Y:S01]  /*3e40*/  IMAD.MOV R0, RZ, RZ, -R0 ;  /* 0x000000ffff007224 */ /* 0x000fe200078e0a00 */
[----:B------:R2:W-:Y:S01]  /*3e50*/  STL [R1+0x10f0], R7 ;  /* 0x0010f00701007387 */ /* 0x0005e20000100800 */
[----:B------:R-:W-:Y:S01]  /*3e60*/  IMAD.HI.U32 R3, R25, R166, RZ ;  /* 0x000000a619037227 */ /* 0x000fe200078e00ff */
[----:B------:R-:W-:-:S02]  /*3e70*/  IABS R181, R10 ;  /* 0x0000000a00b57213 */ /* 0x000fc40000000000 */
[----:B------:R-:W-:Y:S01]  /*3e80*/  IABS R180, R11 ;  /* 0x0000000b00b47213 */ /* 0x000fe20000000000 */
[----:B------:R-:W-:Y:S01]  /*3e90*/  IMAD.MOV R2, RZ, RZ, -R2 ;  /* 0x000000ffff027224 */ /* 0x000fe200078e0a02 */
[----:B-1----:R-:W-:Y:S01]  /*3ea0*/  IADD3 R8, R13, 0xa1, RZ ;  /* 0x000000a10d087810 */ /* 0x002fe20007ffe0ff */
[----:B------:R-:W-:Y:S01]  /*3eb0*/  IMAD R160, R27, R4, R160 ;  /* 0x000000041ba07224 */ /* 0x000fe200078e02a0 */
[----:B------:R-:W-:Y:S01]  /*3ec0*/  STL [R1+0x10c8], R12 ;  /* 0x0010c80c01007387 */ /* 0x000fe20000100800 */
[----:B------:R-:W-:Y:S01]  /*3ed0*/  IMAD.MOV R5, RZ, RZ, -R5 ;  /* 0x000000ffff057224 */ /* 0x000fe200078e0a05 */
[----:B--2---:R-:W-:Y:S01]  /*3ee0*/  IADD3 R7, R13, 0xa2, RZ ;  /* 0x000000a20d077810 */ /* 0x004fe20007ffe0ff */
[----:B------:R-:W-:Y:S01]  /*3ef0*/  IMAD.HI.U32 R4, R25, R165, RZ ;  /* 0x000000a519047227 */ /* 0x000fe200078e00ff */
[----:B------:R1:W-:Y:S01]  /*3f00*/  STL [R1+0x10cc], R11 ;  /* 0x0010cc0b01007387 */ /* 0x0003e20000100800 */
[----:B------:R-:W-:Y:S02]  /*3f10*/  IABS R182, R8 ;  /* 0x0000000800b67213 */ /* 0x000fe40000000000 */
[C---:B------:R-:W-:Y:S01]  /*3f20*/  IMAD R163, R27.reuse, R0, R163 ;  /* 0x000000001ba37224 */ /* 0x040fe200078e02a3 */
[----:B------:R-:W-:Y:S01]  /*3f30*/  IABS R183, R7 ;  /* 0x0000000700b77213 */ /* 0x000fe20000000000 */
[----:B------:R-:W-:Y:S01]  /*3f40*/  IMAD.MOV R3, RZ, RZ, -R3 ;  /* 0x000000ffff037224 */ /* 0x000fe200078e0a03 */
[----:B------:R2:W-:Y:S01]  /*3f50*/  STL [R1+0x10d0], R10 ;  /* 0x0010d00a01007387 */ /* 0x0005e20000100800 */
[----:B------:R-:W-:Y:S01]  /*3f60*/  IMAD R162, R27, R2, R162 ;  /* 0x000000021ba27224 */ /* 0x000fe200078e02a2 */
[----:B------:R-:W-:Y:S01]  /*3f70*/  IABS R179, R12 ;  /* 0x0000000c00b37213 */ /* 0x000fe20000000000 */
[----:B------:R-:W-:Y:S01]  /*3f80*/  IMAD.HI.U32 R0, R25, R168, RZ ;  /* 0x000000a819007227 */ /* 0x000fe200078e00ff */
[C---:B-1----:R-:W-:Y:S01]  /*3f90*/  IADD3 R11, R13.reuse, 0xa3, RZ ;  /* 0x000000a30d0b7810 */ /* 0x042fe20007ffe0ff */
[----:B------:R1:W-:Y:S01]  /*3fa0*/  STL [R1+0x10d4], R8 ;  /* 0x0010d40801007387 */ /* 0x0003e20000100800 */
[----:B------:R-:W-:Y:S01]  /*3fb0*/  IADD3 R12, R13, 0xa8, RZ ;  /* 0x000000a80d0c7810 */ /* 0x000fe20007ffe0ff */
[----:B------:R-:W-:Y:S01]  /*3fc0*/  IMAD R154, R27, R5, R154 ;  /* 0x000000051b9a7224 */ /* 0x000fe200078e029a */
[----:B------:R-:W-:Y:S01]  /*3fd0*/  IABS R184, R11 ;  /* 0x0000000b00b87213 */ /* 0x000fe20000000000 */
[----:B------:R-:W-:Y:S01]  /*3fe0*/  IMAD.HI.U32 R2, R25, R167, RZ ;  /* 0x000000a719027227 */ /* 0x000fe200078e00ff */
[----:B--2---:R-:W-:Y:S01]  /*3ff0*/  IADD3 R10, R13, 0xa4, RZ ;  /* 0x000000a40d0a7810 */ /* 0x004fe20007ffe0ff */
[----:B------:R2:W-:Y:S01]  /*4000*/  STL [R1+0x10d8], R7 ;  /* 0x0010d80701007387 */ /* 0x0005e20000100800 */
[----:B------:R-:W-:Y:S01]  /*4010*/  IABS R189, R12 ;  /* 0x0000000c00bd7213 */ /* 0x000fe20000000000 */
[----:B------:R-:W-:Y:S01]  /*4020*/  IMAD.MOV R4, RZ, RZ, -R4 ;  /* 0x000000ffff047224 */ /* 0x000fe200078e0a04 */
[----:B------:R-:W-:Y:S01]  /*4030*/  IABS R185, R10 ;  /* 0x0000000a00b97213 */ /* 0x000fe20000000000 */
[----:B------:R-:W-:Y:S01]  /*4040*/  IMAD.HI.U32 R5, R25, R159, RZ ;  /* 0x0000009f19057227 */ /* 0x000fe200078e00ff */
[----:B-1----:R-:W-:Y:S01]  /*4050*/  IADD3 R8, R13, 0xa6, RZ ;  /* 0x000000a60d087810 */ /* 0x002fe20007ffe0ff */
[----:B------:R1:W-:Y:S02]  /*4060*/  STL [R1+0x10a8], R11 ;  /* 0x0010a80b01007387 */ /* 0x0003e40000100800 */
[----:B------:R-:W-:Y:S01]  /*4070*/  IMAD R166, R27, R3, R166 ;  /* 0x000000031ba67224 */ /* 0x000fe200078e02a6 */
[----:B------:R-:W-:Y:S01]  /*4080*/  IABS R187, R8 ;  /* 0x0000000800bb7213 */ /* 0x000fe20000000000 */
[----:B------:R-:W-:Y:S01]  /*4090*/  IMAD.MOV R0, RZ, RZ, -R0 ;  /* 0x000000ffff007224 */ /* 0x000fe200078e0a00 */
[----:B--2---:R-:W-:Y:S01]  /*40a0*/  IADD3 R7, R13, 0xa7, RZ ;  /* 0x000000a70d077810 */ /* 0x004fe20007ffe0ff */
[----:B------:R-:W-:Y:S01]  /*40b0*/  IMAD.HI.U32 R3, R25, R171, RZ ;  /* 0x000000ab19037227 */ /* 0x000fe200078e00ff */
[----:B------:R2:W-:Y:S02]  /*40c0*/  STL [R1+0x10b0], R10 ;  /* 0x0010b00a01007387 */ /* 0x0005e40000100800 */
[----:B------:R-:W-:Y:S01]  /*40d0*/  IABS R188, R7 ;  /* 0x0000000700bc7213 */ /* 0x000fe20000000000 */
[----:B------:R-:W-:Y:S01]  /*40e0*/  IMAD.MOV R2, RZ, RZ, -R2 ;  /* 0x000000ffff027224 */ /* 0x000fe200078e0a02 */
[----:B------:R-:W-:Y:S01]  /*40f0*/  STL [R1+0x10b8], R23 ;  /* 0x0010b81701007387 */ /* 0x000fe20000100800 */
[----:B------:R-:W-:Y:S01]  /*4100*/  IMAD R165, R27, R4, R165 ;  /* 0x000000041ba57224 */ /* 0x000fe200078e02a5 */
[----:B-1----:R-:W-:Y:S01]  /*4110*/  IADD3 R11, R13, 0xa9, RZ ;  /* 0x000000a90d0b7810 */ /* 0x002fe20007ffe0ff */
[----:B------:R-:W-:Y:S01]  /*4120*/  IMAD.MOV R5, RZ, RZ, -R5 ;  /* 0x000000ffff057224 */ /* 0x000fe200078e0a05 */
[----:B------:R1:W-:Y:S01]  /*4130*/  STL [R1+0x10c0], R8 ;  /* 0x0010c00801007387 */ /* 0x0003e20000100800 */
[----:B------:R-:W-:Y:S01]  /*4140*/  IMAD.HI.U32 R4, R25, R170, RZ ;  /* 0x000000aa19047227 */ /* 0x000fe200078e00ff */
[----:B--2---:R-:W-:-:S02]  /*4150*/  IADD3 R10, R13, 0xaa, RZ ;  /* 0x000000aa0d0a7810 */ /* 0x004fc40007ffe0ff */
[----:B------:R2:W-:Y:S01]  /*4160*/  STL [R1+0x10c4], R7 ;  /* 0x0010c40701007387 */ /* 0x0005e20000100800 */
[C---:B------:R-:W-:Y:S01]  /*4170*/  IMAD R168, R27.reuse, R0, R168 ;  /* 0x000000001ba87224 */ /* 0x040fe200078e02a8 */
[----:B------:R-:W-:Y:S01]  /*4180*/  IABS R191, R10 ;  /* 0x0000000a00bf7213 */ /* 0x000fe20000000000 */
[----:B------:R-:W-:Y:S01]  /*4190*/  IMAD.MOV R3, RZ, RZ, -R3 ;  /* 0x000000ffff037224 */ /* 0x000fe200078e0a03 */
[----:B------:R3:W-:Y:S01]  /*41a0*/  STL [R1+0x109c], R12 ;  /* 0x00109c0c01007387 */ /* 0x0007e20000100800 */
[----:B------:R-:W-:Y:S01]  /*41b0*/  IMAD R167, R27, R2, R167 ;  /* 0x000000021ba77224 */ /* 0x000fe200078e02a7 */
[----:B-1----:R-:W-:Y:S01]  /*41c0*/  IADD3 R8, R13, 0xab, RZ ;  /* 0x000000ab0d087810 */ /* 0x002fe20007ffe0ff */
[----:B------:R-:W-:Y:S01]  /*41d0*/  IMAD.HI.U32 R0, R25, R173, RZ ;  /* 0x000000ad19007227 */ /* 0x000fe200078e00ff */
[----:B------:R-:W-:Y:S01]  /*41e0*/  IABS R190, R11 ;  /* 0x0000000b00be7213 */ /* 0x000fe20000000000 */
[----:B------:R1:W-:Y:S01]  /*41f0*/  STL [R1+0x1098], R11 ;  /* 0x0010980b01007387 */ /* 0x0003e20000100800 */
[----:B--2---:R-:W-:Y:S01]  /*4200*/  IADD3 R7, R13, 0xac, RZ ;  /* 0x000000ac0d077810 */ /* 0x004fe20007ffe0ff */
[----:B------:R-:W-:Y:S01]  /*4210*/  IMAD R159, R27, R5, R159 ;  /* 0x000000051b9f7224 */ /* 0x000fe200078e029f */
[----:B------:R-:W-:Y:S01]  /*4220*/  IABS R192, R8 ;  /* 0x0000000800c07213 */ /* 0x000fe20000000000 */
[----:B------:R-:W-:Y:S01]  /*4230*/  IMAD.HI.U32 R2, R25, R172, RZ ;  /* 0x000000ac19027227 */ /* 0x000fe200078e00ff */
[----:B------:R2:W-:Y:S01]  /*4240*/  STL [R1+0x1094], R10 ;  /* 0x0010940a01007387 */ /* 0x0005e20000100800 */
[----:B------:R-:W-:-:S02]  /*4250*/  IABS R193, R7 ;  /* 0x0000000700c17213 */ /* 0x000fc40000000000 */
[----:B------:R-:W-:Y:S01]  /*4260*/  IMAD.MOV R4, RZ, RZ, -R4 ;  /* 0x000000ffff047224 */ /* 0x000fe200078e0a04 */
[----:B---3--:R-:W-:Y:S01]  /*4270*/  IADD3 R12, R13, 0xad, RZ ;  /* 0x000000ad0d0c7810 */ /* 0x008fe20007ffe0ff */
[----:B------:R-:W-:Y:S01]  /*4280*/  IMAD.HI.U32 R5, R25, R164, RZ ;  /* 0x000000a419057227 */ /* 0x000fe200078e00ff */
[----:B-1----:R-:W-:Y:S01]  /*4290*/  IADD3 R11, R13, 0xae, RZ ;  /* 0x000000ae0d0b7810 */ /* 0x002fe20007ffe0ff */
[----:B------:R1:W-:Y:S01]  /*42a0*/  STL [R1+0x1090], R8 ;  /* 0x0010900801007387 */ /* 0x0003e20000100800 */
[----:B------:R-:W-:Y:S01]  /*42b0*/  IABS R194, R12 ;  /* 0x0000000c00c27213 */ /* 0x000fe20000000000 */
[----:B------:R-:W-:Y:S01]  /*42c0*/  IMAD R171, R27, R3, R171 ;  /* 0x000000031bab7224 */ /* 0x000fe200078e02ab */
[----:B--2---:R-:W-:Y:S01]  /*42d0*/  IADD3 R10, R13, 0xaf, RZ ;  /* 0x000000af0d0a7810 */ /* 0x004fe20007ffe0ff */
[----:B------:R-:W-:Y:S01]  /*42e0*/  IMAD.MOV R0, RZ, RZ, -R0 ;  /* 0x000000ffff007224 */ /* 0x000fe200078e0a00 */
[----:B------:R2:W-:Y:S01]  /*42f0*/  STL [R1+0x1084], R7 ;  /* 0x0010840701007387 */ /* 0x0005e20000100800 */
[----:B------:R-:W-:Y:S01]  /*4300*/  IMAD.HI.U32 R3, R25, R176, RZ ;  /* 0x000000b019037227 */ /* 0x000fe200078e00ff */
[----:B------:R-:W-:-:S02]  /*4310*/  IABS R196, R10 ;  /* 0x0000000a00c47213 */ /* 0x000fc40000000000 */
[----:B------:R3:W-:Y:S01]  /*4320*/  STL [R1+0x1074], R12 ;  /* 0x0010740c01007387 */ /* 0x0007e20000100800 */
[----:B------:R-:W-:Y:S01]  /*4330*/  IMAD.MOV R2, RZ, RZ, -R2 ;  /* 0x000000ffff027224 */ /* 0x000fe200078e0a02 */
[----:B-1----:R-:W-:Y:S01]  /*4340*/  IADD3 R8, R13, 0xb0, RZ ;  /* 0x000000b00d087810 */ /* 0x002fe20007ffe0ff */
[----:B------:R-:W-:Y:S01]  /*4350*/  IMAD R170, R27, R4, R170 ;  /* 0x000000041baa7224 */ /* 0x000fe200078e02aa */
[----:B------:R-:W-:Y:S01]  /*4360*/  IABS R195, R11 ;  /* 0x0000000b00c37213 */ /* 0x000fe20000000000 */
[----:B------:R-:W-:Y:S01]  /*4370*/  IMAD.MOV R5, RZ, RZ, -R5 ;  /* 0x000000ffff057224 */ /* 0x000fe200078e0a05 */
[----:B--2---:R-:W-:Y:S01]  /*4380*/  IADD3 R7, R13, 0xb1, RZ ;  /* 0x000000b10d077810 */ /* 0x004fe20007ffe0ff */
[----:B------:R-:W-:Y:S01]  /*4390*/  IMAD.HI.U32 R4, R25, R175, RZ ;  /* 0x000000af19047227 */ /* 0x000fe200078e00ff */
[----:B------:R1:W-:Y:S01]  /*43a0*/  STL [R1+0x106c], R11 ;  /* 0x00106c0b01007387 */ /* 0x0003e20000100800 */
[----:B------:R-:W-:Y:S02]  /*43b0*/  IABS R197, R8 ;  /* 0x0000000800c57213 */ /* 0x000fe40000000000 */
[C---:B------:R-:W-:Y:S01]  /*43c0*/  IMAD R173, R27.reuse, R0, R173 ;  /* 0x000000001bad7224 */ /* 0x040fe200078e02ad */
[----:B------:R2:W-:Y:S01]  /*43d0*/  STL [R1+0x1060], R10 ;  /* 0x0010600a01007387 */ /* 0x0005e20000100800 */
[----:B------:R-:W-:Y:S01]  /*43e0*/  IMAD.MOV R3, RZ, RZ, -R3 ;  /* 0x000000ffff037224 */ /* 0x000fe200078e0a03 */
[----:B------:R-:W-:Y:S01]  /*43f0*/  IABS R198, R7 ;  /* 0x0000000700c67213 */ /* 0x000fe20000000000 */
[----:B------:R-:W-:Y:S01]  /*4400*/  IMAD R172, R27, R2, R172 ;  /* 0x000000021bac7224 */ /* 0x000fe200078e02ac */
[----:B---3--:R-:W-:Y:S01]  /*4410*/  IADD3 R12, R13, 0xb2, RZ ;  /* 0x000000b20d0c7810 */ /* 0x008fe20007ffe0ff */
[----:B------:R-:W-:Y:S01]  /*4420*/  IMAD.HI.U32 R0, R25, R178, RZ ;  /* 0x000000b219007227 */ /* 0x000fe200078e00ff */
[----:B-1----:R-:W-:Y:S01]  /*4430*/  IADD3 R11, R13, 0xb3, RZ ;  /* 0x000000b30d0b7810 */ /* 0x002fe20007ffe0ff */
[----:B------:R1:W-:Y:S01]  /*4440*/  STL [R1+0x1054], R8 ;  /* 0x0010540801007387 */ /* 0x0003e20000100800 */
[----:B------:R-:W-:Y:S01]  /*4450*/  IABS R199, R12 ;  /* 0x0000000c00c77213 */ /* 0x000fe20000000000 */
[----:B------:R-:W-:Y:S01]  /*4460*/  IMAD R164, R27, R5, R164 ;  /* 0x000000051ba47224 */ /* 0x000fe200078e02a4 */
[----:B--2---:R-:W-:Y:S01]  /*4470*/  IADD3 R10, R13, 0xb4, RZ ;  /* 0x000000b40d0a7810 */ /* 0x004fe20007ffe0ff */
[----:B------:R-:W-:Y:S01]  /*4480*/  IMAD.HI.U32 R2, R25, R177, RZ ;  /* 0x000000b119027227 */ /* 0x000fe200078e00ff */
[----:B------:R2:W-:Y:S01]  /*4490*/  STL [R1+0x1050], R7 ;  /* 0x0010500701007387 */ /* 0x0005e20000100800 */
[----:B------:R-:W-:-:S02]  /*44a0*/  IABS R200, R11 ;  /* 0x0000000b00c87213 */ /* 0x000fc40000000000 */
[----:B------:R-:W-:Y:S01]  /*44b0*/  IMAD.MOV R4, RZ, RZ, -R4 ;  /* 0x000000ffff047224 */ /* 0x000fe200078e0a04 */
[----:B------:R-:W-:Y:S01]  /*44c0*/  IABS R201, R10 ;  /* 0x0000000a00c97213 */ /* 0x000fe20000000000 */
[----:B------:R-:W-:Y:S01]  /*44d0*/  IMAD.HI.U32 R5, R25, R169, RZ ;  /* 0x000000a919057227 */ /* 0x000fe200078e00ff */
[----:B-1----:R-:W-:Y:S01]  /*44e0*/  IADD3 R8, R13, 0xb5, RZ ;  /* 0x000000b50d087810 */ /* 0x002fe20007ffe0ff */
[----:B------:R-:W-:Y:S02]  /*44f0*/  STL [R1+0x103c], R12 ;  /* 0x00103c0c01007387 */ /* 0x000fe40000100800 */
        /* <DEDUP_REMOVED lines=8> */
[----:B------:R-:W-:Y:S01]  /*4580*/  IABS R202, R8 ;  /* 0x0000000800ca7213 */ /* 0x000fe20000000000 */
[----:B------:R-:W-:Y:S01]  /*4590*/  IMAD R175, R27, R4, R175 ;  /* 0x000000041baf7224 */ /* 0x000fe200078e02af */
[----:B------:R3:W-:Y:S01]  /*45a0*/  STL [R1+0x102c], R8 ;  /* 0x00102c0801007387 */ /* 0x0007e20000100800 */
[----:B------:R-:W-:Y:S01]  /*45b0*/  IMAD.MOV R5, RZ, RZ, -R5 ;  /* 0x000000ffff057224 */ /* 0x000fe200078e0a05 */
[----:B-1----:R-:W-:Y:S01]  /*45c0*/  IADD3 R11, R13, 0xb8, RZ ;  /* 0x000000b80d0b7810 */ /* 0x002fe20007ffe0ff */
[----:B------:R-:W-:Y:S01]  /*45d0*/  IMAD.HI.U32 R4, R25, R180, RZ ;  /* 0x000000b419047227 */ /* 0x000fe200078e00ff */
[----:B------:R1:W-:Y:S01]  /*45e0*/  STL [R1+0x1028], R7 ;  /* 0x0010280701007387 */ /* 0x0003e20000100800 */
[----:B------:R-:W-:Y:S02]  /*45f0*/  IADD3 R12, R13, 0xbc, RZ ;  /* 0x000000bc0d0c7810 */ /* 0x000fe40007ffe0ff */
[----:B------:R-:W-:Y:S01]  /*4600*/  IMAD R178, R27, R0, R178 ;  /* 0x000000001bb27224 */ /* 0x000fe200078e02b2 */
[C---:B--2---:R-:W-:Y:S01]  /*4610*/  IADD3 R10, R13.reuse, 0xb9, RZ ;  /* 0x000000b90d0a7810 */ /* 0x044fe20007ffe0ff */
[----:B------:R-:W-:Y:S01]  /*4620*/  IMAD.MOV R3, RZ, RZ, -R3 ;  /* 0x000000ffff037224 */ /* 0x000fe200078e0a03 */
[----:B---3--:R-:W-:Y:S01]  /*4630*/  IADD3 R8, R13, 0xba, RZ ;  /* 0x000000ba0d087810 */ /* 0x008fe20007ffe0ff */
[----:B------:R-:W-:Y:S01]  /*4640*/  IMAD R177, R27, R2, R177 ;  /* 0x000000021bb17224 */ /* 0x000fe200078e02b1 */
[----:B------:R-:W-:Y:S01]  /*4650*/  IABS R206, R10 ;  /* 0x0000000a00ce7213 */ /* 0x000fe20000000000 */
[----:B------:R-:W-:Y:S01]  /*4660*/  IMAD.HI.U32 R0, R25, R183, RZ ;  /* 0x000000b719007227 */ /* 0x000fe200078e00ff */
[----:B-1----:R-:W-:Y:S01]  /*4670*/  IADD3 R7, R13, 0xbb, RZ ;  /* 0x000000bb0d077810 */ /* 0x002fe20007ffe0ff */
[----:B------:R-:W-:Y:S01]  /*4680*/  STL [R1+0x1010], R24 ;  /* 0x0010101801007387 */ /* 0x000fe20000100800 */
[----:B------:R-:W-:Y:S01]  /*4690*/  IABS R205, R11 ;  /* 0x0000000b00cd7213 */ /* 0x000fe20000000000 */
[----:B------:R-:W-:Y:S01]  /*46a0*/  IMAD R169, R27, R5, R169 ;  /* 0x000000051ba97224 */ /* 0x000fe200078e02a9 */
[----:B------:R-:W-:Y:S01]  /*46b0*/  IABS R208, R7 ;  /* 0x0000000700d07213 */ /* 0x000fe20000000000 */
[----:B------:R-:W-:Y:S01]  /*46c0*/  IMAD.HI.U32 R2, R25, R182, RZ ;  /* 0x000000b619027227 */ /* 0x000fe200078e00ff */
[----:B------:R1:W-:Y:S01]  /*46d0*/  STL [R1+0x100c], R11 ;  /* 0x00100c0b01007387 */ /* 0x0003e20000100800 */
[----:B------:R-:W-:-:S02]  /*46e0*/  IABS R207, R8 ;  /* 0x0000000800cf7213 */ /* 0x000fc40000000000 */
[----:B------:R-:W-:Y:S01]  /*46f0*/  IMAD.MOV R4, RZ, RZ, -R4 ;  /* 0x000000ffff047224 */ /* 0x000fe200078e0a04 */
[----:B------:R2:W-:Y:S01]  /*4700*/  STL [R1+0x1008], R10 ;  /* 0x0010080a01007387 */ /* 0x0005e20000100800 */
[----:B------:R-:W-:Y:S01]  /*4710*/  IMAD.HI.U32 R5, R25, R174, RZ ;  /* 0x000000ae19057227 */ /* 0x000fe200078e00ff */
[----:B------:R-:W-:Y:S02]  /*4720*/  IABS R209, R12 ;  /* 0x0000000c00d17213 */ /* 0x000fe40000000000 */
[----:B------:R3:W-:Y:S01]  /*4730*/  STL [R1+0x1004], R8 ;  /* 0x0010040801007387 */ /* 0x0007e20000100800 */
[----:B------:R-:W-:Y:S01]  /*4740*/  IMAD R181, R27, R3, R181 ;  /* 0x000000031bb57224 */ /* 0x000fe200078e02b5 */
[----:B-1----:R-:W-:Y:S01]  /*4750*/  IADD3 R11, R13, 0xbd, RZ ;  /* 0x000000bd0d0b7810 */ /* 0x002fe20007ffe0ff */
[----:B------:R-:W-:Y:S01]  /*4760*/  IMAD.MOV R0, RZ, RZ, -R0 ;  /* 0x000000ffff007224 */ /* 0x000fe200078e0a00 */
[----:B------:R1:W-:Y:S01]  /*4770*/  STL [R1+0xff8], R7 ;  /* 0x000ff80701007387 */ /* 0x0003e20000100800 */
[----:B------:R-:W-:Y:S01]  /*4780*/  IMAD.HI.U32 R3, R25, R186, RZ ;  /* 0x000000ba19037227 */ /* 0x000fe200078e00ff */
[----:B--2---:R-:W-:-:S02]  /*4790*/  IADD3 R10, R13, 0xbe, RZ ;  /* 0x000000be0d0a7810 */ /* 0x004fc40007ffe0ff */
[----:B------:R2:W-:Y:S01]  /*47a0*/  STL [R1+0xfe8], R12 ;  /* 0x000fe80c01007387 */ /* 0x0005e20000100800 */
[----:B------:R-:W-:Y:S01]  /*47b0*/  IMAD.MOV R2, RZ, RZ, -R2 ;  /* 0x000000ffff027224 */ /* 0x000fe200078e0a02 */
[----:B------:R-:W-:Y:S01]  /*47c0*/  IABS R211, R10 ;  /* 0x0000000a00d37213 */ /* 0x000fe20000000000 */
[----:B------:R-:W-:Y:S01]  /*47d0*/  IMAD R180, R27, R4, R180 ;  /* 0x000000041bb47224 */ /* 0x000fe200078e02b4 */
[C---:B---3--:R-:W-:Y:S01]  /*47e0*/  IADD3 R8, R13.reuse, 0xbf, RZ ;  /* 0x000000bf0d087810 */ /* 0x048fe20007ffe0ff */
[----:B------:R-:W-:Y:S01]  /*47f0*/  IMAD.MOV R5, RZ, RZ, -R5 ;  /* 0x000000ffff057224 */ /* 0x000fe200078e0a05 */
[----:B-1----:R-:W-:Y:S01]  /*4800*/  IADD3 R7, R13, 0xc0, RZ ;  /* 0x000000c00d077810 */ /* 0x002fe20007ffe0ff */
[----:B------:R-:W-:Y:S01]  /*4810*/  IMAD.HI.U32 R4, R25, R185, RZ ;  /* 0x000000b919047227 */ /* 0x000fe200078e00ff */
[----:B------:R-:W-:Y:S01]  /*4820*/  IABS R210, R11 ;  /* 0x0000000b00d27213 */ /* 0x000fe20000000000 */
[----:B------:R1:W-:Y:S01]  /*4830*/  STL [R1+0xfe0], R11 ;  /* 0x000fe00b01007387 */ /* 0x0003e20000100800 */
[----:B------:R-:W-:Y:S01]  /*4840*/  IABS R213, R7 ;  /* 0x0000000700d57213 */ /* 0x000fe20000000000 */
[C---:B------:R-:W-:Y:S01]  /*4850*/  IMAD R183, R27.reuse, R0, R183 ;  /* 0x000000001bb77224 */ /* 0x040fe200078e02b7 */
[----:B------:R-:W-:Y:S01]  /*4860*/  IABS R212, R8 ;  /* 0x0000000800d47213 */ /* 0x000fe20000000000 */
[----:B------:R-:W-:Y:S01]  /*4870*/  IMAD.MOV R3, RZ, RZ, -R3 ;  /* 0x000000ffff037224 */ /* 0x000fe200078e0a03 */
[----:B------:R3:W-:Y:S01]  /*4880*/  STL [R1+0xfd4], R10 ;  /* 0x000fd40a01007387 */ /* 0x0007e20000100800 */
[----:B------:R-:W-:Y:S01]  /*4890*/  IMAD R182, R27, R2, R182 ;  /* 0x000000021bb67224 */ /* 0x000fe200078e02b6 */
[----:B--2---:R-:W-:Y:S01]  /*48a0*/  IADD3 R12, R13, 0xc1, RZ ;  /* 0x000000c10d0c7810 */ /* 0x004fe20007ffe0ff */
[----:B------:R-:W-:Y:S01]  /*48b0*/  IMAD.HI.U32 R0, R25, R188, RZ ;  /* 0x000000bc19007227 */ /* 0x000fe200078e00ff */
[----:B------:R2:W-:Y:S01]  /*48c0*/  STL [R1+0xfc8], R8 ;  /* 0x000fc80801007387 */ /* 0x0005e20000100800 */
[----:B-1----:R-:W-:-:S02]  /*48d0*/  IADD3 R11, R13, 0xc2, RZ ;  /* 0x000000c20d0b7810 */ /* 0x002fc40007ffe0ff */
[----:B------:R-:W-:Y:S01]  /*48e0*/  IMAD R174, R27, R5, R174 ;  /* 0x000000051bae7224 */ /* 0x000fe200078e02ae */
[----:B------:R1:W-:Y:S01]  /*48f0*/  STL [R1+0xfc4], R7 ;  /* 0x000fc40701007387 */ /* 0x0003e20000100800 */
[----:B------:R-:W-:Y:S01]  /*4900*/  IMAD.HI.U32 R2, R25, R187, RZ ;  /* 0x000000bb19027227 */ /* 0x000fe200078e00ff */
[----:B---3--:R-:W-:Y:S02]  /*4910*/  IADD3 R10, R13, 0xc3, RZ ;  /* 0x000000c30d0a7810 */ /* 0x008fe40007ffe0ff */
[----:B------:R3:W-:Y:S01]  /*4920*/  STL [R1+0xfb0], R12 ;  /* 0x000fb00c01007387 */ /* 0x0007e20000100800 */
[----:B------:R-:W-:Y:S01]  /*4930*/  IMAD.MOV R4, RZ, RZ, -R4 ;  /* 0x000000ffff047224 */ /* 0x000fe200078e0a04 */
[----:B------:R-:W-:Y:S01]  /*4940*/  IABS R216, R10 ;  /* 0x0000000a00d87213 */ /* 0x000fe20000000000 */
[----:B------:R-:W-:Y:S01]  /*4950*/  IMAD.HI.U32 R5, R25, R179, RZ ;  /* 0x000000b319057227 */ /* 0x000fe200078e00ff */
[C---:B--2---:R-:W-:Y:S01]  /*4960*/  IADD3 R8, R13.reuse, 0xc4, RZ ;  /* 0x000000c40d087810 */ /* 0x044fe20007ffe0ff */
[----:B------:R-:W-:Y:S01]  /*4970*/  STL [R1+0xfa8], R11 ;  /* 0x000fa80b01007387 */ /* 0x000fe20000100800 */
[----:B-1----:R-:W-:Y:S01]  /*4980*/  IADD3 R7, R13, 0xc5, RZ ;  /* 0x000000c50d077810 */ /* 0x002fe20007ffe0ff */
[----:B------:R-:W-:Y:S01]  /*4990*/  IMAD R186, R27, R3, R186 ;  /* 0x000000031bba7224 */ /* 0x000fe200078e02ba */
[----:B------:R-:W-:Y:S01]  /*49a0*/  IABS R215, R11 ;  /* 0x0000000b00d77213 */ /* 0x000fe20000000000 */
[----:B------:R-:W-:Y:S01]  /*49b0*/  IMAD.MOV R0, RZ, RZ, -R0 ;  /* 0x000000ffff007224 */ /* 0x000fe200078e0a00 */
[----:B------:R1:W-:Y:S01]  /*49c0*/  STL [R1+0xfa4], R10 ;  /* 0x000fa40a01007387 */ /* 0x0003e20000100800 */
[----:B------:R-:W-:Y:S01]  /*49d0*/  IMAD.HI.U32 R3, R25, R191, RZ ;  /* 0x000000bf19037227 */ /* 0x000fe200078e00ff */
[----:B------:R-:W-:-:S02]  /*49e0*/  IABS R214, R12 ;  /* 0x0000000c00d67213 */ /* 0x000fc40000000000 */
[----:B------:R-:W-:Y:S01]  /*49f0*/  IABS R218, R7 ;  /* 0x0000000700da7213 */ /* 0x000fe20000000000 */
[----:B------:R-:W-:Y:S01]  /*4a00*/  IMAD.MOV R2, RZ, RZ, -R2 ;  /* 0x000000ffff027224 */ /* 0x000fe200078e0a02 */
[----:B------:R-:W-:Y:S01]  /*4a10*/  IABS R217, R8 ;  /* 0x0000000800d97213 */ /* 0x000fe20000000000 */
[----:B------:R-:W-:Y:S01]  /*4a20*/  IMAD R185, R27, R4, R185 ;  /* 0x000000041bb97224 */ /* 0x000fe200078e02b9 */
[C---:B---3--:R-:W-:Y:S01]  /*4a30*/  IADD3 R12, R13.reuse, 0xc6, RZ ;  /* 0x000000c60d0c7810 */ /* 0x048fe20007ffe0ff */
[----:B------:R-:W-:Y:S01]  /*4a40*/  IMAD.MOV R5, RZ, RZ, -R5 ;  /* 0x000000ffff057224 */ /* 0x000fe200078e0a05 */
[----:B-1----:R-:W-:Y:S01]  /*4a50*/  IADD3 R10, R13, 0xc8, RZ ;  /* 0x000000c80d0a7810 */ /* 0x002fe20007ffe0ff */
[----:B------:R-:W-:Y:S01]  /*4a60*/  IMAD.HI.U32 R4, R25, R190, RZ ;  /* 0x000000be19047227 */ /* 0x000fe200078e00ff */
[----:B------:R-:W-:Y:S01]  /*4a70*/  IADD3 R11, R13, 0xc7, RZ ;  /* 0x000000c70d0b7810 */ /* 0x000fe20007ffe0ff */
[----:B------:R1:W-:Y:S01]  /*4a80*/  STL [R1+0xfa0], R8 ;  /* 0x000fa00801007387 */ /* 0x0003e20000100800 */
[----:B------:R-:W-:Y:S01]  /*4a90*/  IABS R221, R10 ;  /* 0x0000000a00dd7213 */ /* 0x000fe20000000000 */
[C---:B------:R-:W-:Y:S01]  /*4aa0*/  IMAD R188, R27.reuse, R0, R188 ;  /* 0x000000001bbc7224 */ /* 0x040fe200078e02bc */
[----:B------:R-:W-:Y:S01]  /*4ab0*/  IABS R220, R11 ;  /* 0x0000000b00dc7213 */ /* 0x000fe20000000000 */
[----:B------:R-:W-:Y:S01]  /*4ac0*/  IMAD.MOV R3, RZ, RZ, -R3 ;  /* 0x000000ffff037224 */ /* 0x000fe200078e0a03 */
[----:B------:R2:W-:Y:S01]  /*4ad0*/  STL [R1+0xf9c], R7 ;  /* 0x000f9c0701007387 */ /* 0x0005e20000100800 */
[----:B------:R-:W-:Y:S01]  /*4ae0*/  IMAD R187, R27, R2, R187 ;  /* 0x000000021bbb7224 */ /* 0x000fe200078e02bb */
[----:B------:R-:W-:Y:S01]  /*4af0*/  IABS R219, R12 ;  /* 0x0000000c00db7213 */ /* 0x000fe20000000000 */
[----:B------:R-:W-:Y:S01]  /*4b00*/  IMAD.HI.U32 R0, R25, R193, RZ ;  /* 0x000000c119007227 */ /* 0x000fe200078e00ff */
[----:B------:R3:W-:Y:S01]  /*4b10*/  STL [R1+0xf84], R12 ;  /* 0x000f840c01007387 */ /* 0x0007e20000100800 */
[----:B-1----:R-:W-:-:S02]  /*4b20*/  IADD3 R8, R13, 0xc9, RZ ;  /* 0x000000c90d087810 */ /* 0x002fc40007ffe0ff */
[----:B------:R-:W-:Y:S01]  /*4b30*/  IMAD R179, R27, R5, R179 ;  /* 0x000000051bb37224 */ /* 0x000fe200078e02b3 */
[----:B------:R1:W-:Y:S01]  /*4b40*/  STL [R1+0xf80], R11 ;  /* 0x000f800b01007387 */ /* 0x0003e20000100800 */
[----:B------:R-:W-:Y:S01]  /*4b50*/  IMAD.HI.U32 R2, R25, R192, RZ ;  /* 0x000000c019027227 */ /* 0x000fe200078e00ff */
[----:B--2---:R-:W-:Y:S02]  /*4b60*/  IADD3 R7, R13, 0xca, RZ ;  /* 0x000000ca0d077810 */ /* 0x004fe40007ffe0ff */
        /* <DEDUP_REMOVED lines=8> */
[C---:B-1----:R-:W-:Y:S01]  /*4bf0*/  IADD3 R11, R13.reuse, 0xcc, RZ ;  /* 0x000000cc0d0b7810 */ /* 0x042fe20007ffe0ff */
[----:B------:R-:W-:Y:S01]  /*4c00*/  IMAD.MOV R0, RZ, RZ, -R0 ;  /* 0x000000ffff007224 */ /* 0x000fe200078e0a00 */
[----:B--2---:R-:W-:Y:S01]  /*4c10*/  IADD3 R10, R13, 0xcd, RZ ;  /* 0x000000cd0d0a7810 */ /* 0x004fe20007ffe0ff */
[----:B------:R-:W-:Y:S01]  /*4c20*/  IMAD.HI.U32 R3, R25, R196, RZ ;  /* 0x000000c419037227 */ /* 0x000fe200078e00ff */
[----:B------:R1:W-:Y:S01]  /*4c30*/  STL [R1+0xf6c], R7 ;  /* 0x000f6c0701007387 */ /* 0x0003e20000100800 */
[----:B------:R-:W-:-:S02]  /*4c40*/  IABS R225, R11 ;  /* 0x0000000b00e17213 */ /* 0x000fc40000000000 */
[----:B------:R-:W-:Y:S01]  /*4c50*/  IMAD.MOV R2, RZ, RZ, -R2 ;  /* 0x000000ffff027224 */ /* 0x000fe200078e0a02 */
[----:B------:R-:W-:Y:S01]  /*4c60*/  IABS R226, R10 ;  /* 0x0000000a00e27213 */ /* 0x000fe20000000000 */
[----:B------:R-:W-:Y:S01]  /*4c70*/  IMAD R190, R27, R4, R190 ;  /* 0x000000041bbe7224 */ /* 0x000fe200078e02be */
[----:B----4-:R-:W-:Y:S01]  /*4c80*/  IADD3 R8, R13, 0xce, RZ ;  /* 0x000000ce0d087810 */ /* 0x010fe20007ffe0ff */
[----:B------:R-:W-:Y:S01]  /*4c90*/  IMAD.MOV R5, RZ, RZ, -R5 ;  /* 0x000000ffff057224 */ /* 0x000fe200078e0a05 */
[----:B------:R2:W-:Y:S01]  /*4ca0*/  STL [R1+0xf5c], R12 ;  /* 0x000f5c0c01007387 */ /* 0x0005e20000100800 */
[----:B------:R-:W-:Y:S01]  /*4cb0*/  IMAD.HI.U32 R4, R25, R195, RZ ;  /* 0x000000c319047227 */ /* 0x000fe200078e00ff */
[----:B-1----:R-:W-:Y:S02]  /*4cc0*/  IADD3 R7, R13, 0xcf, RZ ;  /* 0x000000cf0d077810 */ /* 0x002fe40007ffe0ff */
[----:B------:R1:W-:Y:S01]  /*4cd0*/  STL [R1+0xf54], R11 ;  /* 0x000f540b01007387 */ /* 0x0003e20000100800 */
[C---:B------:R-:W-:Y:S01]  /*4ce0*/  IMAD R193, R27.reuse, R0, R193 ;  /* 0x000000001bc17224 */ /* 0x040fe200078e02c1 */
[----:B------:R-:W-:Y:S01]  /*4cf0*/  IABS R224, R12 ;  /* 0x0000000c00e07213 */ /* 0x000fe20000000000 */
[----:B------:R-:W-:Y:S01]  /*4d00*/  IMAD.MOV R3, RZ, RZ, -R3 ;  /* 0x000000ffff037224 */ /* 0x000fe200078e0a03 */
[----:B------:R3:W-:Y:S01]  /*4d10*/  STL [R1+0xf48], R10 ;  /* 0x000f480a01007387 */ /* 0x0007e20000100800 */
[----:B------:R-:W-:Y:S01]  /*4d20*/  IMAD R192, R27, R2, R192 ;  /* 0x000000021bc07224 */ /* 0x000fe200078e02c0 */
[----:B--2---:R-:W-:Y:S01]  /*4d30*/  IADD3 R12, R13, 0xd0, RZ ;  /* 0x000000d00d0c7810 */ /* 0x004fe20007ffe0ff */
[----:B------:R-:W-:Y:S01]  /*4d40*/  IMAD.HI.U32 R0, R25, R198, RZ ;  /* 0x000000c619007227 */ /* 0x000fe200078e00ff */
[----:B------:R-:W-:Y:S01]  /*4d50*/  IABS R228, R7 ;  /* 0x0000000700e47213 */ /* 0x000fe20000000000 */
[----:B------:R2:W-:Y:S01]  /*4d60*/  STL [R1+0xf3c], R8 ;  /* 0x000f3c0801007387 */ /* 0x0005e20000100800 */
[----:B-1----:R-:W-:Y:S01]  /*4d70*/  IADD3 R11, R13, 0xd1, RZ ;  /* 0x000000d10d0b7810 */ /* 0x002fe20007ffe0ff */
[----:B------:R-:W-:Y:S01]  /*4d80*/  IMAD R184, R27, R5, R184 ;  /* 0x000000051bb87224 */ /* 0x000fe200078e02b8 */
[----:B------:R-:W-:Y:S01]  /*4d90*/  IABS R227, R8 ;  /* 0x0000000800e37213 */ /* 0x000fe20000000000 */
[----:B------:R-:W-:Y:S01]  /*4da0*/  IMAD.HI.U32 R2, R25, R197, RZ ;  /* 0x000000c519027227 */ /* 0x000fe200078e00ff */
[----:B---3--:R-:W-:Y:S01]  /*4db0*/  IADD3 R10, R13, 0xd2, RZ ;  /* 0x000000d20d0a7810 */ /* 0x008fe20007ffe0ff */
[----:B------:R1:W-:Y:S01]  /*4dc0*/  STL [R1+0xf38], R7 ;  /* 0x000f380701007387 */ /* 0x0003e20000100800 */
[----:B------:R-:W-:Y:S01]  /*4dd0*/  IABS R230, R11 ;  /* 0x0000000b00e67213 */ /* 0x000fe20000000000 */
[----:B------:R-:W-:Y:S01]  /*4de0*/  IMAD.MOV R4, RZ, RZ, -R4 ;  /* 0x000000ffff047224 */ /* 0x000fe200078e0a04 */
[----:B------:R-:W-:Y:S01]  /*4df0*/  IABS R231, R10 ;  /* 0x0000000a00e77213 */ /* 0x000fe20000000000 */
[----:B------:R-:W-:Y:S01]  /*4e00*/  IMAD.HI.U32 R5, R25, R189, RZ ;  /* 0x000000bd19057227 */ /* 0x000fe200078e00ff */
[----:B--2---:R-:W-:Y:S01]  /*4e10*/  IADD3 R8, R13, 0xd3, RZ ;  /* 0x000000d30d087810 */ /* 0x004fe20007ffe0ff */
[----:B------:R-:W-:Y:S01]  /*4e20*/  STL [R1+0xf24], R12 ;  /* 0x000f240c01007387 */ /* 0x000fe20000100800 */
[----:B------:R-:W-:Y:S01]  /*4e30*/  IABS R229, R12 ;  /* 0x0000000c00e57213 */ /* 0x000fe20000000000 */
[----:B------:R-:W-:Y:S01]  /*4e40*/  IMAD R196, R27, R3, R196 ;  /* 0x000000031bc47224 */ /* 0x000fe200078e02c4 */
[----:B------:R-:W-:Y:S01]  /*4e50*/  IABS R232, R8 ;  /* 0x0000000800e87213 */ /* 0x000fe20000000000 */
[----:B------:R-:W-:Y:S01]  /*4e60*/  IMAD.MOV R0, RZ, RZ, -R0 ;  /* 0x000000ffff007224 */ /* 0x000fe200078e0a00 */
[----:B-1----:R-:W-:Y:S01]  /*4e70*/  IADD3 R7, R13, 0xd4, RZ ;  /* 0x000000d40d077810 */ /* 0x002fe20007ffe0ff */
[----:B------:R-:W-:Y:S01]  /*4e80*/  IMAD.HI.U32 R3, R25, R201, RZ ;  /* 0x000000c919037227 */ /* 0x000fe200078e00ff */
[----:B------:R-:W-:Y:S02]  /*4e90*/  STL [R1+0xf1c], R11 ;  /* 0x000f1c0b01007387 */ /* 0x000fe40000100800 */
[----:B------:R-:W-:Y:S01]  /*4ea0*/  IABS R233, R7 ;  /* 0x0000000700e97213 */ /* 0x000fe20000000000 */
[----:B------:R-:W-:Y:S01]  /*4eb0*/  IMAD.MOV R2, RZ, RZ, -R2 ;  /* 0x000000ffff027224 */ /* 0x000fe200078e0a02 */
[----:B------:R1:W-:Y:S01]  /*4ec0*/  STL [R1+0xf18], R10 ;  /* 0x000f180a01007387 */ /* 0x0003e20000100800 */
[----:B------:R-:W-:-:S02]  /*4ed0*/  IMAD R195, R27, R4, R195 ;  /* 0x000000041bc37224 */ /* 0x000fc400078e02c3 */
[----:B------:R-:W-:Y:S01]  /*4ee0*/  IMAD.MOV R5, RZ, RZ, -R5 ;  /* 0x000000ffff057224 */ /* 0x000fe200078e0a05 */
[----:B------:R2:W-:Y:S01]  /*4ef0*/  STL [R1+0xf14], R8 ;  /* 0x000f140801007387 */ /* 0x0005e20000100800 */
[----:B------:R-:W-:-:S03]  /*4f00*/  IMAD.HI.U32 R4, R25, R200, RZ ;  /* 0x000000c819047227 */ /* 0x000fc600078e00ff */
[----:B------:R3:W-:Y:S01]  /*4f10*/  STL [R1+0xf10], R7 ;  /* 0x000f100701007387 */ /* 0x0007e20000100800 */
[----:B------:R-:W-:Y:S01]  /*4f20*/  IMAD R198, R27, R0, R198 ;  /* 0x000000001bc67224 */ /* 0x000fe200078e02c6 */
[----:B-1----:R-:W-:Y:S01]  /*4f30*/  IADD3 R10, R13, 0xd5, RZ ;  /* 0x000000d50d0a7810 */ /* 0x002fe20007ffe0ff */
[----:B------:R-:W-:Y:S02]  /*4f40*/  IMAD.MOV R3, RZ, RZ, -R3 ;  /* 0x000000ffff037224 */ /* 0x000fe400078e0a03 */
[----:B------:R-:W-:Y:S01]  /*4f50*/  IMAD R197, R27, R2, R197 ;  /* 0x000000021bc57224 */ /* 0x000fe200078e02c5 */
[----:B--2---:R-:W-:Y:S01]  /*4f60*/  IADD3 R8, R13, 0xd6, RZ ;  /* 0x000000d60d087810 */ /* 0x004fe20007ffe0ff */
[----:B------:R-:W-:Y:S01]  /*4f70*/  IMAD.HI.U32 R0, R25, R203, RZ ;  /* 0x000000cb19007227 */ /* 0x000fe200078e00ff */
[----:B------:R-:W-:Y:S02]  /*4f80*/  IABS R234, R10 ;  /* 0x0000000a00ea7213 */ /* 0x000fe40000000000 */
[----:B---3--:R-:W-:Y:S01]  /*4f90*/  IADD3 R7, R13, 0xd7, RZ ;  /* 0x000000d70d077810 */ /* 0x008fe20007ffe0ff */
[----:B------:R-:W-:Y:S01]  /*4fa0*/  IMAD R189, R27, R5, R189 ;  /* 0x000000051bbd7224 */ /* 0x000fe200078e02bd */
[----:B------:R-:W-:Y:S01]  /*4fb0*/  IABS R235, R8 ;  /* 0x0000000800eb7213 */ /* 0x000fe20000000000 */
[----:B------:R-:W-:Y:S01]  /*4fc0*/  IMAD.HI.U32 R2, R25, R202, RZ ;  /* 0x000000ca19027227 */ /* 0x000fe200078e00ff */
[----:B------:R-:W-:-:S03]  /*4fd0*/  IABS R236, R7 ;  /* 0x0000000700ec7213 */ /* 0x000fc60000000000 */
[----:B------:R-:W-:Y:S02]  /*4fe0*/  IMAD.MOV R4, RZ, RZ, -R4 ;  /* 0x000000ffff047224 */ /* 0x000fe400078e0a04 */
[----:B------:R-:W-:-:S04]  /*4ff0*/  IMAD.HI.U32 R5, R25, R194, RZ ;  /* 0x000000c219057227 */ /* 0x000fc800078e00ff */
[----:B------:R-:W-:Y:S02]  /*5000*/  IMAD R201, R27, R3, R201 ;  /* 0x000000031bc97224 */ /* 0x000fe400078e02c9 */
[----:B------:R-:W-:Y:S02]  /*5010*/  IMAD.MOV R0, RZ, RZ, -R0 ;  /* 0x000000ffff007224 */ /* 0x000fe400078e0a00 */
[----:B------:R-:W-:-:S04]  /*5020*/  IMAD.HI.U32 R3, R25, R206, RZ ;  /* 0x000000ce19037227 */ /* 0x000fc800078e00ff */
[----:B------:R-:W-:Y:S02]  /*5030*/  IMAD.MOV R2, RZ, RZ, -R2 ;  /* 0x000000ffff027224 */ /* 0x000fe400078e0a02 */
[----:B------:R-:W-:Y:S02]  /*5040*/  IMAD R200, R27, R4, R200 ;  /* 0x000000041bc87224 */ /* 0x000fe400078e02c8 */
[----:B------:R-:W-:Y:S02]  /*5050*/  IMAD.MOV R5, RZ, RZ, -R5 ;  /* 0x000000ffff057224 */ /* 0x000fe400078e0a05 */
[----:B------:R-:W-:-:S04]  /*5060*/  IMAD.HI.U32 R4, R25, R205, RZ ;  /* 0x000000cd19047227 */ /* 0x000fc800078e00ff */
[C---:B------:R-:W-:Y:S02]  /*5070*/  IMAD R203, R27.reuse, R0, R203 ;  /* 0x000000001bcb7224 */ /* 0x040fe400078e02cb */
[----:B------:R-:W-:Y:S02]  /*5080*/  IMAD.MOV R3, RZ, RZ, -R3 ;  /* 0x000000ffff037224 */ /* 0x000fe400078e0a03 */
[----:B------:R-:W-:Y:S02]  /*5090*/  IMAD R202, R27, R2, R202 ;  /* 0x000000021bca7224 */ /* 0x000fe400078e02ca */
[----:B------:R-:W-:-:S04]  /*50a0*/  IMAD.HI.U32 R0, R25, R208, RZ ;  /* 0x000000d019007227 */ /* 0x000fc800078e00ff */
[----:B------:R-:W-:Y:S02]  /*50b0*/  IMAD R194, R27, R5, R194 ;  /* 0x000000051bc27224 */ /* 0x000fe400078e02c2 */
[----:B------:R-:W-:-:S04]  /*50c0*/  IMAD.HI.U32 R2, R25, R207, RZ ;  /* 0x000000cf19027227 */ /* 0x000fc800078e00ff */
        /* <DEDUP_REMOVED lines=79> */
[----:B------:R-:W-:Y:S01]  /*55c0*/  IMAD.HI.U32 R3, R25, R236, RZ ;  /* 0x000000ec19037227 */ /* 0x000fe200078e00ff */
[----:B------:R-:W-:Y:S03]  /*55d0*/  STL [R1+0x12a4], R231 ;  /* 0x0012a4e701007387 */ /* 0x000fe60000100800 */
[----:B------:R-:W-:Y:S01]  /*55e0*/  IMAD.MOV R2, RZ, RZ, -R2 ;  /* 0x000000ffff027224 */ /* 0x000fe200078e0a02 */
[----:B------:R-:W-:Y:S01]  /*55f0*/  STL [R1+0xef8], R10 ;  /* 0x000ef80a01007387 */ /* 0x000fe20000100800 */
[----:B------:R-:W-:-:S02]  /*5600*/  IMAD R230, R27, R4, R230 ;  /* 0x000000041be67224 */ /* 0x000fc400078e02e6 */
[----:B------:R-:W-:Y:S01]  /*5610*/  IMAD.MOV R5, RZ, RZ, -R5 ;  /* 0x000000ffff057224 */ /* 0x000fe200078e0a05 */
[----:B------:R-:W-:Y:S01]  /*5620*/  STL [R1+0xef4], R8 ;  /* 0x000ef40801007387 */ /* 0x000fe20000100800 */
[----:B------:R-:W-:-:S03]  /*5630*/  IMAD.HI.U32 R4, R25, R235, RZ ;  /* 0x000000eb19047227 */ /* 0x000fc600078e00ff */
[----:B------:R1:W-:Y:S01]  /*5640*/  STL [R1+0xef0], R7 ;  /* 0x000ef00701007387 */ /* 0x0003e20000100800 */
[----:B------:R-:W-:Y:S01]  /*5650*/  IMAD R233, R27, R0, R233 ;  /* 0x000000001be97224 */ /* 0x000fe200078e02e9 */
[----:B------:R-:W-:Y:S01]  /*5660*/  IADD3 R0, R13, 0xd9, RZ ;  /* 0x000000d90d007810 */ /* 0x000fe20007ffe0ff */
[----:B------:R-:W-:Y:S02]  /*5670*/  IMAD.MOV R3, RZ, RZ, -R3 ;  /* 0x000000ffff037224 */ /* 0x000fe400078e0a03 */
[----:B------:R-:W-:Y:S01]  /*5680*/  IMAD R232, R27, R2, R232 ;  /* 0x000000021be87224 */ /* 0x000fe200078e02e8 */
[----:B------:R-:W-:Y:S01]  /*5690*/  IADD3 R2, R13, 0xd8, RZ ;  /* 0x000000d80d027810 */ /* 0x000fe20007ffe0ff */
[----:B------:R-:W-:Y:S01]  /*56a0*/  IMAD R224, R27, R5, R224 ;  /* 0x000000051be07224 */ /* 0x000fe200078e02e0 */
[----:B------:R-:W-:Y:S01]  /*56b0*/  IABS R238, R0 ;  /* 0x0000000000ee7213 */ /* 0x000fe20000000000 */
[----:B------:R-:W-:Y:S01]  /*56c0*/  IMAD.MOV R4, RZ, RZ, -R4 ;  /* 0x000000ffff047224 */ /* 0x000fe200078e0a04 */
[----:B------:R-:W-:Y:S01]  /*56d0*/  IABS R237, R2 ;  /* 0x0000000200ed7213 */ /* 0x000fe20000000000 */
[----:B------:R-:W-:Y:S01]  /*56e0*/  IMAD.HI.U32 R5, R25, R229, RZ ;  /* 0x000000e519057227 */ /* 0x000fe200078e00ff */
[----:B-1----:R-:W-:Y:S01]  /*56f0*/  IADD3 R7, R13, 0xda, RZ ;  /* 0x000000da0d077810 */ /* 0x002fe20007ffe0ff */
[----:B------:R1:W-:Y:S02]  /*5700*/  STL [R1+0xeec], R2 ;  /* 0x000eec0201007387 */ /* 0x0003e40000100800 */
[----:B------:R-:W-:Y:S01]  /*5710*/  IMAD R236, R27, R3, R236 ;  /* 0x000000031bec7224 */ /* 0x000fe200078e02ec */
[----:B------:R-:W-:Y:S01]  /*5720*/  IADD3 R3, R13, 0xdc, RZ ;  /* 0x000000dc0d037810 */ /* 0x000fe20007ffe0ff */
[----:B------:R-:W-:Y:S01]  /*5730*/  IMAD R235, R27, R4, R235 ;  /* 0x000000041beb7224 */ /* 0x000fe200078e02eb */
[----:B------:R-:W-:Y:S01]  /*5740*/  IADD3 R4, R13, 0xdb, RZ ;  /* 0x000000db0d047810 */ /* 0x000fe20007ffe0ff */
[----:B------:R-:W-:Y:S01]  /*5750*/  IMAD.MOV R5, RZ, RZ, -R5 ;  /* 0x000000ffff057224 */ /* 0x000fe200078e0a05 */
[----:B------:R2:W-:Y:S01]  /*5760*/  STL [R1+0xee0], R0 ;  /* 0x000ee00001007387 */ /* 0x0005e20000100800 */
[----:B------:R-:W-:-:S02]  /*5770*/  IABS R241, R3 ;  /* 0x0000000300f17213 */ /* 0x000fc40000000000 */
[----:B------:R-:W-:Y:S01]  /*5780*/  IMAD R229, R27, R5, R229 ;  /* 0x000000051be57224 */ /* 0x000fe200078e02e5 */
[----:B------:R-:W-:Y:S01]  /*5790*/  STL [R1+0xed0], R7 ;  /* 0x000ed00701007387 */ /* 0x000fe20000100800 */
[C---:B-1----:R-:W-:Y:S01]  /*57a0*/  IMAD.HI.U32 R2, R25.reuse, R237, RZ ;  /* 0x000000ed19027227 */ /* 0x042fe200078e00ff */
[----:B------:R-:W-:Y:S02]  /*57b0*/  IABS R239, R7 ;  /* 0x0000000700ef7213 */ /* 0x000fe40000000000 */
[----:B------:R-:W-:Y:S01]  /*57c0*/  STL [R1+0xec8], R4 ;  /* 0x000ec80401007387 */ /* 0x000fe20000100800 */
[C---:B------:R-:W-:Y:S01]  /*57d0*/  IMAD.HI.U32 R5, R25.reuse, R234, RZ ;  /* 0x000000ea19057227 */ /* 0x040fe200078e00ff */
[----:B------:R-:W-:Y:S02]  /*57e0*/  IABS R240, R4 ;  /* 0x0000000400f07213 */ /* 0x000fe40000000000 */
[----:B------:R1:W-:Y:S01]  /*57f0*/  STL [R1+0xebc], R3 ;  /* 0x000ebc0301007387 */ /* 0x0003e20000100800 */
[----:B--2---:R-:W-:-:S04]  /*5800*/  IMAD.HI.U32 R0, R25, R238, RZ ;  /* 0x000000ee19007227 */ /* 0x004fc800078e00ff */
[----:B------:R-:W-:Y:S02]  /*5810*/  IMAD.MOV R0, RZ, RZ, -R0 ;  /* 0x000000ffff007224 */ /* 0x000fe400078e0a00 */
[----:B------:R-:W-:Y:S02]  /*5820*/  IMAD.MOV R2, RZ, RZ, -R2 ;  /* 0x000000ffff027224 */ /* 0x000fe400078e0a02 */
[----:B------:R-:W-:Y:S02]  /*5830*/  IMAD.MOV R5, RZ, RZ, -R5 ;  /* 0x000000ffff057224 */ /* 0x000fe400078e0a05 */
[----:B-1----:R-:W-:-:S04]  /*5840*/  IMAD.HI.U32 R3, R25, R241, RZ ;  /* 0x000000f119037227 */ /* 0x002fc800078e00ff */
[----:B------:R-:W-:Y:S01]  /*5850*/  IMAD R238, R27, R0, R238 ;  /* 0x000000001bee7224 */ /* 0x000fe200078e02ee */
[----:B------:R-:W-:Y:S01]  /*5860*/  IADD3 R0, R13, 0xdd, RZ ;  /* 0x000000dd0d007810 */ /* 0x000fe20007ffe0ff */
[----:B------:R-:W-:Y:S02]  /*5870*/  IMAD.MOV R3, RZ, RZ, -R3 ;  /* 0x000000ffff037224 */ /* 0x000fe400078e0a03 */
[----:B------:R-:W-:Y:S01]  /*5880*/  IMAD R237, R27, R2, R237 ;  /* 0x000000021bed7224 */ /* 0x000fe200078e02ed */
[----:B------:R-:W-:Y:S01]  /*5890*/  IADD3 R2, R13, 0xde, RZ ;  /* 0x000000de0d027810 */ /* 0x000fe20007ffe0ff */
[----:B------:R-:W-:Y:S01]  /*58a0*/  IMAD R234, R27, R5, R234 ;  /* 0x000000051bea7224 */ /* 0x000fe200078e02ea */
[----:B------:R-:W-:Y:S01]  /*58b0*/  IADD3 R5, R13, 0xdf, RZ ;  /* 0x000000df0d057810 */ /* 0x000fe20007ffe0ff */
[----:B------:R-:W-:Y:S01]  /*58c0*/  IMAD R241, R27, R3, R241 ;  /* 0x000000031bf17224 */ /* 0x000fe200078e02f1 */
[----:B------:R1:W-:Y:S01]  /*58d0*/  STL [R1+0xeb0], R0 ;  /* 0x000eb00001007387 */ /* 0x0003e20000100800 */
[----:B------:R-:W-:Y:S01]  /*58e0*/  IABS R242, R0 ;  /* 0x0000000000f27213 */ /* 0x000fe20000000000 */
[----:B------:R-:W-:Y:S01]  /*58f0*/  IMAD.HI.U32 R4, R25, R240, RZ ;  /* 0x000000f019047227 */ /* 0x000fe200078e00ff */
[----:B------:R-:W-:Y:S01]  /*5900*/  IABS R243, R2 ;  /* 0x0000000200f37213 */ /* 0x000fe20000000000 */
[----:B------:R2:W-:Y:S01]  /*5910*/  STL [R1+0xeac], R2 ;  /* 0x000eac0201007387 */ /* 0x0005e20000100800 */
[----:B------:R-:W-:Y:S01]  /*5920*/  IABS R244, R5 ;  /* 0x0000000500f47213 */ /* 0x000fe20000000000 */
[----:B------:R-:W-:-:S02]  /*5930*/  IMAD.MOV R4, RZ, RZ, -R4 ;  /* 0x000000ffff047224 */ /* 0x000fc400078e0a04 */
[----:B------:R-:W-:Y:S01]  /*5940*/  STL [R1+0xea8], R5 ;  /* 0x000ea80501007387 */ /* 0x000fe20000100800 */
[----:B-1----:R-:W-:-:S03]  /*5950*/  IMAD.HI.U32 R0, R25, R239, RZ ;  /* 0x000000ef19007227 */ /* 0x002fc600078e00ff */
[----:B------:R1:W-:Y:S01]  /*5960*/  STL [R1+0x12a0], R241 ;  /* 0x0012a0f101007387 */ /* 0x0003e20000100800 */
[----:B------:R-:W-:Y:S02]  /*5970*/  IMAD.MOV R0, RZ, RZ, -R0 ;  /* 0x000000ffff007224 */ /* 0x000fe400078e0a00 */
[----:B--2---:R-:W-:-:S04]  /*5980*/  IMAD.HI.U32 R2, R25, R242, RZ ;  /* 0x000000f219027227 */ /* 0x004fc800078e00ff */
[----:B------:R-:W-:Y:S01]  /*5990*/  IMAD R239, R27, R0, R239 ;  /* 0x000000001bef7224 */ /* 0x000fe200078e02ef */
[----:B-1----:R-:W2:Y:S01]  /*59a0*/  LDL R241, [R1+0x31c] ;  /* 0x00031c0001f17983 */ /* 0x002ea20000100800 */
[----:B------:R-:W-:-:S04]  /*59b0*/  IMAD.HI.U32 R0, R25, R243, RZ ;  /* 0x000000f319007227 */ /* 0x000fc800078e00ff */
[C---:B------:R-:W-:Y:S02]  /*59c0*/  IMAD R240, R27.reuse, R4, R240 ;  /* 0x000000041bf07224 */ /* 0x040fe400078e02f0 */
[----:B------:R-:W-:Y:S02]  /*59d0*/  IMAD.MOV R2, RZ, RZ, -R2 ;  /* 0x000000ffff027224 */ /* 0x000fe400078e0a02 */
[----:B------:R-:W-:Y:S02]  /*59e0*/  IMAD.MOV R0, RZ, RZ, -R0 ;  /* 0x000000ffff007224 */ /* 0x000fe400078e0a00 */
[C---:B------:R-:W-:Y:S02]  /*59f0*/  IMAD R242, R27.reuse, R2, R242 ;  /* 0x000000021bf27224 */ /* 0x040fe400078e02f2 */
[----:B------:R-:W-:Y:S02]  /*5a00*/  IMAD R243, R27, R0, R243 ;  /* 0x000000001bf37224 */ /* 0x000fe400078e02f3 */
[----:B------:R-:W-:Y:S01]  /*5a10*/  IMAD.HI.U32 R0, R25, R244, RZ ;  /* 0x000000f419007227 */ /* 0x000fe200078e00ff */
[----:B------:R-:W1:Y:S03]  /*5a20*/  S2R R10, SR_TID.X ;  /* 0x00000000000a7919 */ /* 0x000e660000002100 */
[----:B------:R-:W-:-:S04]  /*5a30*/  IMAD.MOV R0, RZ, RZ, -R0 ;  /* 0x000000ffff007224 */ /* 0x000fc800078e0a00 */
[----:B------:R-:W-:Y:S01]  /*5a40*/  IMAD R244, R27, R0, R244 ;  /* 0x000000001bf47224 */ /* 0x000fe200078e02f4 */
[----:B-1----:R-:W-:Y:S02]  /*5a50*/  LOP3.LUT R11, R10, 0x3f, RZ, 0xc0, !PT ;  /* 0x0000003f0a0b7812 */ /* 0x002fe400078ec0ff */
[C---:B--2---:R-:W-:Y:S02]  /*5a60*/  IADD3 R5, R241.reuse, 0xe0, RZ ;  /* 0x000000e0f1057810 */ /* 0x044fe40007ffe0ff */
[C---:B------:R-:W-:Y:S02]  /*5a70*/  IADD3 R4, R241.reuse, 0xe1, RZ ;  /* 0x000000e1f1047810 */ /* 0x040fe40007ffe0ff */
[----:B------:R-:W-:Y:S01]  /*5a80*/  IABS R245, R5 ;  /* 0x0000000500f57213 */ /* 0x000fe20000000000 */
[----:B------:R-:W-:Y:S01]  /*5a90*/  STL [R1+0xe90], R5 ;  /* 0x000e900501007387 */ /* 0x000fe20000100800 */
[C---:B------:R-:W-:Y:S02]  /*5aa0*/  IADD3 R3, R241.reuse, 0xe2, RZ ;  /* 0x000000e2f1037810 */ /* 0x040fe40007ffe0ff */
[----:B------:R-:W-:Y:S01]  /*5ab0*/  IABS R246, R4 ;  /* 0x0000000400f67213 */ /* 0x000fe20000000000 */
[----:B------:R1:W-:Y:S01]  /*5ac0*/  STL [R1+0xe8c], R4 ;  /* 0x000e8c0401007387 */ /* 0x0003e20000100800 */
[----:B------:R-:W-:-:S02]  /*5ad0*/  IADD3 R2, R241, 0xe3, RZ ;  /* 0x000000e3f1027810 */ /* 0x000fc40007ffe0ff */
[----:B------:R-:W-:Y:S01]  /*5ae0*/  IABS R247, R3 ;  /* 0x0000000300f77213 */ /* 0x000fe20000000000 */
[----:B------:R2:W-:Y:S01]  /*5af0*/  STL [R1+0xe88], R3 ;  /* 0x000e880301007387 */ /* 0x0005e20000100800 */
[----:B------:R-:W-:Y:S01]  /*5b00*/  IABS R248, R2 ;  /* 0x0000000200f87213 */ /* 0x000fe20000000000 */
[----:B-1----:R-:W-:Y:S02]  /*5b10*/  IMAD.HI.U32 R4, R25, R245, RZ ;  /* 0x000000f519047227 */ /* 0x002fe400078e00ff */
[----:B------:R1:W-:Y:S01]  /*5b20*/  STL [R1+0xe84], R2 ;  /* 0x000e840201007387 */ /* 0x0003e20000100800 */
[----:B------:R-:W-:Y:S01]  /*5b30*/  IADD3 R5, R241, 0xe4, RZ ;  /* 0x000000e4f1057810 */ /* 0x000fe20007ffe0ff */
[----:B------:R-:W-:Y:S02]  /*5b40*/  IMAD.MOV R4, RZ, RZ, -R4 ;  /* 0x000000ffff047224 */ /* 0x000fe400078e0a04 */
[----:B--2---:R-:W-:Y:S01]  /*5b50*/  IMAD.HI.U32 R3, R25, R246, RZ ;  /* 0x000000f619037227 */ /* 0x004fe200078e00ff */
[----:B------:R-:W-:-:S03]  /*5b60*/  IABS R249, R5 ;  /* 0x0000000500f97213 */ /* 0x000fc60000000000 */
[----:B-1----:R-:W-:-:S04]  /*5b70*/  IMAD.HI.U32 R2, R25, R247, RZ ;  /* 0x000000f719027227 */ /* 0x002fc800078e00ff */
[----:B------:R-:W-:Y:S01]  /*5b80*/  IMAD R245, R27, R4, R245 ;  /* 0x000000041bf57224 */ /* 0x000fe200078e02f5 */
[----:B------:R-:W-:Y:S01]  /*5b90*/  IADD3 R4, R241, 0xe5, RZ ;  /* 0x000000e5f1047810 */ /* 0x000fe20007ffe0ff */
[----:B------:R-:W-:Y:S02]  /*5ba0*/  IMAD.MOV R3, RZ, RZ, -R3 ;  /* 0x000000ffff037224 */ /* 0x000fe400078e0a03 */
[----:B------:R-:W-:Y:S01]  /*5bb0*/  IMAD.HI.U32 R0, R25, R248, RZ ;  /* 0x000000f819007227 */ /* 0x000fe200078e00ff */
[----:B------:R1:W-:Y:S03]  /*5bc0*/  STL [R1+0xe74], R5 ;  /* 0x000e740501007387 */ /* 0x0003e60000100800 */
[----:B------:R-:W-:Y:S01]  /*5bd0*/  IMAD.MOV R2, RZ, RZ, -R2 ;  /* 0x000000ffff027224 */ /* 0x000fe200078e0a02 */
[----:B------:R2:W-:Y:S01]  /*5be0*/  STL [R1+0xe68], R4 ;  /* 0x000e680401007387 */ /* 0x0005e20000100800 */
[----:B------:R-:W-:Y:S01]  /*5bf0*/  IMAD R246, R27, R3, R246 ;  /* 0x000000031bf67224 */ /* 0x000fe200078e02f6 */
[----:B------:R-:W-:Y:S01]  /*5c00*/  IADD3 R3, R241, 0xe7, RZ ;  /* 0x000000e7f1037810 */ /* 0x000fe20007ffe0ff */
[----:B------:R-:W-:Y:S01]  /*5c10*/  IMAD.MOV R0, RZ, RZ, -R0 ;  /* 0x000000ffff007224 */ /* 0x000fe200078e0a00 */
[----:B------:R-:W-:Y:S01]  /*5c20*/  IABS R250, R4 ;  /* 0x0000000400fa7213 */ /* 0x000fe20000000000 */
[----:B------:R-:W-:Y:S01]  /*5c30*/  IMAD R247, R27, R2, R247 ;  /* 0x000000021bf77224 */ /* 0x000fe200078e02f7 */
[----:B-1----:R-:W-:-:S02]  /*5c40*/  IADD3 R5, R241, 0xe6, RZ ;  /* 0x000000e6f1057810 */ /* 0x002fc40007ffe0ff */
[----:B------:R-:W-:Y:S01]  /*5c50*/  IADD3 R2, R241, 0xe8, RZ ;  /* 0x000000e8f1027810 */ /* 0x000fe20007ffe0ff */
[----:B--2---:R-:W-:Y:S02]  /*5c60*/  IMAD.HI.U32 R4, R25, R249, RZ ;  /* 0x000000f919047227 */ /* 0x004fe400078e00ff */
[----:B------:R-:W-:Y:S02]  /*5c70*/  STL [R1+0xe60], R5 ;  /* 0x000e600501007387 */ /* 0x000fe40000100800 */
[C---:B------:R-:W-:Y:S02]  /*5c80*/  IMAD R248, R27.reuse, R0, R248 ;  /* 0x000000001bf87224 */ /* 0x040fe400078e02f8 */
[----:B------:R1:W-:Y:S01]  /*5c90*/  STL [R1+0xe5c], R3 ;  /* 0x000e5c0301007387 */ /* 0x0003e20000100800 */
[----:B------:R-:W-:Y:S01]  /*5ca0*/  IABS R0, R3 ;  /* 0x0000000300007213 */ /* 0x000fe20000000000 */
[----:B------:R-:W-:Y:S02]  /*5cb0*/  IMAD.MOV R4, RZ, RZ, -R4 ;  /* 0x000000ffff047224 */ /* 0x000fe400078e0a04 */
[----:B------:R2:W-:Y:S01]  /*5cc0*/  STL [R1+0xe54], R2 ;  /* 0x000e540201007387 */ /* 0x0005e20000100800 */
[----:B------:R-:W-:Y:S01]  /*5cd0*/  IABS R251, R5 ;  /* 0x0000000500fb7213 */ /* 0x000fe20000000000 */
[----:B------:R-:W-:-:S02]  /*5ce0*/  IMAD R249, R27, R4, R249 ;  /* 0x000000041bf97224 */ /* 0x000fc400078e02f9 */
[----:B-1----:R-:W-:Y:S01]  /*5cf0*/  IMAD.HI.U32 R3, R25, R250, RZ ;  /* 0x000000fa19037227 */ /* 0x002fe200078e00ff */
[----:B------:R-:W-:Y:S02]  /*5d00*/  IADD3 R8, R241, 0xe9, RZ ;  /* 0x000000e9f1087810 */ /* 0x000fe40007ffe0ff */
[----:B--2---:R-:W-:Y:S01]  /*5d10*/  IABS R2, R2 ;  /* 0x0000000200027213 */ /* 0x004fe20000000000 */
[----:B------:R-:W-:Y:S02]  /*5d20*/  IMAD.MOV R3, RZ, RZ, -R3 ;  /* 0x000000ffff037224 */ /* 0x000fe400078e0a03 */
[C---:B------:R-:W-:Y:S01]  /*5d30*/  IMAD.HI.U32 R5, R25.reuse, R0, RZ ;  /* 0x0000000019057227 */ /* 0x040fe200078e00ff */
[----:B------:R-:W-:Y:S03]  /*5d40*/  STL [R1+0x129c], R249 ;  /* 0x00129cf901007387 */ /* 0x000fe60000100800 */
[C---:B------:R-:W-:Y:S01]  /*5d50*/  IMAD.HI.U32 R4, R25.reuse, R2, RZ ;  /* 0x0000000219047227 */ /* 0x040fe200078e00ff */
[----:B------:R1:W-:Y:S03]  /*5d60*/  STL [R1+0xe48], R8 ;  /* 0x000e480801007387 */ /* 0x0003e60000100800 */
[----:B------:R-:W-:-:S04]  /*5d70*/  IMAD.HI.U32 R7, R25, R251, RZ ;  /* 0x000000fb19077227 */ /* 0x000fc800078e00ff */
[----:B------:R-:W-:Y:S01]  /*5d80*/  IMAD R250, R27, R3, R250 ;  /* 0x000000031bfa7224 */ /* 0x000fe200078e02fa */
[----:B------:R-:W-:Y:S01]  /*5d90*/  IABS R3, R8 ;  /* 0x0000000800037213 */ /* 0x000fe20000000000 */
[----:B------:R-:W-:Y:S01]  /*5da0*/  IMAD.MOV R5, RZ, RZ, -R5 ;  /* 0x000000ffff057224 */ /* 0x000fe200078e0a05 */
[----:B-1----:R-:W-:Y:S01]  /*5db0*/  IADD3 R8, R241, 0xea, RZ ;  /* 0x000000eaf1087810 */ /* 0x002fe20007ffe0ff */
[----:B------:R-:W-:Y:S02]  /*5dc0*/  IMAD.MOV R4, RZ, RZ, -R4 ;  /* 0x000000ffff047224 */ /* 0x000fe400078e0a04 */
[----:B------:R-:W-:Y:S02]  /*5dd0*/  IMAD.MOV R7, RZ, RZ, -R7 ;  /* 0x000000ffff077224 */ /* 0x000fe400078e0a07 */
[C---:B------:R-:W-:Y:S01]  /*5de0*/  IMAD R0, R27.reuse, R5, R0 ;  /* 0x000000051b007224 */ /* 0x040fe200078e0200 */
[----:B------:R1:W-:Y:S01]  /*5df0*/  STL [R1+0xe3c], R8 ;  /* 0x000e3c0801007387 */ /* 0x0003e20000100800 */
[----:B------:R-:W-:Y:S01]  /*5e00*/  IMAD R2, R27, R4, R2 ;  /* 0x000000041b027224 */ /* 0x000fe200078e0202 */
[----:B------:R-:W-:Y:S01]  /*5e10*/  IADD3 R5, R241, 0xeb, RZ ;  /* 0x000000ebf1057810 */ /* 0x000fe20007ffe0ff */
[----:B------:R-:W-:Y:S01]  /*5e20*/  IMAD R251, R27, R7, R251 ;  /* 0x000000071bfb7224 */ /* 0x000fe200078e02fb */
[----:B------:R-:W-:Y:S01]  /*5e30*/  IABS R4, R8 ;  /* 0x0000000800047213 */ /* 0x000fe20000000000 */
[----:B------:R-:W-:Y:S01]  /*5e40*/  IMAD R7, R6, 0x40, R11 ;  /* 0x0000004006077824 */ /* 0x000fe200078e020b */
[----:B-1----:R-:W-:Y:S01]  /*5e50*/  IADD3 R8, R241, 0xec, RZ ;  /* 0x000000ecf1087810 */ /* 0x002fe20007ffe0ff */
[----:B------:R-:W-:Y:S04]  /*5e60*/  STL [R1+0xe30], R5 ;  /* 0x000e300501007387 */ /* 0x000fe80000100800 */
[----:B------:R-:W-:Y:S04]  /*5e70*/  STL [R1+0xe28], R8 ;  /* 0x000e280801007387 */ /* 0x000fe80000100800 */
[----:B------:R1:W-:Y:S02]  /*5e80*/  STL [R1+0xd94], R7 ;  /* 0x000d940701007387 */ /* 0x0003e40000100800 */
[----:B-1----:R-:W-:-:S05]  /*5e90*/  IABS R7, R7 ;  /* 0x0000000700077213 */ /* 0x002fca0000000000 */
[----:B------:R-:W-:-:S04]  /*5ea0*/  IMAD.HI.U32 R9, R9, R7, RZ ;  /* 0x0000000709097227 */ /* 0x000fc800078e00ff */
[----:B------:R-:W-:-:S04]  /*5eb0*/  IMAD.MOV R9, RZ, RZ, -R9 ;  /* 0x000000ffff097224 */ /* 0x000fc800078e0a09 */
[----:B------:R-:W-:-:S05]  /*5ec0*/  IMAD R7, R22, R9, R7 ;  /* 0x0000000916077224 */ /* 0x000fca00078e0207 */
[----:B------:R-:W-:Y:S02]  /*5ed0*/  ISETP.GT.U32.AND P0, PT, R22, R7, PT ;  /* 0x000000071600720c */ /* 0x000fe40003f04070 */
[----:B------:R-:W-:Y:S01]  /*5ee0*/  IABS R6, R8 ;  /* 0x0000000800067213 */ /* 0x000fe20000000000 */
[----:B------:R-:W-:Y:S01]  /*5ef0*/  IMAD.HI.U32 R8, R25, R4, RZ ;  /* 0x0000000419087227 */ /* 0x000fe200078e00ff */
[----:B------:R-:W-:-:S03]  /*5f00*/  IADD3 R12, R241, 0xed, RZ ;  /* 0x000000edf10c7810 */ /* 0x000fc60007ffe0ff */
[----:B------:R-:W-:-:S04]  /*5f10*/  IMAD.HI.U32 R10, R25, R3, RZ ;  /* 0x00000003190a7227 */ /* 0x000fc800078e00ff */
[----:B------:R-:W-:Y:S01]  /*5f20*/  IMAD.MOV R8, RZ, RZ, -R8 ;  /* 0x000000ffff087224 */ /* 0x000fe200078e0a08 */
[----:B------:R-:W-:Y:S01]  /*5f30*/  IABS R5, R5 ;  /* 0x0000000500057213 */ /* 0x000fe20000000000 */
[----:B------:R-:W-:Y:S01]  /*5f40*/  @!P0 IMAD.IADD R7, R7, 0x1, -R22 ;  /* 0x0000000107078824 */ /* 0x000fe200078e0a16 */
[----:B------:R1:W-:Y:S01]  /*5f50*/  STL [R1+0xe24], R12 ;  /* 0x000e240c01007387 */ /* 0x0003e20000100800 */
[----:B------:R-:W-:Y:S02]  /*5f60*/  IMAD.MOV R10, RZ, RZ, -R10 ;  /* 0x000000ffff0a7224 */ /* 0x000fe400078e0a0a */
[C---:B------:R-:W-:Y:S01]  /*5f70*/  IMAD R4, R27.reuse, R8, R4 ;  /* 0x000000081b047224 */ /* 0x040fe200078e0204 */
[----:B------:R-:W-:Y:S01]  /*5f80*/  IABS R8, R12 ;  /* 0x0000000c00087213 */ /* 0x000fe20000000000 */
[----:B------:R-:W-:Y:S01]  /*5f90*/  IMAD R3, R27, R10, R3 ;  /* 0x0000000a1b037224 */ /* 0x000fe200078e0203 */
[----:B------:R-:W-:Y:S01]  /*5fa0*/  ISETP.GT.U32.AND P0, PT, R22, R7, PT ;  /* 0x000000071600720c */ /* 0x000fe20003f04070 */
[----:B------:R-:W-:Y:S01]  /*5fb0*/  IMAD.HI.U32 R11, R25, R5, RZ ;  /* 0x00000005190b7227 */ /* 0x000fe200078e00ff */
[----:B-1----:R-:W-:-:S03]  /*5fc0*/  IADD3 R12, R241, 0xee, RZ ;  /* 0x000000eef10c7810 */ /* 0x002fc60007ffe0ff */
[----:B------:R-:W-:Y:S01]  /*5fd0*/  IMAD.HI.U32 R10, R25, R6, RZ ;  /* 0x00000006190a7227 */ /* 0x000fe200078e00ff */
[----:B------:R-:W-:-:S03]  /*5fe0*/  IABS R9, R12 ;  /* 0x0000000c00097213 */ /* 0x000fc60000000000 */
[----:B------:R-:W-:Y:S01]  /*5ff0*/  IMAD.MOV R11, RZ, RZ, -R11 ;  /* 0x000000ffff0b7224 */ /* 0x000fe200078e0a0b */
[----:B------:R-:W-:Y:S01]  /*6000*/  IADD3 R13, R241, 0xef, RZ ;  /* 0x000000eff10d7810 */ /* 0x000fe20007ffe0ff */
[----:B------:R-:W-:Y:S02]  /*6010*/  IMAD.MOV R10, RZ, RZ, -R10 ;  /* 0x000000ffff0a7224 */ /* 0x000fe400078e0a0a */
[----:B------:R-:W-:Y:S01]  /*6020*/  IMAD.HI.U32 R21, R25, R9, RZ ;  /* 0x0000000919157227 */ /* 0x000fe200078e00ff */
[----:B------:R-:W-:Y:S03]  /*6030*/  STL [R1+0xe14], R12 ;  /* 0x000e140c01007387 */ /* 0x000fe60000100800 */
[----:B------:R-:W-:Y:S01]  /*6040*/  IMAD R5, R27, R11, R5 ;  /* 0x0000000b1b057224 */ /* 0x000fe200078e0205 */
[----:B------:R-:W-:Y:S01]  /*6050*/  IADD3 R11, R241, 0xf0, RZ ;  /* 0x000000f0f10b7810 */ /* 0x000fe20007ffe0ff */
[----:B------:R-:W-:Y:S01]  /*6060*/  IMAD R6, R27, R10, R6 ;  /* 0x0000000a1b067224 */ /* 0x000fe200078e0206 */
[----:B------:R1:W-:Y:S01]  /*6070*/  STL [R1+0xe08], R13 ;  /* 0x000e080d01007387 */ /* 0x0003e20000100800 */
[----:B------:R-:W-:Y:S01]  /*6080*/  IABS R10, R13 ;  /* 0x0000000d000a7213 */ /* 0x000fe20000000000 */
[----:B------:R-:W-:-:S02]  /*6090*/  IMAD.MOV R21, RZ, RZ, -R21 ;  /* 0x000000ffff157224 */ /* 0x000fc400078e0a15 */
[----:B------:R-:W-:Y:S01]  /*60a0*/  @!P0 IMAD.IADD R7, R7, 0x1, -R22 ;  /* 0x0000000107078824 */ /* 0x000fe200078e0a16 */
[----:B------:R-:W-:Y:S01]  /*60b0*/  STL [R1+0xe04], R11 ;  /* 0x000e040b01007387 */ /* 0x000fe20000100800 */
[----:B-1----:R-:W-:Y:S01]  /*60c0*/  IADD3 R13, R241, 0xf1, RZ ;  /* 0x000000f1f10d7810 */ /* 0x002fe20007ffe0ff */
[----:B------:R-:W-:-:S04]  /*60d0*/  IMAD R9, R27, R21, R9 ;  /* 0x000000151b097224 */ /* 0x000fc800078e0209 */
[----:B------:R-:W-:Y:S04]  /*60e0*/  STL [R1+0xe00], R13 ;  /* 0x000e000d01007387 */ /* 0x000fe80000100800 */
[----:B------:R-:W2:Y:S04]  /*60f0*/  LDL R249, [R1+0xde8] ;  /* 0x000de80001f97983 */ /* 0x000ea80000100800 */
[----:B------:R-:W3:Y:S04]  /*6100*/  LDL R231, [R1+0xde4] ;  /* 0x000de40001e77983 */ /* 0x000ee80000100800 */
[----:B------:R-:W4:Y:S04]  /*6110*/  LDL R21, [R1+0xda8] ;  /* 0x000da80001157983 */ /* 0x000f280000100800 */
[----:B------:R-:W2:Y:S04]  /*6120*/  LDL R22, [R1+0xdac] ;  /* 0x000dac0001167983 */ /* 0x000ea80000100800 */
[----:B------:R1:W-:Y:S04]  /*6130*/  STL [R1+0x1298], R7 ;  /* 0x0012980701007387 */ /* 0x0003e80000100800 */
[----:B-1----:R-:W2:Y:S01]  /*6140*/  LDL R7, [R1+0xdb0] ;  /* 0x000db00001077983 */ /* 0x002ea20000100800 */
[----:B------:R-:W-:Y:S01]  /*6150*/  IMAD.HI.U32 R12, R25, R8, RZ ;  /* 0x00000008190c7227 */ /* 0x000fe200078e00ff */
[----:B------:R-:W-:-:S02]  /*6160*/  ISETP.GT.U32.AND P1, PT, R27, R252, PT ;  /* 0x000000fc1b00720c */ /* 0x000fc40003f24070 */
[----:B------:R-:W-:Y:S01]  /*6170*/  ISETP.GT.U32.AND P3, PT, R27, R16, PT ;  /* 0x000000101b00720c */ /* 0x000fe20003f64070 */
[----:B------:R-:W-:Y:S02]  /*6180*/  IMAD.MOV R12, RZ, RZ, -R12 ;  /* 0x000000ffff0c7224 */ /* 0x000fe400078e0a0c */
[----:B------:R-:W-:Y:S01]  /*6190*/  IMAD.HI.U32 R15, R25, R10, RZ ;  /* 0x0000000a190f7227 */ /* 0x000fe200078e00ff */
[C---:B------:R-:W-:Y:S02]  /*61a0*/  ISETP.GT.U32.AND P5, PT, R27.reuse, R18, PT ;  /* 0x000000121b00720c */ /* 0x040fe40003fa4070 */
[C---:B------:R-:W-:Y:S01]  /*61b0*/  ISETP.GT.U32.AND P6, PT, R27.reuse, R20, PT ;  /* 0x000000141b00720c */ /* 0x040fe20003fc4070 */
[C---:B------:R-:W-:Y:S01]  /*61c0*/  IMAD R8, R27.reuse, R12, R8 ;  /* 0x0000000c1b087224 */ /* 0x040fe200078e0208 */
[----:B------:R-:W-:Y:S01]  /*61d0*/  IABS R12, R13 ;  /* 0x0000000d000c7213 */ /* 0x000fe20000000000 */
[----:B------:R-:W-:Y:S01]  /*61e0*/  IMAD.MOV R15, RZ, RZ, -R15 ;  /* 0x000000ffff0f7224 */ /* 0x000fe200078e0a0f */
[----:B------:R-:W-:-:S03]  /*61f0*/  ISETP.GT.U32.AND P2, PT, R27, R19, PT ;  /* 0x000000131b00720c */ /* 0x000fc60003f44070 */
[----:B------:R-:W-:Y:S02]  /*6200*/  IMAD R10, R27, R15, R10 ;  /* 0x0000000f1b0a7224 */ /* 0x000fe400078e020a */
[----:B------:R-:W-:-:S04]  /*6210*/  IMAD.HI.U32 R15, R25, R12, RZ ;  /* 0x0000000c190f7227 */ /* 0x000fc800078e00ff */
[--C-:B------:R-:W-:Y:S02]  /*6220*/  @!P1 IMAD.IADD R252, R252, 0x1, -R27.reuse ;  /* 0x00000001fcfc9824 */ /* 0x100fe400078e0a1b */
[----:B------:R-:W-:Y:S02]  /*6230*/  @!P3 IMAD.IADD R16, R16, 0x1, -R27 ;  /* 0x000000011010b824 */ /* 0x000fe400078e0a1b */
[----:B------:R-:W-:Y:S01]  /*6240*/  IMAD.MOV R15, RZ, RZ, -R15 ;  /* 0x000000ffff0f7224 */ /* 0x000fe200078e0a0f */
[C---:B------:R-:W-:Y:S01]  /*6250*/  ISETP.GT.U32.AND P0, PT, R27.reuse, R252, PT ;  /* 0x000000fc1b00720c */ /* 0x040fe20003f04070 */
[--C-:B------:R-:W-:Y:S01]  /*6260*/  @!P5 IMAD.IADD R18, R18, 0x1, -R27.reuse ;  /* 0x000000011212d824 */ /* 0x100fe200078e0a1b */
[C---:B------:R-:W-:Y:S01]  /*6270*/  ISETP.GT.U32.AND P5, PT, R27.reuse, R16, PT ;  /* 0x000000101b00720c */ /* 0x040fe20003fa4070 */
[----:B------:R-:W-:Y:S02]  /*6280*/  @!P6 IMAD.IADD R20, R20, 0x1, -R27 ;  /* 0x000000011414e824 */ /* 0x000fe400078e0a1b */
[----:B------:R-:W-:-:S02]  /*6290*/  IMAD R12, R27, R15, R12 ;  /* 0x0000000f1b0c7224 */ /* 0x000fc400078e020c */
[----:B------:R-:W3:Y:S01]  /*62a0*/  LDL R15, [R1+0x11a0] ;  /* 0x0011a000010f7983 */ /* 0x000ee20000100800 */
[----:B------:R-:W-:Y:S01]  /*62b0*/  IABS R11, R11 ;  /* 0x0000000b000b7213 */ /* 0x000fe20000000000 */
[----:B------:R-:W-:Y:S01]  /*62c0*/  @!P2 IMAD.IADD R19, R19, 0x1, -R27 ;  /* 0x000000011313a824 */ /* 0x000fe200078e0a1b */
[C---:B------:R-:W-:Y:S02]  /*62d0*/  ISETP.GT.U32.AND P2, PT, R27.reuse, R20, PT ;  /* 0x000000141b00720c */ /* 0x040fe40003f44070 */
[----:B------:R-:W-:Y:S01]  /*62e0*/  ISETP.GT.U32.AND P1, PT, R27, R17, PT ;  /* 0x000000111b00720c */ /* 0x000fe20003f24070 */
[----:B------:R-:W-:-:S04]  /*62f0*/  IMAD.HI.U32 R13, R25, R11, RZ ;  /* 0x0000000b190d7227 */ /* 0x000fc800078e00ff */
[--C-:B------:R-:W-:Y:S01]  /*6300*/  @!P0 IMAD.IADD R252, R252, 0x1, -R27.reuse ;  /* 0x00000001fcfc8824 */ /* 0x100fe200078e0a1b */
[C---:B------:R-:W-:Y:S01]  /*6310*/  ISETP.GT.U32.AND P0, PT, R27.reuse, R18, PT ;  /* 0x000000121b00720c */ /* 0x040fe20003f04070 */
[----:B------:R-:W-:Y:S02]  /*6320*/  @!P5 IMAD.IADD R16, R16, 0x1, -R27 ;  /* 0x000000011010d824 */ /* 0x000fe400078e0a1b */
[----:B------:R-:W-:Y:S02]  /*6330*/  IMAD.MOV R13, RZ, RZ, -R13 ;  /* 0x000000ffff0d7224 */ /* 0x000fe400078e0a0d */
[----:B------:R-:W-:Y:S02]  /*6340*/  @!P2 IMAD.IADD R20, R20, 0x1, -R27 ;  /* 0x000000011414a824 */ /* 0x000fe400078e0a1b */
[----:B------:R-:W-:Y:S01]  /*6350*/  IMAD R11, R27, R13, R11 ;  /* 0x0000000d1b0b7224 */ /* 0x000fe200078e020b */
[----:B------:R-:W-:Y:S01]  /*6360*/  IADD3 R13, R241, 0xf2, RZ ;  /* 0x000000f2f10d7810 */ /* 0x000fe20007ffe0ff */
[----:B------:R-:W-:Y:S01]  /*6370*/  @!P1 IMAD.IADD R17, R17, 0x1, -R27 ;  /* 0x0000000111119824 */ /* 0x000fe200078e0a1b */
[----:B------:R-:W-:-:S03]  /*6380*/  ISETP.GT.U32.AND P2, PT, R27, R28, PT ;  /* 0x0000001c1b00720c */ /* 0x000fc60003f44070 */
[----:B------:R-:W-:Y:S01]  /*6390*/  STL [R1+0xdec], R13 ;  /* 0x000dec0d01007387 */ /* 0x000fe20000100800 */
[C---:B------:R-:W-:Y:S01]  /*63a0*/  ISETP.GT.U32.AND P1, PT, R27.reuse, R19, PT ;  /* 0x000000131b00720c */ /* 0x040fe20003f24070 */
[----:B------:R-:W-:Y:S01]  /*63b0*/  @!P0 IMAD.IADD R18, R18, 0x1, -R27 ;  /* 0x0000000112128824 */ /* 0x000fe200078e0a1b */
[C---:B------:R-:W-:Y:S02]  /*63c0*/  ISETP.GT.U32.AND P3, PT, R27.reuse, R17, PT ;  /* 0x000000111b00720c */ /* 0x040fe40003f64070 */
[----:B------:R-:W-:-:S05]  /*63d0*/  ISETP.GT.U32.AND P0, PT, R27, R30, PT ;  /* 0x0000001e1b00720c */ /* 0x000fca0003f04070 */
[----:B------:R-:W-:-:S04]  /*63e0*/  @!P2 IMAD.IADD R28, R28, 0x1, -R27 ;  /* 0x000000011c1ca824 */ /* 0x000fc800078e0a1b */
[--C-:B------:R-:W-:Y:S01]  /*63f0*/  @!P1 IMAD.IADD R19, R19, 0x1, -R27.reuse ;  /* 0x0000000113139824 */ /* 0x100fe200078e0a1b */
[----:B------:R-:W-:Y:S01]  /*6400*/  ISETP.GT.U32.AND P1, PT, R27, R29, PT ;  /* 0x0000001d1b00720c */ /* 0x000fe20003f24070 */
[--C-:B------:R-:W-:Y:S01]  /*6410*/  @!P3 IMAD.IADD R17, R17, 0x1, -R27.reuse ;  /* 0x000000011111b824 */ /* 0x100fe200078e0a1b */
[----:B------:R-:W-:Y:S01]  /*6420*/  ISETP.GT.U32.AND P3, PT, R27, R31, PT ;  /* 0x0000001f1b00720c */ /* 0x000fe20003f64070 */
[----:B------:R-:W-:-:S10]  /*6430*/  @!P0 IMAD.IADD R30, R30, 0x1, -R27 ;  /* 0x000000011e1e8824 */ /* 0x000fd400078e0a1b */
[--C-:B------:R-:W-:Y:S02]  /*6440*/  @!P1 IMAD.IADD R29, R29, 0x1, -R27.reuse ;  /* 0x000000011d1d9824 */ /* 0x100fe400078e0a1b */
[----:B------:R-:W-:Y:S01]  /*6450*/  @!P3 IMAD.IADD R31, R31, 0x1, -R27 ;  /* 0x000000011f1fb824 */ /* 0x000fe200078e0a1b */
[----:B--2---:R-:W-:Y:S01]  /*6460*/  ISETP.GE.AND P5, PT, R7, RZ, PT ;  /* 0x000000ff0700720c */ /* 0x004fe20003fa6270 */
[----:B------:R-:W-:Y:S02]  /*6470*/  IMAD.MOV.U32 R7, RZ, RZ, R20 ;  /* 0x000000ffff077224 */ /* 0x000fe400078e0014 */
[----:B------:R-:W2:Y:S10]  /*6480*/  LDL R20, [R1+0xdf4] ;  /* 0x000df40001147983 */ /* 0x000eb40000100800 */
[----:B------:R-:W-:-:S05]  /*6490*/  @!P5 IMAD.MOV R7, RZ, RZ, -R7 ;  /* 0x000000ffff07d224 */ /* 0x000fca00078e0a07 */
[----:B------:R1:W-:Y:S01]  /*64a0*/  STL [R1+0x18], R7 ;  /* 0x0000180701007387 */ /* 0x0003e20000100800 */
[----:B------:R-:W-:Y:S02]  /*64b0*/  ISETP.GE.AND P2, PT, R22, RZ, PT ;  /* 0x000000ff1600720c */ /* 0x000fe40003f46270 */
[----:B------:R-:W-:Y:S01]  /*64c0*/  ISETP.GE.AND P0, PT, R249, RZ, PT ;  /* 0x000000fff900720c */ /* 0x000fe20003f06270 */
[----:B------:R-:W2:Y:S04]  /*64d0*/  LDL R22, [R1+0xdf8] ;  /* 0x000df80001167983 */ /* 0x000ea80000100800 */
[----:B------:R-:W2:Y:S04]  /*64e0*/  LDL R249, [R1+0xe0c] ;  /* 0x000e0c0001f97983 */ /* 0x000ea80000100800 */
[----:B-1----:R-:W2:Y:S02]  /*64f0*/  LDL R7, [R1+0xdf0] ;  /* 0x000df00001077983 */ /* 0x002ea40000100800 */
[----:B------:R-:W-:Y:S01]  /*6500*/  @!P2 IMAD.MOV R19, RZ, RZ, -R19 ;  /* 0x000000ffff13a224 */ /* 0x000fe200078e0a13 */
[----:B----4-:R-:W-:-:S02]  /*6510*/  ISETP.GE.AND P1, PT, R21, RZ, PT ;  /* 0x000000ff1500720c */ /* 0x010fc40003f26270 */
[----:B------:R-:W4:Y:S01]  /*6520*/  LDL R21, [R1+0xdfc] ;  /* 0x000dfc0001157983 */ /* 0x000f220000100800 */
[----:B---3--:R-:W-:-:S03]  /*6530*/  ISETP.GE.AND P3, PT, R231, RZ, PT ;  /* 0x000000ffe700720c */ /* 0x008fc60003f66270 */
[----:B------:R-:W-:Y:S04]  /*6540*/  STL [R1+0x14], R19 ;  /* 0x0000141301007387 */ /* 0x000fe80000100800 */
[----:B------:R-:W3:Y:S01]  /*6550*/  LDL R231, [R1+0xe10] ;  /* 0x000e100001e77983 */ /* 0x000ee20000100800 */
[----:B------:R-:W-:-:S13]  /*6560*/  ISETP.GT.U32.AND P4, PT, R27, R26, PT ;  /* 0x0000001a1b00720c */ /* 0x000fda0003f84070 */
[----:B------:R-:W-:-:S05]  /*6570*/  @!P4 IMAD.IADD R26, R26, 0x1, -R27 ;  /* 0x000000011a1ac824 */ /* 0x000fca00078e0a1b */
[----:B------:R-:W-:Y:S02]  /*6580*/  ISETP.GT.U32.AND P6, PT, R27, R26, PT ;  /* 0x0000001a1b00720c */ /* 0x000fe40003fc4070 */
[----:B------:R-:W-:-:S11]  /*6590*/  ISETP.GE.AND P4, PT, R241, RZ, PT ;  /* 0x000000fff100720c */ /* 0x000fd60003f86270 */
[----:B------:R-:W-:Y:S01]  /*65a0*/  @!P6 IMAD.IADD R26, R26, 0x1, -R27 ;  /* 0x000000011a1ae824 */ /* 0x000fe200078e0a1b */
[----:B------:R-:W-:Y:S01]  /*65b0*/  ISETP.GT.U32.AND P6, PT, R27, R14, PT ;  /* 0x0000000e1b00720c */ /* 0x000fe20003fc4070 */
[----:B------:R-:W-:Y:S01]  /*65c0*/  @!P4 IMAD.MOV R252, RZ, RZ, -R252 ;  /* 0x000000fffffcc224 */ /* 0x000fe200078e0afc */
[----:B------:R-:W-:-:S11]  /*65d0*/  ISETP.GE.AND P4, PT, R15, RZ, PT ;  /* 0x000000ff0f00720c */ /* 0x000fd60003f86270 */
[----:B------:R-:W-:Y:S01]  /*65e0*/  @!P6 IMAD.IADD R14, R14, 0x1, -R27 ;  /* 0x000000010e0ee824 */ /* 0x000fe200078e0a1b */
[C---:B------:R-:W-:Y:S01]  /*65f0*/  ISETP.GT.U32.AND P6, PT, R27.reuse, R32, PT ;  /* 0x000000201b00720c */ /* 0x040fe20003fc4070 */
[----:B------:R-:W-:Y:S01]  /*6600*/  @!P4 IMAD.MOV R26, RZ, RZ, -R26 ;  /* 0x000000ffff1ac224 */ /* 0x000fe200078e0a1a */
[----:B------:R-:W-:-:S11]  /*6610*/  ISETP.GT.U32.AND P2, PT, R27, R29, PT ;  /* 0x0000001d1b00720c */ /* 0x000fd60003f44070 */
[----:B------:R-:W-:-:S05]  /*6620*/  @!P6 IMAD.IADD R32, R32, 0x1, -R27 ;  /* 0x000000012020e824 */ /* 0x000fca00078e0a1b */
[C---:B------:R-:W-:Y:S01]  /*6630*/  ISETP.GT.U32.AND P6, PT, R27.reuse, R32, PT ;  /* 0x000000201b00720c */ /* 0x040fe20003fc4070 */
[----:B------:R-:W-:Y:S01]  /*6640*/  @!P3 IMAD.MOV R16, RZ, RZ, -R16 ;  /* 0x000000ffff10b224 */ /* 0x000fe200078e0a10 */
[C---:B------:R-:W-:Y:S02]  /*6650*/  ISETP.GT.U32.AND P4, PT, R27.reuse, R14, PT ;  /* 0x0000000e1b00720c */ /* 0x040fe40003f84070 */
[C---:B------:R-:W-:Y:S01]  /*6660*/  ISETP.GT.U32.AND P3, PT, R27.reuse, R33, PT ;  /* 0x000000211b00720c */ /* 0x040fe20003f64070 */
[----:B------:R-:W-:Y:S01]  /*6670*/  @!P1 IMAD.MOV R18, RZ, RZ, -R18 ;  /* 0x000000ffff129224 */ /* 0x000fe200078e0a12 */
[----:B------:R-:W-:Y:S01]  /*6680*/  ISETP.GT.U32.AND P1, PT, R27, R30, PT ;  /* 0x0000001e1b00720c */ /* 0x000fe20003f24070 */
[----:B------:R-:W-:Y:S01]  /*6690*/  @!P2 IMAD.IADD R29, R29, 0x1, -R27 ;  /* 0x000000011d1da824 */ /* 0x000fe200078e0a1b */
[----:B------:R-:W-:-:S05]  /*66a0*/  ISETP.GT.U32.AND P2, PT, R27, R36, PT ;  /* 0x000000241b00720c */ /* 0x000fca0003f44070 */
[--C-:B------:R-:W-:Y:S02]  /*66b0*/  @!P6 IMAD.IADD R32, R32, 0x1, -R27.reuse ;  /* 0x000000012020e824 */ /* 0x100fe400078e0a1b */
[--C-:B------:R-:W-:Y:S02]  /*66c0*/  @!P4 IMAD.IADD R14, R14, 0x1, -R27.reuse ;  /* 0x000000010e0ec824 */ /* 0x100fe400078e0a1b */
[----:B------:R-:W-:Y:S02]  /*66d0*/  @!P3 IMAD.IADD R33, R33, 0x1, -R27 ;  /* 0x000000012121b824 */ /* 0x000fe400078e0a1b */
[----:B------:R-:W-:Y:S01]  /*66e0*/  @!P0 IMAD.MOV R17, RZ, RZ, -R17 ;  /* 0x000000ffff118224 */ /* 0x000fe200078e0a11 */
[----:B------:R-:W-:Y:S01]  /*66f0*/  STL [R1+0x10], R18 ;  /* 0x0000101201007387 */ /* 0x000fe20000100800 */
[----:B------:R-:W-:-:S03]  /*6700*/  @!P1 IMAD.IADD R30, R30, 0x1, -R27 ;  /* 0x000000011e1e9824 */ /* 0x000fc600078e0a1b */
[----:B------:R-:W-:Y:S01]  /*6710*/  STL [R1+0xc], R17 ;  /* 0x00000c1101007387 */ /* 0x000fe20000100800 */
[--C-:B------:R-:W-:Y:S01]  /*6720*/  @!P2 IMAD.IADD R36, R36, 0x1, -R27.reuse ;  /* 0x000000012424a824 */ /* 0x100fe200078e0a1b */
[----:B------:R-:W-:Y:S02]  /*6730*/  ISETP.GT.U32.AND P1, PT, R27, R37, PT ;  /* 0x000000251b00720c */ /* 0x000fe40003f24070 */
[----:B------:R-:W-:Y:S11]  /*6740*/  STL [R1+0x8], R16 ;  /* 0x0000081001007387 */ /* 0x000ff60000100800 */
[----:B------:R-:W-:Y:S01]  /*6750*/  @!P1 IMAD.IADD R37, R37, 0x1, -R27 ;  /* 0x0000000125259824 */ /* 0x000fe200078e0a1b */
[----:B--2---:R-:W-:-:S02]  /*6760*/  ISETP.GE.AND P6, PT, R20, RZ, PT ;  /* 0x000000ff1400720c */ /* 0x004fc40003fc6270 */
[----:B------:R-:W2:Y:S01]  /*6770*/  LDL R20, [R1+0xe18] ;  /* 0x000e180001147983 */ /* 0x000ea20000100800 */
[----:B------:R-:W-:Y:S01]  /*6780*/  ISETP.GE.AND P3, PT, R7, RZ, PT ;  /* 0x000000ff0700720c */ /* 0x000fe20003f66270 */
[----:B------:R-:W-:-:S09]  /*6790*/  IMAD.MOV.U32 R7, RZ, RZ, R14 ;  /* 0x000000ffff077224 */ /* 0x000fd200078e000e */
[----:B------:R-:W-:Y:S01]  /*67a0*/  @!P6 IMAD.MOV R7, RZ, RZ, -R7 ;  /* 0x000000ffff07e224 */ /* 0x000fe200078e0a07 */
[----:B------:R-:W-:-:S04]  /*67b0*/  ISETP.GE.AND P2, PT, R249, RZ, PT ;  /* 0x000000fff900720c */ /* 0x000fc80003f46270 */
[----:B------:R1:W-:Y:S04]  /*67c0*/  STL [R1], R7 ;  /* 0x0000000701007387 */ /* 0x0003e80000100800 */
[----:B------:R-:W2:Y:S04]  /*67d0*/  LDL R249, [R1+0xe34] ;  /* 0x000e340001f97983 */ /* 0x000ea80000100800 */
[----:B-1----:R-:W2:Y:S01]  /*67e0*/  LDL R7, [R1+0xe1c] ;  /* 0x000e1c0001077983 */ /* 0x002ea20000100800 */
[----:B---3--:R-:W-:-:S03]  /*67f0*/  ISETP.GE.AND P1, PT, R231, RZ, PT ;  /* 0x000000ffe700720c */ /* 0x008fc60003f26270 */
[----:B------:R-:W3:Y:S01]  /*6800*/  LDL R231, [R1+0xe38] ;  /* 0x000e380001e77983 */ /* 0x000ee20000100800 */
[C---:B------:R-:W-:Y:S02]  /*6810*/  ISETP.GT.U32.AND P5, PT, R27.reuse, R28, PT ;  /* 0x0000001c1b00720c */ /* 0x040fe40003fa4070 */
[----:B------:R-:W-:-:S11]  /*6820*/  ISETP.GT.U32.AND P4, PT, R27, R34, PT ;  /* 0x000000221b00720c */ /* 0x000fd60003f84070 */
[--C-:B------:R-:W-:Y:S01]  /*6830*/  @!P5 IMAD.IADD R28, R28, 0x1, -R27.reuse ;  /* 0x000000011c1cd824 */ /* 0x100fe200078e0a1b */
[----:B------:R-:W-:Y:S01]  /*6840*/  ISETP.GT.U32.AND P5, PT, R27, R35, PT ;  /* 0x000000231b00720c */ /* 0x000fe20003fa4070 */
[--C-:B------:R-:W-:Y:S01]  /*6850*/  @!P4 IMAD.IADD R34, R34, 0x1, -R27.reuse ;  /* 0x000000012222c824 */ /* 0x100fe200078e0a1b */
[----:B------:R-:W-:Y:S02]  /*6860*/  ISETP.GE.AND P4, PT, R22, RZ, PT ;  /* 0x000000ff1600720c */ /* 0x000fe40003f86270 */
[----:B------:R-:W3:Y:S09]  /*6870*/  LDL R22, [R1+0xe20] ;  /* 0x000e200001167983 */ /* 0x000ef20000100800 */
[----:B------:R-:W-:Y:S01]  /*6880*/  @!P5 IMAD.IADD R35, R35, 0x1, -R27 ;  /* 0x000000012323d824 */ /* 0x000fe200078e0a1b */
[----:B----4-:R-:W-:-:S02]  /*6890*/  ISETP.GE.AND P5, PT, R21, RZ, PT ;  /* 0x000000ff1500720c */ /* 0x010fc40003fa6270 */
[----:B------:R-:W4:Y:S01]  /*68a0*/  LDL R21, [R1+0xe2c] ;  /* 0x000e2c0001157983 */ /* 0x000f220000100800 */
[----:B------:R-:W-:Y:S01]  /*68b0*/  @!P4 IMAD.MOV R29, RZ, RZ, -R29 ;  /* 0x000000ffff1dc224 */ /* 0x000fe200078e0a1d */
[C---:B------:R-:W-:Y:S02]  /*68c0*/  ISETP.GT.U32.AND P4, PT, R27.reuse, R35, PT ;  /* 0x000000231b00720c */ /* 0x040fe40003f84070 */
[C---:B------:R-:W-:Y:S01]  /*68d0*/  ISETP.GT.U32.AND P0, PT, R27.reuse, R31, PT ;  /* 0x0000001f1b00720c */ /* 0x040fe20003f04070 */
[----:B------:R-:W-:Y:S01]  /*68e0*/  @!P1 IMAD.MOV R32, RZ, RZ, -R32 ;  /* 0x000000ffff209224 */ /* 0x000fe200078e0a20 */
[C---:B------:R-:W-:Y:S02]  /*68f0*/  ISETP.GT.U32.AND P6, PT, R27.reuse, R36, PT ;  /* 0x000000241b00720c */ /* 0x040fe40003fc4070 */
[----:B------:R-:W-:Y:S01]  /*6900*/  ISETP.GT.U32.AND P1, PT, R27, R39, PT ;  /* 0x000000271b00720c */ /* 0x000fe20003f24070 */
[----:B------:R-:W-:-:S06]  /*6910*/  @!P3 IMAD.MOV R28, RZ, RZ, -R28 ;  /* 0x000000ffff1cb224 */ /* 0x000fcc00078e0a1c */
[--C-:B------:R-:W-:Y:S01]  /*6920*/  @!P4 IMAD.IADD R35, R35, 0x1, -R27.reuse ;  /* 0x000000012323c824 */ /* 0x100fe200078e0a1b */
[----:B------:R-:W-:Y:S01]  /*6930*/  ISETP.GT.U32.AND P4, PT, R27, R42, PT ;  /* 0x0000002a1b00720c */ /* 0x000fe20003f84070 */
[----:B------:R-:W-:Y:S02]  /*6940*/  @!P0 IMAD.IADD R31, R31, 0x1, -R27 ;  /* 0x000000011f1f8824 */ /* 0x000fe400078e0a1b */
[----:B------:R-:W-:Y:S01]  /*6950*/  @!P5 IMAD.MOV R30, RZ, RZ, -R30 ;  /* 0x000000ffff1ed224 */ /* 0x000fe200078e0a1e */
[----:B------:R-:W-:Y:S01]  /*6960*/  IADD3 R14, R241, 0xf3, RZ ;  /* 0x000000f3f10e7810 */ /* 0x000fe20007ffe0ff */
[----:B------:R-:W-:Y:S01]  /*6970*/  @!P2 IMAD.MOV R31, RZ, RZ, -R31 ;  /* 0x000000ffff1fa224 */ /* 0x000fe200078e0a1f */
[----:B------:R-:W-:Y:S01]  /*6980*/  STL [R1+0x1288], R28 ;  /* 0x0012881c01007387 */ /* 0x000fe20000100800 */
[----:B------:R-:W-:-:S03]  /*6990*/  @!P6 IMAD.IADD R36, R36, 0x1, -R27 ;  /* 0x000000012424e824 */ /* 0x000fc600078e0a1b */
[----:B------:R-:W-:Y:S01]  /*69a0*/  STL [R1+0x128c], R29 ;  /* 0x00128c1d01007387 */ /* 0x000fe20000100800 */
[--C-:B------:R-:W-:Y:S01]  /*69b0*/  @!P1 IMAD.IADD R39, R39, 0x1, -R27.reuse ;  /* 0x0000000127279824 */ /* 0x100fe200078e0a1b */
[----:B------:R-:W-:Y:S01]  /*69c0*/  ISETP.GT.U32.AND P6, PT, R27, R43, PT ;  /* 0x0000002b1b00720c */ /* 0x000fe20003fc4070 */
[--C-:B------:R-:W-:Y:S01]  /*69d0*/  @!P4 IMAD.IADD R42, R42, 0x1, -R27.reuse ;  /* 0x000000012a2ac824 */ /* 0x100fe200078e0a1b */
[----:B------:R-:W-:Y:S04]  /*69e0*/  STL [R1+0x1290], R30 ;  /* 0x0012901e01007387 */ /* 0x000fe80000100800 */
[----:B------:R-:W-:Y:S04]  /*69f0*/  STL [R1+0x1294], R31 ;  /* 0x0012941f01007387 */ /* 0x000fe80000100800 */
[----:B------:R1:W-:Y:S03]  /*6a00*/  STL [R1+0xde0], R14 ;  /* 0x000de00e01007387 */ /* 0x0003e60000100800 */
[----:B------:R-:W-:Y:S01]  /*6a10*/  @!P6 IMAD.IADD R43, R43, 0x1, -R27 ;  /* 0x000000012b2be824 */ /* 0x000fe200078e0a1b */
[----:B------:R-:W-:-:S02]  /*6a20*/  ISETP.GT.U32.AND P0, PT, R27, R38, PT ;  /* 0x000000261b00720c */ /* 0x000fc40003f04070 */
[----:B--2---:R-:W-:Y:S02]  /*6a30*/  ISETP.GE.AND P4, PT, R249, RZ, PT ;  /* 0x000000fff900720c */ /* 0x004fe40003f86270 */
[----:B------:R-:W2:Y:S01]  /*6a40*/  LDL R249, [R1+0xe58] ;  /* 0x000e580001f97983 */ /* 0x000ea20000100800 */
[----:B------:R-:W-:-:S03]  /*6a50*/  ISETP.GE.AND P1, PT, R7, RZ, PT ;  /* 0x000000ff0700720c */ /* 0x000fc60003f26270 */
[----:B------:R-:W2:Y:S01]  /*6a60*/  LDL R7, [R1+0xe44] ;  /* 0x000e440001077983 */ /* 0x000ea20000100800 */
[----:B---3--:R-:W-:-:S03]  /*6a70*/  ISETP.GE.AND P6, PT, R231, RZ, PT ;  /* 0x000000ffe700720c */ /* 0x008fc60003fc6270 */
[----:B------:R-:W3:Y:S01]  /*6a80*/  LDL R231, [R1+0xe64] ;  /* 0x000e640001e77983 */ /* 0x000ee20000100800 */
[----:B------:R-:W-:Y:S01]  /*6a90*/  @!P0 IMAD.IADD R38, R38, 0x1, -R27 ;  /* 0x0000000126268824 */ /* 0x000fe200078e0a1b */
[C---:B------:R-:W-:Y:S02]  /*6aa0*/  ISETP.GT.U32.AND P0, PT, R27.reuse, R33, PT ;  /* 0x000000211b00720c */ /* 0x040fe40003f04070 */
[----:B------:R-:W-:-:S11]  /*6ab0*/  ISETP.GT.U32.AND P3, PT, R27, R34, PT ;  /* 0x000000221b00720c */ /* 0x000fd60003f64070 */
[--C-:B------:R-:W-:Y:S01]  /*6ac0*/  @!P0 IMAD.IADD R33, R33, 0x1, -R27.reuse ;  /* 0x0000000121218824 */ /* 0x100fe200078e0a1b */
[C---:B------:R-:W-:Y:S01]  /*6ad0*/  ISETP.GT.U32.AND P0, PT, R27.reuse, R40, PT ;  /* 0x000000281b00720c */ /* 0x040fe20003f04070 */
[----:B------:R-:W-:Y:S01]  /*6ae0*/  @!P3 IMAD.IADD R34, R34, 0x1, -R27 ;  /* 0x000000012222b824 */ /* 0x000fe200078e0a1b */
[C---:B------:R-:W-:Y:S02]  /*6af0*/  ISETP.GT.U32.AND P3, PT, R27.reuse, R41, PT ;  /* 0x000000291b00720c */ /* 0x040fe40003f64070 */
[C---:B------:R-:W-:Y:S02]  /*6b00*/  ISETP.GT.U32.AND P2, PT, R27.reuse, R37, PT ;  /* 0x000000251b00720c */ /* 0x040fe40003f44070 */
[----:B------:R-:W-:-:S07]  /*6b10*/  ISETP.GT.U32.AND P5, PT, R27, R38, PT ;  /* 0x000000261b00720c */ /* 0x000fce0003fa4070 */
[--C-:B------:R-:W-:Y:S01]  /*6b20*/  @!P0 IMAD.IADD R40, R40, 0x1, -R27.reuse ;  /* 0x0000000128288824 */ /* 0x100fe200078e0a1b */
[----:B------:R-:W-:Y:S01]  /*6b30*/  ISETP.GE.AND P0, PT, R22, RZ, PT ;  /* 0x000000ff1600720c */ /* 0x000fe20003f06270 */
[--C-:B------:R-:W-:Y:S01]  /*6b40*/  @!P3 IMAD.IADD R41, R41, 0x1, -R27.reuse ;  /* 0x000000012929b824 */ /* 0x100fe200078e0a1b */
[----:B----4-:R-:W-:Y:S01]  /*6b50*/  ISETP.GE.AND P3, PT, R21, RZ, PT ;  /* 0x000000ff1500720c */ /* 0x010fe20003f66270 */
[----:B------:R-:W4:Y:S04]  /*6b60*/  LDL R22, [R1+0xe4c] ;  /* 0x000e4c0001167983 */ /* 0x000f280000100800 */
[----:B------:R-:W4:Y:S01]  /*6b70*/  LDL R21, [R1+0xe50] ;  /* 0x000e500001157983 */ /* 0x000f220000100800 */
[--C-:B------:R-:W-:Y:S01]  /*6b80*/  @!P2 IMAD.IADD R37, R37, 0x1, -R27.reuse ;  /* 0x000000012525a824 */ /* 0x100fe200078e0a1b */
[----:B------:R-:W-:Y:S01]  /*6b90*/  ISETP.GT.U32.AND P2, PT, R27, R44, PT ;  /* 0x0000002c1b00720c */ /* 0x000fe20003f44070 */
[----:B------:R-:W-:Y:S01]  /*6ba0*/  @!P5 IMAD.IADD R38, R38, 0x1, -R27 ;  /* 0x000000012626d824 */ /* 0x000fe200078e0a1b */
[----:B------:R-:W-:-:S02]  /*6bb0*/  ISETP.GE.AND P5, PT, R20, RZ, PT ;  /* 0x000000ff1400720c */ /* 0x000fc40003fa6270 */
[----:B------:R-:W4:Y:S02]  /*6bc0*/  LDL R20, [R1+0xe40] ;  /* 0x000e400001147983 */ /* 0x000f240000100800 */
[----:B------:R-:W-:Y:S01]  /*6bd0*/  @!P3 IMAD.MOV R36, RZ, RZ, -R36 ;  /* 0x000000ffff24b224 */ /* 0x000fe200078e0a24 */
[----:B------:R-:W-:Y:S01]  /*6be0*/  ISETP.GT.U32.AND P3, PT, R27, R42, PT ;  /* 0x0000002a1b00720c */ /* 0x000fe20003f64070 */
[----:B------:R-:W-:-:S05]  /*6bf0*/  @!P4 IMAD.MOV R37, RZ, RZ, -R37 ;  /* 0x000000ffff25c224 */ /* 0x000fca00078e0a25 */
[----:B------:R-:W-:Y:S01]  /*6c00*/  @!P2 IMAD.IADD R44, R44, 0x1, -R27 ;  /* 0x000000012c2ca824 */ /* 0x000fe200078e0a1b */
[----:B------:R-:W-:Y:S01]  /*6c10*/  ISETP.GT.U32.AND P4, PT, R27, R43, PT ;  /* 0x0000002b1b00720c */ /* 0x000fe20003f84070 */
[----:B------:R-:W-:-:S03]  /*6c20*/  @!P5 IMAD.MOV R33, RZ, RZ, -R33 ;  /* 0x000000ffff21d224 */ /* 0x000fc600078e0a21 */
[C---:B------:R-:W-:Y:S02]  /*6c30*/  ISETP.GT.U32.AND P5, PT, R27.reuse, R44, PT ;  /* 0x0000002c1b00720c */ /* 0x040fe40003fa4070 */
[----:B------:R-:W-:Y:S01]  /*6c40*/  @!P3 IMAD.IADD R42, R42, 0x1, -R27 ;  /* 0x000000012a2ab824 */ /* 0x000fe200078e0a1b */
[----:B------:R-:W-:-:S06]  /*6c50*/  ISETP.GT.U32.AND P3, PT, R27, R48, PT ;  /* 0x000000301b00720c */ /* 0x000fcc0003f64070 */
[----:B------:R-:W-:Y:S01]  /*6c60*/  @!P4 IMAD.IADD R43, R43, 0x1, -R27 ;  /* 0x000000012b2bc824 */ /* 0x000fe200078e0a1b */
[----:B------:R-:W-:-:S03]  /*6c70*/  ISETP.GT.U32.AND P4, PT, R27, R49, PT ;  /* 0x000000311b00720c */ /* 0x000fc60003f84070 */
[----:B------:R-:W-:-:S03]  /*6c80*/  @!P5 IMAD.IADD R44, R44, 0x1, -R27 ;  /* 0x000000012c2cd824 */ /* 0x000fc600078e0a1b */
[----:B------:R-:W-:-:S07]  /*6c90*/  @!P3 IMAD.IADD R48, R48, 0x1, -R27 ;  /* 0x000000013030b824 */ /* 0x000fce00078e0a1b */
[----:B------:R-:W-:Y:S01]  /*6ca0*/  @!P4 IMAD.IADD R49, R49, 0x1, -R27 ;  /* 0x000000013131c824 */ /* 0x000fe200078e0a1b */
[----:B--2---:R-:W-:Y:S02]  /*6cb0*/  ISETP.GE.AND P3, PT, R249, RZ, PT ;  /* 0x000000fff900720c */ /* 0x004fe40003f66270 */
[----:B------:R-:W2:Y:S01]  /*6cc0*/  LDL R249, [R1+0xe80] ;  /* 0x000e800001f97983 */ /* 0x000ea20000100800 */
[----:B------:R-:W-:-:S03]  /*6cd0*/  ISETP.GE.AND P5, PT, R7, RZ, PT ;  /* 0x000000ff0700720c */ /* 0x000fc60003fa6270 */
[----:B------:R-:W2:Y:S01]  /*6ce0*/  LDL R7, [R1+0xe70] ;  /* 0x000e700001077983 */ /* 0x000ea20000100800 */
[----:B---3--:R-:W-:-:S03]  /*6cf0*/  ISETP.GE.AND P4, PT, R231, RZ, PT ;  /* 0x000000ffe700720c */ /* 0x008fc60003f86270 */
[----:B------:R-:W3:Y:S01]  /*6d00*/  LDL R231, [R1+0xe94] ;  /* 0x000e940001e77983 */ /* 0x000ee20000100800 */
[----:B------:R-:W-:Y:S01]  /*6d10*/  @!P1 IMAD.MOV R34, RZ, RZ, -R34 ;  /* 0x000000ffff229224 */ /* 0x000fe200078e0a22 */
[C---:B------:R-:W-:Y:S01]  /*6d20*/  ISETP.GT.U32.AND P1, PT, R27.reuse, R40, PT ;  /* 0x000000281b00720c */ /* 0x040fe20003f24070 */
[----:B------:R-:W-:Y:S01]  /*6d30*/  @!P0 IMAD.MOV R35, RZ, RZ, -R35 ;  /* 0x000000ffff238224 */ /* 0x000fe200078e0a23 */
[----:B------:R-:W-:-:S11]  /*6d40*/  ISETP.GT.U32.AND P0, PT, R27, R41, PT ;  /* 0x000000291b00720c */ /* 0x000fd60003f04070 */
[--C-:B------:R-:W-:Y:S01]  /*6d50*/  @!P1 IMAD.IADD R40, R40, 0x1, -R27.reuse ;  /* 0x0000000128289824 */ /* 0x100fe200078e0a1b */
[----:B------:R-:W-:Y:S01]  /*6d60*/  ISETP.GT.U32.AND P1, PT, R27, R46, PT ;  /* 0x0000002e1b00720c */ /* 0x000fe20003f24070 */
[----:B------:R-:W-:Y:S01]  /*6d70*/  @!P0 IMAD.IADD R41, R41, 0x1, -R27 ;  /* 0x0000000129298824 */ /* 0x000fe200078e0a1b */
[C---:B------:R-:W-:Y:S02]  /*6d80*/  ISETP.GT.U32.AND P0, PT, R27.reuse, R47, PT ;  /* 0x0000002f1b00720c */ /* 0x040fe40003f04070 */
[----:B------:R-:W-:-:S09]  /*6d90*/  ISETP.GT.U32.AND P2, PT, R27, R39, PT ;  /* 0x000000271b00720c */ /* 0x000fd20003f44070 */
[--C-:B------:R-:W-:Y:S02]  /*6da0*/  @!P1 IMAD.IADD R46, R46, 0x1, -R27.reuse ;  /* 0x000000012e2e9824 */ /* 0x100fe400078e0a1b */
[----:B------:R-:W-:Y:S01]  /*6db0*/  @!P0 IMAD.IADD R47, R47, 0x1, -R27 ;  /* 0x000000012f2f8824 */ /* 0x000fe200078e0a1b */
[----:B----4-:R-:W-:Y:S02]  /*6dc0*/  ISETP.GE.AND P1, PT, R22, RZ, PT ;  /* 0x000000ff1600720c */ /* 0x010fe40003f26270 */
[----:B------:R-:W4:Y:S01]  /*6dd0*/  LDL R22, [R1+0xe78] ;  /* 0x000e780001167983 */ /* 0x000f220000100800 */
[----:B------:R-:W-:-:S03]  /*6de0*/  ISETP.GE.AND P0, PT, R21, RZ, PT ;  /* 0x000000ff1500720c */ /* 0x000fc60003f06270 */
[----:B------:R-:W4:Y:S01]  /*6df0*/  LDL R21, [R1+0xe7c] ;  /* 0x000e7c0001157983 */ /* 0x000f220000100800 */
[----:B------:R-:W-:Y:S01]  /*6e00*/  @!P2 IMAD.IADD R39, R39, 0x1, -R27 ;  /* 0x000000012727a824 */ /* 0x000fe200078e0a1b */
[----:B------:R-:W-:Y:S02]  /*6e10*/  ISETP.GE.AND P2, PT, R20, RZ, PT ;  /* 0x000000ff1400720c */ /* 0x000fe40003f46270 */
[----:B------:R-:W4:Y:S03]  /*6e20*/  LDL R20, [R1+0xe6c] ;  /* 0x000e6c0001147983 */ /* 0x000f260000100800 */
[----:B------:R-:W-:Y:S01]  /*6e30*/  @!P1 IMAD.MOV R41, RZ, RZ, -R41 ;  /* 0x000000ffff299224 */ /* 0x000fe200078e0a29 */
[C---:B------:R-:W-:Y:S01]  /*6e40*/  ISETP.GT.U32.AND P1, PT, R27.reuse, R47, PT ;  /* 0x0000002f1b00720c */ /* 0x040fe20003f24070 */
[----:B------:R-:W-:Y:S01]  /*6e50*/  @!P4 IMAD.MOV R44, RZ, RZ, -R44 ;  /* 0x000000ffff2cc224 */ /* 0x000fe200078e0a2c */
[C---:B------:R-:W-:Y:S01]  /*6e60*/  ISETP.GT.U32.AND P4, PT, R27.reuse, R51, PT ;  /* 0x000000331b00720c */ /* 0x040fe20003f84070 */
[----:B------:R-:W-:Y:S01]  /*6e70*/  @!P0 IMAD.MOV R42, RZ, RZ, -R42 ;  /* 0x000000ffff2a8224 */ /* 0x000fe200078e0a2a */
[----:B------:R-:W-:-:S09]  /*6e80*/  ISETP.GT.U32.AND P0, PT, R27, R48, PT ;  /* 0x000000301b00720c */ /* 0x000fd20003f04070 */
[--C-:B------:R-:W-:Y:S01]  /*6e90*/  @!P1 IMAD.IADD R47, R47, 0x1, -R27.reuse ;  /* 0x000000012f2f9824 */ /* 0x100fe200078e0a1b */
[----:B------:R-:W-:Y:S01]  /*6ea0*/  ISETP.GT.U32.AND P1, PT, R27, R54, PT ;  /* 0x000000361b00720c */ /* 0x000fe20003f24070 */
[--C-:B------:R-:W-:Y:S02]  /*6eb0*/  @!P4 IMAD.IADD R51, R51, 0x1, -R27.reuse ;  /* 0x000000013333c824 */ /* 0x100fe400078e0a1b */
[----:B------:R-:W-:Y:S01]  /*6ec0*/  @!P0 IMAD.IADD R48, R48, 0x1, -R27 ;  /* 0x0000000130308824 */ /* 0x000fe200078e0a1b */
[----:B------:R-:W-:-:S09]  /*6ed0*/  ISETP.GT.U32.AND P0, PT, R27, R55, PT ;  /* 0x000000371b00720c */ /* 0x000fd20003f04070 */
[----:B------:R-:W-:-:S04]  /*6ee0*/  @!P1 IMAD.IADD R54, R54, 0x1, -R27 ;  /* 0x0000000136369824 */ /* 0x000fc800078e0a1b */
        /* <DEDUP_REMOVED lines=9> */
[----:B------:R-:W-:Y:S02]  /*6f80*/  @!P2 IMAD.MOV R39, RZ, RZ, -R39 ;  /* 0x000000ffff27a224 */ /* 0x000fe400078e0a27 */
[----:B------:R-:W-:Y:S01]  /*6f90*/  @!P5 IMAD.MOV R40, RZ, RZ, -R40 ;  /* 0x000000ffff28d224 */ /* 0x000fe200078e0a28 */
[----:B------:R-:W-:-:S09]  /*6fa0*/  ISETP.GT.U32.AND P5, PT, R27, R46, PT ;  /* 0x0000002e1b00720c */ /* 0x000fd20003fa4070 */
[----:B------:R-:W-:-:S05]  /*6fb0*/  @!P6 IMAD.IADD R45, R45, 0x1, -R27 ;  /* 0x000000012d2de824 */ /* 0x000fca00078e0a1b */
[C---:B------:R-:W-:Y:S02]  /*6fc0*/  ISETP.GT.U32.AND P2, PT, R27.reuse, R45, PT ;  /* 0x0000002d1b00720c */ /* 0x040fe40003f44070 */
[C---:B------:R-:W-:Y:S01]  /*6fd0*/  ISETP.GT.U32.AND P6, PT, R27.reuse, R50, PT ;  /* 0x000000321b00720c */ /* 0x040fe20003fc4070 */
[----:B------:R-:W-:Y:S01]  /*6fe0*/  @!P5 IMAD.IADD R46, R46, 0x1, -R27 ;  /* 0x000000012e2ed824 */ /* 0x000fe200078e0a1b */
[----:B------:R-:W-:-:S09]  /*6ff0*/  ISETP.GT.U32.AND P5, PT, R27, R53, PT ;  /* 0x000000351b00720c */ /* 0x000fd20003fa4070 */
[--C-:B------:R-:W-:Y:S01]  /*7000*/  @!P2 IMAD.IADD R45, R45, 0x1, -R27.reuse ;  /* 0x000000012d2da824 */ /* 0x100fe200078e0a1b */
[----:B------:R-:W-:Y:S01]  /*7010*/  ISETP.GT.U32.AND P2, PT, R27, R52, PT ;  /* 0x000000341b00720c */ /* 0x000fe20003f44070 */
[--C-:B------:R-:W-:Y:S02]  /*7020*/  @!P6 IMAD.IADD R50, R50, 0x1, -R27.reuse ;  /* 0x000000013232e824 */ /* 0x100fe400078e0a1b */
[--C-:B------:R-:W-:Y:S01]  /*7030*/  @!P5 IMAD.IADD R53, R53, 0x1, -R27.reuse ;  /* 0x000000013535d824 */ /* 0x100fe200078e0a1b */
[----:B----4-:R-:W-:Y:S02]  /*7040*/  ISETP.GE.AND P5, PT, R21, RZ, PT ;  /* 0x000000ff1500720c */ /* 0x010fe40003fa6270 */
[----:B------:R-:W-:Y:S01]  /*7050*/  ISETP.GT.U32.AND P6, PT, R27, R50, PT ;  /* 0x000000321b00720c */ /* 0x000fe20003fc4070 */
[----:B------:R-:W4:Y:S06]  /*7060*/  LDL R21, [R1+0xea4] ;  /* 0x000ea40001157983 */ /* 0x000f2c0000100800 */
[----:B------:R-:W-:Y:S01]  /*7070*/  @!P2 IMAD.IADD R52, R52, 0x1, -R27 ;  /* 0x000000013434a824 */ /* 0x000fe200078e0a1b */
[----:B------:R-:W-:-:S02]  /*7080*/  ISETP.GE.AND P2, PT, R22, RZ, PT ;  /* 0x000000ff1600720c */ /* 0x000fc40003f46270 */
[----:B------:R-:W4:Y:S01]  /*7090*/  LDL R22, [R1+0xea0] ;  /* 0x000ea00001167983 */ /* 0x000f220000100800 */
[----:B------:R-:W-:Y:S02]  /*70a0*/  IABS R13, R13 ;  /* 0x0000000d000d7213 */ /* 0x000fe40000000000 */
[----:B------:R-:W-:Y:S01]  /*70b0*/  @!P6 IMAD.IADD R50, R50, 0x1, -R27 ;  /* 0x000000013232e824 */ /* 0x000fe200078e0a1b */
[----:B------:R-:W-:Y:S02]  /*70c0*/  ISETP.GE.AND P6, PT, R20, RZ, PT ;  /* 0x000000ff1400720c */ /* 0x000fe40003fc6270 */
[----:B------:R-:W4:Y:S05]  /*70d0*/  LDL R20, [R1+0xe98] ;  /* 0x000e980001147983 */ /* 0x000f2a0000100800 */
[----:B------:R-:W-:Y:S01]  /*70e0*/  @!P2 IMAD.MOV R47, RZ, RZ, -R47 ;  /* 0x000000ffff2fa224 */ /* 0x000fe200078e0a2f */
[----:B------:R-:W-:Y:S01]  /*70f0*/  ISETP.GT.U32.AND P2, PT, R27, R53, PT ;  /* 0x000000351b00720c */ /* 0x000fe20003f44070 */
[----:B------:R-:W-:Y:S01]  /*7100*/  IMAD.HI.U32 R15, R25, R13, RZ ;  /* 0x0000000d190f7227 */ /* 0x000fe200078e00ff */
[----:B-1----:R-:W-:-:S03]  /*7110*/  IABS R14, R14 ;  /* 0x0000000e000e7213 */ /* 0x002fc60000000000 */
[----:B------:R-:W-:Y:S02]  /*7120*/  IMAD.MOV R15, RZ, RZ, -R15 ;  /* 0x000000ffff0f7224 */ /* 0x000fe400078e0a0f */
[----:B------:R-:W-:Y:S01]  /*7130*/  @!P6 IMAD.MOV R45, RZ, RZ, -R45 ;  /* 0x000000ffff2de224 */ /* 0x000fe200078e0a2d */
[C---:B------:R-:W-:Y:S01]  /*7140*/  ISETP.GT.U32.AND P6, PT, R27.reuse, R54, PT ;  /* 0x000000361b00720c */ /* 0x040fe20003fc4070 */
[C---:B------:R-:W-:Y:S02]  /*7150*/  IMAD R13, R27.reuse, R15, R13 ;  /* 0x0000000f1b0d7224 */ /* 0x040fe400078e020d */
[----:B------:R-:W-:Y:S01]  /*7160*/  @!P0 IMAD.MOV R50, RZ, RZ, -R50 ;  /* 0x000000ffff328224 */ /* 0x000fe200078e0a32 */
[----:B------:R-:W-:Y:S01]  /*7170*/  ISETP.GT.U32.AND P0, PT, R27, R57, PT ;  /* 0x000000391b00720c */ /* 0x000fe20003f04070 */
[----:B------:R-:W-:Y:S01]  /*7180*/  @!P2 IMAD.IADD R53, R53, 0x1, -R27 ;  /* 0x000000013535a824 */ /* 0x000fe200078e0a1b */
[----:B------:R-:W-:Y:S01]  /*7190*/  ISETP.GT.U32.AND P2, PT, R27, R60, PT ;  /* 0x0000003c1b00720c */ /* 0x000fe20003f44070 */
[----:B------:R-:W-:-:S04]  /*71a0*/  IMAD.HI.U32 R15, R25, R14, RZ ;  /* 0x0000000e190f7227 */ /* 0x000fc800078e00ff */
[----:B------:R-:W-:-:S04]  /*71b0*/  IMAD.MOV R15, RZ, RZ, -R15 ;  /* 0x000000ffff0f7224 */ /* 0x000fc800078e0a0f */
[----:B------:R-:W-:Y:S01]  /*71c0*/  IMAD R14, R27, R15, R14 ;  /* 0x0000000f1b0e7224 */ /* 0x000fe200078e020e */
[----:B------:R-:W-:Y:S01]  /*71d0*/  IADD3 R15, R241, 0xf4, RZ ;  /* 0x000000f4f10f7810 */ /* 0x000fe20007ffe0ff */
[--C-:B------:R-:W-:Y:S01]  /*71e0*/  @!P6 IMAD.IADD R54, R54, 0x1, -R27.reuse ;  /* 0x000000013636e824 */ /* 0x100fe200078e0a1b */
[----:B------:R-:W-:Y:S01]  /*71f0*/  ISETP.GT.U32.AND P6, PT, R27, R61, PT ;  /* 0x0000003d1b00720c */ /* 0x000fe20003fc4070 */
[--C-:B------:R-:W-:Y:S02]  /*7200*/  @!P0 IMAD.IADD R57, R57, 0x1, -R27.reuse ;  /* 0x0000000139398824 */ /* 0x100fe400078e0a1b */
[--C-:B------:R-:W-:Y:S01]  /*7210*/  @!P2 IMAD.IADD R60, R60, 0x1, -R27.reuse ;  /* 0x000000013c3ca824 */ /* 0x100fe200078e0a1b */
[----:B------:R1:W-:Y:S09]  /*7220*/  STL [R1+0xddc], R15 ;  /* 0x000ddc0f01007387 */ /* 0x0003f20000100800 */
[----:B------:R-:W-:Y:S01]  /*7230*/  @!P6 IMAD.IADD R61, R61, 0x1, -R27 ;  /* 0x000000013d3de824 */ /* 0x000fe200078e0a1b */
[----:B--2---:R-:W-:-:S02]  /*7240*/  ISETP.GE.AND P2, PT, R249, RZ, PT ;  /* 0x000000fff900720c */ /* 0x004fc40003f46270 */
[----:B------:R-:W2:Y:S01]  /*7250*/  LDL R249, [R1+0xed8] ;  /* 0x000ed80001f97983 */ /* 0x000ea20000100800 */
[----:B------:R-:W-:-:S03]  /*7260*/  ISETP.GE.AND P0, PT, R7, RZ, PT ;  /* 0x000000ff0700720c */ /* 0x000fc60003f06270 */
[----:B------:R-:W2:Y:S01]  /*7270*/  LDL R7, [R1+0xec4] ;  /* 0x000ec40001077983 */ /* 0x000ea20000100800 */
[----:B---3--:R-:W-:-:S03]  /*7280*/  ISETP.GE.AND P6, PT, R231, RZ, PT ;  /* 0x000000ffe700720c */ /* 0x008fc60003fc6270 */
[----:B------:R-:W3:Y:S01]  /*7290*/  LDL R231, [R1+0xedc] ;  /* 0x000edc0001e77983 */ /* 0x000ee20000100800 */
[----:B------:R-:W-:Y:S01]  /*72a0*/  @!P3 IMAD.MOV R43, RZ, RZ, -R43 ;  /* 0x000000ffff2bb224 */ /* 0x000fe200078e0a2b */
[----:B------:R-:W-:-:S13]  /*72b0*/  ISETP.GT.U32.AND P3, PT, R27, R49, PT ;  /* 0x000000311b00720c */ /* 0x000fda0003f64070 */
[----:B------:R-:W-:Y:S01]  /*72c0*/  @!P3 IMAD.IADD R49, R49, 0x1, -R27 ;  /* 0x000000013131b824 */ /* 0x000fe200078e0a1b */
[C---:B------:R-:W-:Y:S01]  /*72d0*/  ISETP.GT.U32.AND P3, PT, R27.reuse, R56, PT ;  /* 0x000000381b00720c */ /* 0x040fe20003f64070 */
[----:B------:R-:W-:Y:S01]  /*72e0*/  @!P4 IMAD.MOV R46, RZ, RZ, -R46 ;  /* 0x000000ffff2ec224 */ /* 0x000fe200078e0a2e */
[----:B------:R-:W-:-:S11]  /*72f0*/  ISETP.GT.U32.AND P4, PT, R27, R52, PT ;  /* 0x000000341b00720c */ /* 0x000fd60003f84070 */
[--C-:B------:R-:W-:Y:S01]  /*7300*/  @!P3 IMAD.IADD R56, R56, 0x1, -R27.reuse ;  /* 0x000000013838b824 */ /* 0x100fe200078e0a1b */
[C---:B------:R-:W-:Y:S01]  /*7310*/  ISETP.GT.U32.AND P3, PT, R27.reuse, R51, PT ;  /* 0x000000331b00720c */ /* 0x040fe20003f64070 */
[----:B------:R-:W-:Y:S01]  /*7320*/  @!P4 IMAD.IADD R52, R52, 0x1, -R27 ;  /* 0x000000013434c824 */ /* 0x000fe200078e0a1b */
[----:B------:R-:W-:Y:S01]  /*7330*/  ISETP.GT.U32.AND P4, PT, R27, R59, PT ;  /* 0x0000003b1b00720c */ /* 0x000fe20003f84070 */
[----:B------:R-:W-:-:S10]  /*7340*/  @!P1 IMAD.MOV R49, RZ, RZ, -R49 ;  /* 0x000000ffff319224 */ /* 0x000fd400078e0a31 */
[--C-:B------:R-:W-:Y:S01]  /*7350*/  @!P3 IMAD.IADD R51, R51, 0x1, -R27.reuse ;  /* 0x000000013333b824 */ /* 0x100fe200078e0a1b */
[C---:B------:R-:W-:Y:S02]  /*7360*/  ISETP.GT.U32.AND P3, PT, R27.reuse, R58, PT ;  /* 0x0000003a1b00720c */ /* 0x040fe40003f64070 */
[C---:B------:R-:W-:Y:S01]  /*7370*/  ISETP.GT.U32.AND P1, PT, R27.reuse, R55, PT ;  /* 0x000000371b00720c */ /* 0x040fe20003f24070 */
[----:B------:R-:W-:Y:S01]  /*7380*/  @!P5 IMAD.MOV R48, RZ, RZ, -R48 ;  /* 0x000000ffff30d224 */ /* 0x000fe200078e0a30 */
[----:B------:R-:W-:Y:S01]  /*7390*/  ISETP.GT.U32.AND P5, PT, R27, R56, PT ;  /* 0x000000381b00720c */ /* 0x000fe20003fa4070 */
[--C-:B------:R-:W-:Y:S01]  /*73a0*/  @!P4 IMAD.IADD R59, R59, 0x1, -R27.reuse ;  /* 0x000000013b3bc824 */ /* 0x100fe200078e0a1b */
[----:B----4-:R-:W-:Y:S02]  /*73b0*/  ISETP.GE.AND P4, PT, R21, RZ, PT ;  /* 0x000000ff1500720c */ /* 0x010fe40003f86270 */
[----:B------:R-:W4:Y:S05]  /*73c0*/  LDL R21, [R1+0xed4] ;  /* 0x000ed40001157983 */ /* 0x000f2a0000100800 */
[----:B------:R-:W-:Y:S01]  /*73d0*/  @!P3 IMAD.IADD R58, R58, 0x1, -R27 ;  /* 0x000000013a3ab824 */ /* 0x000fe200078e0a1b */
[----:B------:R-:W-:-:S02]  /*73e0*/  ISETP.GE.AND P3, PT, R22, RZ, PT ;  /* 0x000000ff1600720c */ /* 0x000fc40003f66270 */
[----:B------:R-:W4:Y:S01]  /*73f0*/  LDL R22, [R1+0xecc] ;  /* 0x000ecc0001167983 */ /* 0x000f220000100800 */
[--C-:B------:R-:W-:Y:S01]  /*7400*/  @!P1 IMAD.IADD R55, R55, 0x1, -R27.reuse ;  /* 0x0000000137379824 */ /* 0x100fe200078e0a1b */
[C---:B------:R-:W-:Y:S01]  /*7410*/  ISETP.GT.U32.AND P1, PT, R27.reuse, R62, PT ;  /* 0x0000003e1b00720c */ /* 0x040fe20003f24070 */
[----:B------:R-:W-:Y:S01]  /*7420*/  @!P5 IMAD.IADD R56, R56, 0x1, -R27 ;  /* 0x000000013838d824 */ /* 0x000fe200078e0a1b */
[----:B------:R-:W-:Y:S01]  /*7430*/  ISETP.GE.AND P5, PT, R20, RZ, PT ;  /* 0x000000ff1400720c */ /* 0x000fe20003fa6270 */
[----:B------:R-:W-:Y:S01]  /*7440*/  @!P4 IMAD.MOV R54, RZ, RZ, -R54 ;  /* 0x000000ffff36c224 */ /* 0x000fe200078e0a36 */
[C---:B------:R-:W-:Y:S01]  /*7450*/  ISETP.GT.U32.AND P4, PT, R27.reuse, R60, PT ;  /* 0x0000003c1b00720c */ /* 0x040fe20003f84070 */
[----:B------:R-:W4:Y:S01]  /*7460*/  LDL R20, [R1+0xec0] ;  /* 0x000ec00001147983 */ /* 0x000f220000100800 */
[----:B------:R-:W-:Y:S01]  /*7470*/  @!P2 IMAD.MOV R55, RZ, RZ, -R55 ;  /* 0x000000ffff37a224 */ /* 0x000fe200078e0a37 */
[----:B------:R-:W-:-:S06]  /*7480*/  ISETP.GT.U32.AND P2, PT, R27, R61, PT ;  /* 0x0000003d1b00720c */ /* 0x000fcc0003f44070 */
[----:B------:R-:W-:Y:S02]  /*7490*/  @!P1 IMAD.IADD R62, R62, 0x1, -R27 ;  /* 0x000000013e3e9824 */ /* 0x000fe400078e0a1b */
[----:B------:R-:W-:Y:S02]  /*74a0*/  @!P5 IMAD.MOV R51, RZ, RZ, -R51 ;  /* 0x000000ffff33d224 */ /* 0x000fe400078e0a33 */
[--C-:B------:R-:W-:Y:S01]  /*74b0*/  @!P4 IMAD.IADD R60, R60, 0x1, -R27.reuse ;  /* 0x000000013c3cc824 */ /* 0x100fe200078e0a1b */
[C---:B------:R-:W-:Y:S02]  /*74c0*/  ISETP.GT.U32.AND P5, PT, R27.reuse, R62, PT ;  /* 0x0000003e1b00720c */ /* 0x040fe40003fa4070 */
[----:B------:R-:W-:Y:S01]  /*74d0*/  ISETP.GT.U32.AND P4, PT, R27, R66, PT ;  /* 0x000000421b00720c */ /* 0x000fe20003f84070 */
[----:B------:R-:W-:Y:S01]  /*74e0*/  @!P2 IMAD.IADD R61, R61, 0x1, -R27 ;  /* 0x000000013d3da824 */ /* 0x000fe200078e0a1b */
[----:B------:R-:W-:-:S09]  /*74f0*/  ISETP.GT.U32.AND P2, PT, R27, R67, PT ;  /* 0x000000431b00720c */ /* 0x000fd20003f44070 */
[--C-:B------:R-:W-:Y:S02]  /*7500*/  @!P5 IMAD.IADD R62, R62, 0x1, -R27.reuse ;  /* 0x000000013e3ed824 */ /* 0x100fe400078e0a1b */
[--C-:B------:R-:W-:Y:S02]  /*7510*/  @!P4 IMAD.IADD R66, R66, 0x1, -R27.reuse ;  /* 0x000000014242c824 */ /* 0x100fe400078e0a1b */
        /* <DEDUP_REMOVED lines=17> */
[--C-:B------:R-:W-:Y:S02]  /*7630*/  @!P3 IMAD.IADD R65, R65, 0x1, -R27.reuse ;  /* 0x000000014141b824 */ /* 0x100fe400078e0a1b */
[----:B------:R-:W-:Y:S01]  /*7640*/  @!P1 IMAD.IADD R57, R57, 0x1, -R27 ;  /* 0x0000000139399824 */ /* 0x000fe200078e0a1b */
[----:B----4-:R-:W-:Y:S02]  /*7650*/  ISETP.GE.AND P3, PT, R21, RZ, PT ;  /* 0x000000ff1500720c */ /* 0x010fe40003f66270 */
[----:B------:R-:W4:Y:S01]  /*7660*/  LDL R21, [R1+0xf00] ;  /* 0x000f000001157983 */ /* 0x000f220000100800 */
[----:B------:R-:W-:-:S03]  /*7670*/  ISETP.GE.AND P0, PT, R22, RZ, PT ;  /* 0x000000ff1600720c */ /* 0x000fc60003f06270 */
[----:B------:R-:W4:Y:S01]  /*7680*/  LDL R22, [R1+0xefc] ;  /* 0x000efc0001167983 */ /* 0x000f220000100800 */
[----:B------:R-:W-:-:S03]  /*7690*/  ISETP.GE.AND P1, PT, R20, RZ, PT ;  /* 0x000000ff1400720c */ /* 0x000fc60003f26270 */
[----:B------:R-:W4:Y:S06]  /*76a0*/  LDL R20, [R1+0xee4] ;  /* 0x000ee40001147983 */ /* 0x000f2c0000100800 */
[----:B------:R-:W-:Y:S01]  /*76b0*/  @!P0 IMAD.MOV R59, RZ, RZ, -R59 ;  /* 0x000000ffff3b8224 */ /* 0x000fe200078e0a3b */
[C---:B------:R-:W-:Y:S01]  /*76c0*/  ISETP.GT.U32.AND P0, PT, R27.reuse, R65, PT ;  /* 0x000000411b00720c */ /* 0x040fe20003f04070 */
[----:B------:R-:W-:Y:S01]  /*76d0*/  @!P3 IMAD.MOV R60, RZ, RZ, -R60 ;  /* 0x000000ffff3cb224 */ /* 0x000fe200078e0a3c */
[C---:B------:R-:W-:Y:S01]  /*76e0*/  ISETP.GT.U32.AND P3, PT, R27.reuse, R66, PT ;  /* 0x000000421b00720c */ /* 0x040fe20003f64070 */
[----:B------:R-:W-:Y:S01]  /*76f0*/  @!P2 IMAD.MOV R62, RZ, RZ, -R62 ;  /* 0x000000ffff3ea224 */ /* 0x000fe200078e0a3e */
[----:B------:R-:W-:-:S09]  /*7700*/  ISETP.GT.U32.AND P2, PT, R27, R69, PT ;  /* 0x000000451b00720c */ /* 0x000fd20003f44070 */
[--C-:B------:R-:W-:Y:S01]  /*7710*/  @!P0 IMAD.IADD R65, R65, 0x1, -R27.reuse ;  /* 0x0000000141418824 */ /* 0x100fe200078e0a1b */
[C---:B------:R-:W-:Y:S01]  /*7720*/  ISETP.GT.U32.AND P0, PT, R27.reuse, R72, PT ;  /* 0x000000481b00720c */ /* 0x040fe20003f04070 */
[--C-:B------:R-:W-:Y:S01]  /*7730*/  @!P3 IMAD.IADD R66, R66, 0x1, -R27.reuse ;  /* 0x000000014242b824 */ /* 0x100fe200078e0a1b */
[----:B------:R-:W-:Y:S01]  /*7740*/  ISETP.GT.U32.AND P3, PT, R27, R73, PT ;  /* 0x000000491b00720c */ /* 0x000fe20003f64070 */
[----:B------:R-:W-:-:S10]  /*7750*/  @!P2 IMAD.IADD R69, R69, 0x1, -R27 ;  /* 0x000000014545a824 */ /* 0x000fd400078e0a1b */
        /* <DEDUP_REMOVED lines=21> */
[----:B------:R-:W-:-:S03]  /*78b0*/  @!P5 IMAD.IADD R71, R71, 0x1, -R27 ;  /* 0x000000014747d824 */ /* 0x000fc600078e0a1b */
[----:B------:R-:W-:-:S07]  /*78c0*/  ISETP.GT.U32.AND P6, PT, R27, R68, PT ;  /* 0x000000441b00720c */ /* 0x000fce0003fc4070 */
[----:B------:R-:W-:Y:S01]  /*78d0*/  @!P1 IMAD.IADD R70, R70, 0x1, -R27 ;  /* 0x0000000146469824 */ /* 0x000fe200078e0a1b */
[----:B----4-:R-:W-:Y:S02]  /*78e0*/  ISETP.GE.AND P5, PT, R21, RZ, PT ;  /* 0x000000ff1500720c */ /* 0x010fe40003fa6270 */
[----:B------:R-:W4:Y:S01]  /*78f0*/  LDL R21, [R1+0xf2c] ;  /* 0x000f2c0001157983 */ /* 0x000f220000100800 */
[----:B------:R-:W-:-:S03]  /*7900*/  ISETP.GE.AND P1, PT, R22, RZ, PT ;  /* 0x000000ff1600720c */ /* 0x000fc60003f26270 */
[----:B------:R-:W4:Y:S01]  /*7910*/  LDL R22, [R1+0xf28] ;  /* 0x000f280001167983 */ /* 0x000f220000100800 */
[----:B------:R-:W-:Y:S01]  /*7920*/  @!P6 IMAD.IADD R68, R68, 0x1, -R27 ;  /* 0x000000014444e824 */ /* 0x000fe200078e0a1b */
[----:B------:R-:W-:Y:S02]  /*7930*/  ISETP.GE.AND P6, PT, R20, RZ, PT ;  /* 0x000000ff1400720c */ /* 0x000fe40003fc6270 */
[----:B------:R-:W4:Y:S06]  /*7940*/  LDL R20, [R1+0xf0c] ;  /* 0x000f0c0001147983 */ /* 0x000f2c0000100800 */
[----:B------:R-:W-:Y:S01]  /*7950*/  @!P1 IMAD.MOV R65, RZ, RZ, -R65 ;  /* 0x000000ffff419224 */ /* 0x000fe200078e0a41 */
[----:B------:R-:W-:-:S02]  /*7960*/  ISETP.GT.U32.AND P1, PT, R27, R71, PT ;  /* 0x000000471b00720c */ /* 0x000fc40003f24070 */
[----:B-1----:R-:W-:Y:S01]  /*7970*/  IABS R15, R15 ;  /* 0x0000000f000f7213 */ /* 0x002fe20000000000 */
[----:B------:R-:W-:Y:S01]  /*7980*/  @!P3 IMAD.MOV R68, RZ, RZ, -R68 ;  /* 0x000000ffff44b224 */ /* 0x000fe200078e0a44 */
[C---:B------:R-:W-:Y:S01]  /*7990*/  ISETP.GT.U32.AND P3, PT, R27.reuse, R75, PT ;  /* 0x0000004b1b00720c */ /* 0x040fe20003f64070 */
[----:B------:R-:W-:Y:S01]  /*79a0*/  @!P6 IMAD.MOV R63, RZ, RZ, -R63 ;  /* 0x000000ffff3fe224 */ /* 0x000fe200078e0a3f */
[----:B------:R-:W-:Y:S01]  /*79b0*/  ISETP.GT.U32.AND P6, PT, R27, R72, PT ;  /* 0x000000481b00720c */ /* 0x000fe20003fc4070 */
[----:B------:R-:W-:-:S06]  /*79c0*/  IMAD.HI.U32 R16, R25, R15, RZ ;  /* 0x0000000f19107227 */ /* 0x000fcc00078e00ff */
[----:B------:R-:W-:Y:S01]  /*79d0*/  @!P1 IMAD.IADD R71, R71, 0x1, -R27 ;  /* 0x0000000147479824 */ /* 0x000fe200078e0a1b */
[----:B------:R-:W-:Y:S01]  /*79e0*/  ISETP.GT.U32.AND P1, PT, R27, R78, PT ;  /* 0x0000004e1b00720c */ /* 0x000fe20003f24070 */
[----:B------:R-:W-:-:S04]  /*79f0*/  IMAD.MOV R16, RZ, RZ, -R16 ;  /* 0x000000ffff107224 */ /* 0x000fc800078e0a10 */
[----:B------:R-:W-:Y:S01]  /*7a00*/  IMAD R15, R27, R16, R15 ;  /* 0x000000101b0f7224 */ /* 0x000fe200078e020f */
[----:B------:R-:W-:Y:S01]  /*7a10*/  IADD3 R16, R241, 0xf5, RZ ;  /* 0x000000f5f1107810 */ /* 0x000fe20007ffe0ff */
[--C-:B------:R-:W-:Y:S01]  /*7a20*/  @!P6 IMAD.IADD R72, R72, 0x1, -R27.reuse ;  /* 0x000000014848e824 */ /* 0x100fe200078e0a1b */
[----:B------:R-:W-:Y:S01]  /*7a30*/  ISETP.GT.U32.AND P6, PT, R27, R79, PT ;  /* 0x0000004f1b00720c */ /* 0x000fe20003fc4070 */
[--C-:B------:R-:W-:Y:S02]  /*7a40*/  @!P3 IMAD.IADD R75, R75, 0x1, -R27.reuse ;  /* 0x000000014b4bb824 */ /* 0x100fe400078e0a1b */
[----:B------:R1:W-:Y:S02]  /*7a50*/  STL [R1+0xdd8], R16 ;  /* 0x000dd81001007387 */ /* 0x0003e40000100800 */
[----:B------:R-:W-:-:S08]  /*7a60*/  @!P1 IMAD.IADD R78, R78, 0x1, -R27 ;  /* 0x000000014e4e9824 */ /* 0x000fd000078e0a1b */
        /* <DEDUP_REMOVED lines=31> */
[----:B------:R-:W-:Y:S02]  /*7c60*/  @!P5 IMAD.IADD R74, R74, 0x1, -R27 ;  /* 0x000000014a4ad824 */ /* 0x000fe400078e0a1b */
[----:B------:R-:W-:Y:S01]  /*7c70*/  @!P2 IMAD.MOV R72, RZ, RZ, -R72 ;  /* 0x000000ffff48a224 */ /* 0x000fe200078e0a48 */
[----:B------:R-:W-:Y:S02]  /*7c80*/  ISETP.GE.AND P5, PT, R20, RZ, PT ;  /* 0x000000ff1400720c */ /* 0x000fe40003fa6270 */
[----:B------:R-:W-:Y:S01]  /*7c90*/  ISETP.GT.U32.AND P2, PT, R27, R78, PT ;  /* 0x0000004e1b00720c */ /* 0x000fe20003f44070 */
[----:B------:R-:W4:Y:S01]  /*7ca0*/  LDL R20, [R1+0xf40] ;  /* 0x000f400001147983 */ /* 0x000f220000100800 */
[----:B------:R-:W-:-:S05]  /*7cb0*/  @!P1 IMAD.MOV R73, RZ, RZ, -R73 ;  /* 0x000000ffff499224 */ /* 0x000fca00078e0a49 */
[----:B------:R-:W-:Y:S01]  /*7cc0*/  @!P0 IMAD.IADD R80, R80, 0x1, -R27 ;  /* 0x0000000150508824 */ /* 0x000fe200078e0a1b */
[----:B------:R-:W-:-:S03]  /*7cd0*/  ISETP.GT.U32.AND P1, PT, R27, R79, PT ;  /* 0x0000004f1b00720c */ /* 0x000fc60003f24070 */
[----:B------:R-:W-:Y:S01]  /*7ce0*/  @!P5 IMAD.MOV R69, RZ, RZ, -R69 ;  /* 0x000000ffff45d224 */ /* 0x000fe200078e0a45 */
[C---:B------:R-:W-:Y:S01]  /*7cf0*/  ISETP.GT.U32.AND P5, PT, R27.reuse, R80, PT ;  /* 0x000000501b00720c */ /* 0x040fe20003fa4070 */
[----:B------:R-:W-:Y:S01]  /*7d00*/  @!P2 IMAD.IADD R78, R78, 0x1, -R27 ;  /* 0x000000014e4ea824 */ /* 0x000fe200078e0a1b */
[----:B------:R-:W-:-:S07]  /*7d10*/  ISETP.GT.U32.AND P2, PT, R27, R84, PT ;  /* 0x000000541b00720c */ /* 0x000fce0003f44070 */
[----:B------:R-:W-:Y:S01]  /*7d20*/  @!P1 IMAD.IADD R79, R79, 0x1, -R27 ;  /* 0x000000014f4f9824 */ /* 0x000fe200078e0a1b */
[----:B------:R-:W-:-:S03]  /*7d30*/  ISETP.GT.U32.AND P1, PT, R27, R85, PT ;  /* 0x000000551b00720c */ /* 0x000fc60003f24070 */
[--C-:B------:R-:W-:Y:S02]  /*7d40*/  @!P5 IMAD.IADD R80, R80, 0x1, -R27.reuse ;  /* 0x000000015050d824 */ /* 0x100fe400078e0a1b */
        /* <DEDUP_REMOVED lines=72> */
[----:B------:R-:W-:-:S03]  /*81d0*/  ISETP.GT.U32.AND P4, PT, R27, R93, PT ;  /* 0x0000005d1b00720c */ /* 0x000fc60003f84070 */
[----:B------:R-:W-:-:S04]  /*81e0*/  IMAD.HI.U32 R17, R25, R16, RZ ;  /* 0x0000001019117227 */ /* 0x000fc800078e00ff */
[----:B------:R-:W-:Y:S01]  /*81f0*/  @!P6 IMAD.MOV R81, RZ, RZ, -R81 ;  /* 0x000000ffff51e224 */ /* 0x000fe200078e0a51 */
[----:B------:R-:W-:Y:S01]  /*8200*/  ISETP.GT.U32.AND P6, PT, R27, R90, PT ;  /* 0x0000005a1b00720c */ /* 0x000fe20003fc4070 */
[----:B------:R-:W-:Y:S01]  /*8210*/  @!P0 IMAD.IADD R89, R89, 0x1, -R27 ;  /* 0x0000000159598824 */ /* 0x000fe200078e0a1b */
[----:B------:R-:W-:Y:S01]  /*8220*/  ISETP.GT.U32.AND P0, PT, R27, R96, PT ;  /* 0x000000601b00720c */ /* 0x000fe20003f04070 */
[----:B------:R-:W-:-:S04]  /*8230*/  IMAD.MOV R17, RZ, RZ, -R17 ;  /* 0x000000ffff117224 */ /* 0x000fc800078e0a11 */
[----:B------:R-:W-:Y:S01]  /*8240*/  IMAD R16, R27, R17, R16 ;  /* 0x000000111b107224 */ /* 0x000fe200078e0210 */
[----:B------:R-:W-:Y:S01]  /*8250*/  IADD3 R17, R241, 0xf6, RZ ;  /* 0x000000f6f1117810 */ /* 0x000fe20007ffe0ff */
[----:B------:R-:W-:-:S04]  /*8260*/  @!P4 IMAD.IADD R93, R93, 0x1, -R27 ;  /* 0x000000015d5dc824 */ /* 0x000fc800078e0a1b */
[--C-:B------:R-:W-:Y:S01]  /*8270*/  @!P6 IMAD.IADD R90, R90, 0x1, -R27.reuse ;  /* 0x000000015a5ae824 */ /* 0x100fe200078e0a1b */
[----:B------:R1:W-:Y:S01]  /*8280*/  STL [R1+0xdd4], R17 ;  /* 0x000dd41101007387 */ /* 0x0003e20000100800 */
[----:B------:R-:W-:Y:S01]  /*8290*/  @!P0 IMAD.IADD R96, R96, 0x1, -R27 ;  /* 0x0000000160608824 */ /* 0x000fe200078e0a1b */
[----:B------:R-:W-:-:S13]  /*82a0*/  ISETP.GT.U32.AND P6, PT, R27, R97, PT ;  /* 0x000000611b00720c */ /* 0x000fda0003fc4070 */
        /* <DEDUP_REMOVED lines=33> */
[----:B------:R-:W-:Y:S02]  /*84c0*/  ISETP.GT.U32.AND P1, PT, R27, R96, PT ;  /* 0x000000601b00720c */ /* 0x000fe40003f24070 */
[----:B------:R-:W-:Y:S02]  /*84d0*/  ISETP.GE.AND P5, PT, R20, RZ, PT ;  /* 0x000000ff1400720c */ /* 0x000fe40003fa6270 */
[----:B------:R-:W4:Y:S01]  /*84e0*/  LDL R20, [R1+0xfbc] ;  /* 0x000fbc0001147983 */ /* 0x000f220000100800 */
[----:B------:R-:W-:-:S04]  /*84f0*/  @!P0 IMAD.MOV R91, RZ, RZ, -R91 ;  /* 0x000000ffff5b8224 */ /* 0x000fc800078e0a5b */
[----:B------:R-:W-:Y:S01]  /*8500*/  @!P3 IMAD.IADD R98, R98, 0x1, -R27 ;  /* 0x000000016262b824 */ /* 0x000fe200078e0a1b */
[----:B------:R-:W-:-:S03]  /*8510*/  ISETP.GT.U32.AND P0, PT, R27, R97, PT ;  /* 0x000000611b00720c */ /* 0x000fc60003f04070 */
[----:B------:R-:W-:Y:S01]  /*8520*/  @!P1 IMAD.IADD R96, R96, 0x1, -R27 ;  /* 0x0000000160609824 */ /* 0x000fe200078e0a1b */
[C---:B------:R-:W-:Y:S01]  /*8530*/  ISETP.GT.U32.AND P1, PT, R27.reuse, R102, PT ;  /* 0x000000661b00720c */ /* 0x040fe20003f24070 */
[----:B------:R-:W-:Y:S01]  /*8540*/  @!P5 IMAD.MOV R87, RZ, RZ, -R87 ;  /* 0x000000ffff57d224 */ /* 0x000fe200078e0a57 */
        /* <DEDUP_REMOVED lines=221> */
[----:B------:R-:W-:Y:S01]  /*9320*/  ISETP.GT.U32.AND P6, PT, R27, R133, PT ;  /* 0x000000851b00720c */ /* 0x000fe20003fc4070 */
[----:B------:R-:W-:Y:S01]  /*9330*/  @!P0 IMAD.MOV R115, RZ, RZ, -R115 ;  /* 0x000000ffff738224 */ /* 0x000fe200078e0a73 */
[----:B------:R-:W4:Y:S11]  /*9340*/  LDL R28, [R1+0x113c] ;  /* 0x00113c00011c7983 */ /* 0x000f360000100800 */
[----:B------:R-:W-:Y:S01]  /*9350*/  @!P6 IMAD.IADD R133, R133, 0x1, -R27 ;  /* 0x000000018585e824 */ /* 0x000fe200078e0a1b */
[----:B--2---:R-:W-:-:S02]  /*9360*/  ISETP.GE.AND P4, PT, R249, RZ, PT ;  /* 0x000000fff900720c */ /* 0x004fc40003f86270 */
[----:B------:R-:W2:Y:S01]  /*9370*/  LDL R249, [R1+0x1104] ;  /* 0x0011040001f97983 */ /* 0x000ea20000100800 */
[----:B------:R-:W-:-:S03]  /*9380*/  ISETP.GE.AND P1, PT, R7, RZ, PT ;  /* 0x000000ff0700720c */ /* 0x000fc60003f26270 */
[----:B------:R-:W2:Y:S01]  /*9390*/  LDL R7, [R1+0x10ec] ;  /* 0x0010ec0001077983 */ /* 0x000ea20000100800 */
[----:B---3--:R-:W-:-:S03]  /*93a0*/  ISETP.GE.AND P6, PT, R231, RZ, PT ;  /* 0x000000ffe700720c */ /* 0x008fc60003fc6270 */
[----:B------:R-:W3:Y:S01]  /*93b0*/  LDL R231, [R1+0x110c] ;  /* 0x00110c0001e77983 */ /* 0x000ee20000100800 */
        /* <DEDUP_REMOVED lines=25> */
[C---:B------:R-:W-:Y:S02]  /*9550*/  ISETP.GT.U32.AND P3, PT, R27.reuse, R132, PT ;  /* 0x000000841b00720c */ /* 0x040fe40003f64070 */
[----:B------:R-:W-:Y:S01]  /*9560*/  ISETP.GE.AND P5, PT, R20, RZ, PT ;  /* 0x000000ff1400720c */ /* 0x000fe20003fa6270 */
[----:B------:R-:W-:Y:S01]  /*9570*/  @!P4 IMAD.MOV R127, RZ, RZ, -R127 ;  /* 0x000000ffff7fc224 */ /* 0x000fe200078e0a7f */
[----:B------:R-:W-:Y:S01]  /*9580*/  ISETP.GT.U32.AND P4, PT, R27, R133, PT ;  /* 0x000000851b00720c */ /* 0x000fe20003f84070 */
[----:B------:R-:W4:Y:S04]  /*9590*/  LDL R20, [R1+0x10bc] ;  /* 0x0010bc0001147983 */ /* 0x000f280000100800 */
[----:B------:R-:W-:-:S04]  /*95a0*/  @!P2 IMAD.IADD R134, R134, 0x1, -R27 ;  /* 0x000000018686a824 */ /* 0x000fc800078e0a1b */
[----:B------:R-:W-:Y:S01]  /*95b0*/  @!P3 IMAD.IADD R132, R132, 0x1, -R27 ;  /* 0x000000018484b824 */ /* 0x000fe200078e0a1b */
[C---:B------:R-:W-:Y:S01]  /*95c0*/  ISETP.GT.U32.AND P3, PT, R27.reuse, R138, PT ;  /* 0x0000008a1b00720c */ /* 0x040fe20003f64070 */
[----:B------:R-:W-:Y:S01]  /*95d0*/  @!P5 IMAD.MOV R123, RZ, RZ, -R123 ;  /* 0x000000ffff7bd224 */ /* 0x000fe200078e0a7b */
        /* <DEDUP_REMOVED lines=19> */
[----:B------:R-:W-:-:S11]  /*9710*/  ISETP.GT.U32.AND P0, PT, R27, R137, PT ;  /* 0x000000891b00720c */ /* 0x000fd60003f04070 */
[--C-:B------:R-:W-:Y:S02]  /*9720*/  @!P1 IMAD.IADD R136, R136, 0x1, -R27.reuse ;  /* 0x0000000188889824 */ /* 0x100fe400078e0a1b */
[----:B------:R-:W-:Y:S01]  /*9730*/  @!P0 IMAD.IADD R137, R137, 0x1, -R27 ;  /* 0x0000000189898824 */ /* 0x000fe200078e0a1b */
[----:B----4-:R-:W-:Y:S02]  /*9740*/  ISETP.GE.AND P0, PT, R21, RZ, PT ;  /* 0x000000ff1500720c */ /* 0x010fe40003f06270 */
[----:B------:R-:W4:Y:S01]  /*9750*/  LDL R21, [R1+0x1154] ;  /* 0x0011540001157983 */ /* 0x000f220000100800 */
[----:B------:R-:W-:-:S03]  /*9760*/  ISETP.GE.AND P1, PT, R22, RZ, PT ;  /* 0x000000ff1600720c */ /* 0x000fc60003f26270 */
[----:B------:R-:W4:Y:S10]  /*9770*/  LDL R22, [R1+0x114c] ;  /* 0x00114c0001167983 */ /* 0x000f340000100800 */
        /* <DEDUP_REMOVED lines=19> */
[C---:B------:R-:W-:Y:S01]  /*98b0*/  ISETP.GT.U32.AND P2, PT, R27.reuse, R129, PT ;  /* 0x000000811b00720c */ /* 0x040fe20003f44070 */
[----:B------:R-:W-:Y:S01]  /*98c0*/  @!P6 IMAD.MOV R128, RZ, RZ, -R128 ;  /* 0x000000ffff80e224 */ /* 0x000fe200078e0a80 */
[----:B------:R-:W-:-:S11]  /*98d0*/  ISETP.GT.U32.AND P6, PT, R27, R135, PT ;  /* 0x000000871b00720c */ /* 0x000fd60003fc4070 */
[--C-:B------:R-:W-:Y:S01]  /*98e0*/  @!P2 IMAD.IADD R129, R129, 0x1, -R27.reuse ;  /* 0x000000018181a824 */ /* 0x100fe200078e0a1b */
[----:B------:R-:W-:Y:S01]  /*98f0*/  ISETP.GE.AND P2, PT, R20, RZ, PT ;  /* 0x000000ff1400720c */ /* 0x000fe20003f46270 */
[----:B------:R-:W-:Y:S01]  /*9900*/  @!P6 IMAD.IADD R135, R135, 0x1, -R27 ;  /* 0x000000018787e824 */ /* 0x000fe200078e0a1b */
[C---:B------:R-:W-:Y:S01]  /*9910*/  ISETP.GT.U32.AND P6, PT, R27.reuse, R140, PT ;  /* 0x0000008c1b00720c */ /* 0x040fe20003fc4070 */
[----:B------:R-:W-:Y:S01]  /*9920*/  @!P5 IMAD.MOV R130, RZ, RZ, -R130 ;  /* 0x000000ffff82d224 */ /* 0x000fe200078e0a82 */
[----:B------:R-:W-:-:S09]  /*9930*/  ISETP.GT.U32.AND P5, PT, R27, R136, PT ;  /* 0x000000881b00720c */ /* 0x000fd20003fa4070 */
[----:B------:R-:W-:Y:S01]  /*9940*/  @!P2 IMAD.MOV R129, RZ, RZ, -R129 ;  /* 0x000000ffff81a224 */ /* 0x000fe200078e0a81 */
[C---:B------:R-:W-:Y:S01]  /*9950*/  ISETP.GT.U32.AND P2, PT, R27.reuse, R135, PT ;  /* 0x000000871b00720c */ /* 0x040fe20003f44070 */
[--C-:B------:R-:W-:Y:S02]  /*9960*/  @!P6 IMAD.IADD R140, R140, 0x1, -R27.reuse ;  /* 0x000000018c8ce824 */ /* 0x100fe400078e0a1b */
[----:B------:R-:W-:Y:S01]  /*9970*/  @!P5 IMAD.IADD R136, R136, 0x1, -R27 ;  /* 0x000000018888d824 */ /* 0x000fe200078e0a1b */
[C---:B------:R-:W-:Y:S02]  /*9980*/  ISETP.GT.U32.AND P5, PT, R27.reuse, R143, PT ;  /* 0x0000008f1b00720c */ /* 0x040fe40003fa4070 */
[----:B------:R-:W-:-:S07]  /*9990*/  ISETP.GT.U32.AND P6, PT, R27, R140, PT ;  /* 0x0000008c1b00720c */ /* 0x000fce0003fc4070 */
[----:B------:R-:W-:Y:S01]  /*99a0*/  @!P2 IMAD.IADD R135, R135, 0x1, -R27 ;  /* 0x000000018787a824 */ /* 0x000fe200078e0a1b */
[----:B------:R-:W-:-:S03]  /*99b0*/  ISETP.GT.U32.AND P2, PT, R27, R142, PT ;  /* 0x0000008e1b00720c */ /* 0x000fc60003f44070 */
[--C-:B------:R-:W-:Y:S02]  /*99c0*/  @!P5 IMAD.IADD R143, R143, 0x1, -R27.reuse ;  /* 0x000000018f8fd824 */ /* 0x100fe400078e0a1b */
[--C-:B------:R-:W-:Y:S01]  /*99d0*/  @!P6 IMAD.IADD R140, R140, 0x1, -R27.reuse ;  /* 0x000000018c8ce824 */ /* 0x100fe200078e0a1b */
[----:B------:R-:W-:Y:S02]  /*99e0*/  ISETP.GE.AND P6, PT, R28, RZ, PT ;  /* 0x000000ff1c00720c */ /* 0x000fe40003fc6270 */
[----:B----4-:R-:W-:Y:S01]  /*99f0*/  ISETP.GE.AND P5, PT, R21, RZ, PT ;  /* 0x000000ff1500720c */ /* 0x010fe20003fa6270 */
[----:B------:R-:W4:Y:S04]  /*9a00*/  LDL R28, [R1+0x1190] ;  /* 0x00119000011c7983 */ /* 0x000f280000100800 */
[----:B------:R-:W-:Y:S01]  /*9a10*/  @!P2 IMAD.IADD R142, R142, 0x1, -R27 ;  /* 0x000000018e8ea824 */ /* 0x000fe200078e0a1b */
[----:B------:R-:W4:Y:S01]  /*9a20*/  LDL R21, [R1+0x117c] ;  /* 0x00117c0001157983 */ /* 0x000f220000100800 */
[----:B------:R-:W-:-:S03]  /*9a30*/  ISETP.GE.AND P2, PT, R22, RZ, PT ;  /* 0x000000ff1600720c */ /* 0x000fc60003f46270 */
[----:B------:R-:W4:Y:S10]  /*9a40*/  LDL R22, [R1+0x119c] ;  /* 0x00119c0001167983 */ /* 0x000f340000100800 */
        /* <DEDUP_REMOVED lines=17> */
[----:B------:R-:W-:Y:S02]  /*9b60*/  @!P2 IMAD.IADD R150, R150, 0x1, -R27 ;  /* 0x000000019696a824 */ /* 0x000fe400078e0a1b */
[----:B------:R-:W-:Y:S01]  /*9b70*/  @!P3 IMAD.MOV R133, RZ, RZ, -R133 ;  /* 0x000000ffff85b224 */ /* 0x000fe200078e0a85 */
[----:B------:R-:W4:Y:S05]  /*9b80*/  LDL R29, [R1+0x1178] ;  /* 0x00117800011d7983 */ /* 0x000f2a0000100800 */
        /* <DEDUP_REMOVED lines=14> */
[----:B------:R-:W-:Y:S02]  /*9c70*/  @!P5 IMAD.MOV R138, RZ, RZ, -R138 ;  /* 0x000000ffff8ad224 */ /* 0x000fe400078e0a8a */
[----:B------:R-:W-:Y:S01]  /*9c80*/  @!P4 IMAD.IADD R142, R142, 0x1, -R27 ;  /* 0x000000018e8ec824 */ /* 0x000fe200078e0a1b */
[C---:B------:R-:W-:Y:S02]  /*9c90*/  ISETP.GT.U32.AND P5, PT, R27.reuse, R146, PT ;  /* 0x000000921b00720c */ /* 0x040fe40003fa4070 */
[----:B------:R-:W-:-:S07]  /*9ca0*/  ISETP.GT.U32.AND P4, PT, R27, R149, PT ;  /* 0x000000951b00720c */ /* 0x000fce0003f84070 */
[----:B------:R-:W-:Y:S01]  /*9cb0*/  @!P3 IMAD.IADD R141, R141, 0x1, -R27 ;  /* 0x000000018d8db824 */ /* 0x000fe200078e0a1b */
[C---:B------:R-:W-:Y:S01]  /*9cc0*/  ISETP.GT.U32.AND P3, PT, R27.reuse, R148, PT ;  /* 0x000000941b00720c */ /* 0x040fe20003f64070 */
[----:B------:R-:W-:Y:S01]  /*9cd0*/  @!P1 IMAD.MOV R139, RZ, RZ, -R139 ;  /* 0x000000ffff8b9224 */ /* 0x000fe200078e0a8b */
[----:B------:R-:W-:Y:S01]  /*9ce0*/  ISETP.GT.U32.AND P1, PT, R27, R145, PT ;  /* 0x000000911b00720c */ /* 0x000fe20003f24070 */
[--C-:B------:R-:W-:Y:S02]  /*9cf0*/  @!P5 IMAD.IADD R146, R146, 0x1, -R27.reuse ;  /* 0x000000019292d824 */ /* 0x100fe400078e0a1b */
[----:B------:R-:W-:Y:S01]  /*9d00*/  @!P4 IMAD.IADD R149, R149, 0x1, -R27 ;  /* 0x000000019595c824 */ /* 0x000fe200078e0a1b */
[----:B----4-:R-:W-:Y:S02]  /*9d10*/  ISETP.GE.AND P5, PT, R28, RZ, PT ;  /* 0x000000ff1c00720c */ /* 0x010fe40003fa6270 */
[----:B------:R-:W4:Y:S01]  /*9d20*/  LDL R28, [R1+0x118c] ;  /* 0x00118c00011c7983 */ /* 0x000f220000100800 */
[----:B------:R-:W-:-:S04]  /*9d30*/  ISETP.GE.AND P4, PT, R21, RZ, PT ;  /* 0x000000ff1500720c */ /* 0x000fc80003f86270 */
[----:B------:R-:W-:Y:S01]  /*9d40*/  @!P3 IMAD.IADD R148, R148, 0x1, -R27 ;  /* 0x000000019494b824 */ /* 0x000fe200078e0a1b */
[----:B------:R-:W4:Y:S01]  /*9d50*/  LDL R21, [R1+0x116c] ;  /* 0x00116c0001157983 */ /* 0x000f220000100800 */
[----:B------:R-:W-:-:S03]  /*9d60*/  ISETP.GE.AND P3, PT, R22, RZ, PT ;  /* 0x000000ff1600720c */ /* 0x000fc60003f66270 */
[----:B------:R-:W4:Y:S01]  /*9d70*/  LDL R22, [R1+0x1168] ;  /* 0x0011680001167983 */ /* 0x000f220000100800 */
[----:B------:R-:W-:Y:S01]  /*9d80*/  @!P1 IMAD.IADD R145, R145, 0x1, -R27 ;  /* 0x0000000191919824 */ /* 0x000fe200078e0a1b */
[C---:B------:R-:W-:Y:S02]  /*9d90*/  ISETP.GT.U32.AND P1, PT, R27.reuse, R152, PT ;  /* 0x000000981b00720c */ /* 0x040fe40003f24070 */
[----:B------:R-:W-:Y:S01]  /*9da0*/  @!P4 IMAD.MOV R144, RZ, RZ, -R144 ;  /* 0x000000ffff90c224 */ /* 0x000fe200078e0a90 */
[----:B------:R-:W-:Y:S01]  /*9db0*/  ISETP.GT.U32.AND P4, PT, R27, R150, PT ;  /* 0x000000961b00720c */ /* 0x000fe20003f84070 */
[----:B------:R-:W-:Y:S02]  /*9dc0*/  @!P5 IMAD.MOV R141, RZ, RZ, -R141 ;  /* 0x000000ffff8dd224 */ /* 0x000fe400078e0a8d */
[----:B------:R-:W-:-:S07]  /*9dd0*/  @!P2 IMAD.MOV R145, RZ, RZ, -R145 ;  /* 0x000000ffff91a224 */ /* 0x000fce00078e0a91 */
[----:B------:R-:W-:Y:S01]  /*9de0*/  @!P1 IMAD.IADD R152, R152, 0x1, -R27 ;  /* 0x0000000198989824 */ /* 0x000fe200078e0a1b */
[----:B------:R-:W-:-:S04]  /*9df0*/  ISETP.GT.U32.AND P2, PT, R27, R151, PT ;  /* 0x000000971b00720c */ /* 0x000fc80003f44070 */
        /* <DEDUP_REMOVED lines=17> */
[C---:B------:R-:W-:Y:S02]  /*9f10*/  ISETP.GT.U32.AND P3, PT, R27.reuse, R149, PT ;  /* 0x000000951b00720c */ /* 0x040fe40003f64070 */
[----:B------:R-:W-:-:S09]  /*9f20*/  ISETP.GT.U32.AND P1, PT, R27, R147, PT ;  /* 0x000000931b00720c */ /* 0x000fd20003f24070 */
[--C-:B------:R-:W-:Y:S01]  /*9f30*/  @!P0 IMAD.IADD R148, R148, 0x1, -R27.reuse ;  /* 0x0000000194948824 */ /* 0x100fe200078e0a1b */
[C---:B------:R-:W-:Y:S01]  /*9f40*/  ISETP.GT.U32.AND P0, PT, R27.reuse, R154, PT ;  /* 0x0000009a1b00720c */ /* 0x040fe20003f04070 */
[----:B------:R-:W-:Y:S01]  /*9f50*/  @!P6 IMAD.MOV R146, RZ, RZ, -R146 ;  /* 0x000000ffff92e224 */ /* 0x000fe200078e0a92 */
[----:B------:R-:W-:Y:S01]  /*9f60*/  ISETP.GT.U32.AND P6, PT, R27, R153, PT ;  /* 0x000000991b00720c */ /* 0x000fe20003fc4070 */
[--C-:B------:R-:W-:Y:S01]  /*9f70*/  @!P3 IMAD.IADD R149, R149, 0x1, -R27.reuse ;  /* 0x000000019595b824 */ /* 0x100fe200078e0a1b */
[----:B------:R-:W-:Y:S01]  /*9f80*/  ISETP.GT.U32.AND P3, PT, R27, R155, PT ;  /* 0x0000009b1b00720c */ /* 0x000fe20003f64070 */
[----:B------:R-:W-:-:S08]  /*9f90*/  @!P1 IMAD.IADD R147, R147, 0x1, -R27 ;  /* 0x0000000193939824 */ /* 0x000fd000078e0a1b */
[--C-:B------:R-:W-:Y:S02]  /*9fa0*/  @!P0 IMAD.IADD R154, R154, 0x1, -R27.reuse ;  /* 0x000000019a9a8824 */ /* 0x100fe400078e0a1b */
[--C-:B------:R-:W-:Y:S01]  /*9fb0*/  @!P6 IMAD.IADD R153, R153, 0x1, -R27.reuse ;  /* 0x000000019999e824 */ /* 0x100fe200078e0a1b */
[----:B------:R-:W-:Y:S01]  /*9fc0*/  ISETP.GT.U32.AND P6, PT, R27, R158, PT ;  /* 0x0000009e1b00720c */ /* 0x000fe20003fc4070 */
[----:B------:R-:W-:Y:S01]  /*9fd0*/  @!P3 IMAD.IADD R155, R155, 0x1, -R27 ;  /* 0x000000019b9bb824 */ /* 0x000fe200078e0a1b */
[----:B----4-:R-:W-:Y:S02]  /*9fe0*/  ISETP.GE.AND P1, PT, R28, RZ, PT ;  /* 0x000000ff1c00720c */ /* 0x010fe40003f26270 */
[----:B------:R-:W4:Y:S01]  /*9ff0*/  LDL R28, [R1+0x1148] ;  /* 0x00114800011c7983 */ /* 0x000f220000100800 */
[----:B------:R-:W-:Y:S02]  /*a000*/  ISETP.GE.AND P0, PT, R22, RZ, PT ;  /* 0x000000ff1600720c */ /* 0x000fe40003f06270 */
[----:B------:R-:W-:Y:S01]  /*a010*/  ISETP.GE.AND P3, PT, R21, RZ, PT ;  /* 0x000000ff1500720c */ /* 0x000fe20003f66270 */
[----:B------:R-:W4:Y:S07]  /*a020*/  LDL R22, [R1+0x1158] ;  /* 0x0011580001167983 */ /* 0x000f2e0000100800 */
[----:B------:R-:W-:Y:S01]  /*a030*/  @!P1 IMAD.MOV R147, RZ, RZ, -R147 ;  /* 0x000000ffff939224 */ /* 0x000fe200078e0a93 */
[----:B------:R-:W-:-:S02]  /*a040*/  ISETP.GT.U32.AND P1, PT, R27, R153, PT ;  /* 0x000000991b00720c */ /* 0x000fc40003f24070 */
[----:B------:R-:W-:Y:S01]  /*a050*/  @!P0 IMAD.MOV R149, RZ, RZ, -R149 ;  /* 0x000000ffff958224 */ /* 0x000fe200078e0a95 */
[C---:B------:R-:W-:Y:S01]  /*a060*/  ISETP.GT.U32.AND P0, PT, R27.reuse, R155, PT ;  /* 0x0000009b1b00720c */ /* 0x040fe20003f04070 */
[----:B------:R-:W-:Y:S02]  /*a070*/  @!P6 IMAD.IADD R158, R158, 0x1, -R27 ;  /* 0x000000019e9ee824 */ /* 0x000fe400078e0a1b */
[----:B------:R-:W-:Y:S01]  /*a080*/  @!P3 IMAD.MOV R150, RZ, RZ, -R150 ;  /* 0x000000ffff96b224 */ /* 0x000fe200078e0a96 */
[----:B------:R-:W-:-:S06]  /*a090*/  ISETP.GT.U32.AND P3, PT, R27, R156, PT ;  /* 0x0000009c1b00720c */ /* 0x000fcc0003f64070 */
[--C-:B------:R-:W-:Y:S01]  /*a0a0*/  @!P1 IMAD.IADD R153, R153, 0x1, -R27.reuse ;  /* 0x0000000199999824 */ /* 0x100fe200078e0a1b */
[C---:B------:R-:W-:Y:S02]  /*a0b0*/  ISETP.GT.U32.AND P6, PT, R27.reuse, R158, PT ;  /* 0x0000009e1b00720c */ /* 0x040fe40003fc4070 */
[----:B------:R-:W-:Y:S01]  /*a0c0*/  ISETP.GT.U32.AND P1, PT, R27, R160, PT ;  /* 0x000000a01b00720c */ /* 0x000fe20003f24070 */
[--C-:B------:R-:W-:Y:S01]  /*a0d0*/  @!P0 IMAD.IADD R155, R155, 0x1, -R27.reuse ;  /* 0x000000019b9b8824 */ /* 0x100fe200078e0a1b */
[C---:B------:R-:W-:Y:S02]  /*a0e0*/  ISETP.GT.U32.AND P0, PT, R27.reuse, R162, PT ;  /* 0x000000a21b00720c */ /* 0x040fe40003f04070 */
[----:B------:R-:W-:Y:S01]  /*a0f0*/  @!P3 IMAD.IADD R156, R156, 0x1, -R27 ;  /* 0x000000019c9cb824 */ /* 0x000fe200078e0a1b */
[----:B------:R-:W-:-:S06]  /*a100*/  ISETP.GT.U32.AND P3, PT, R27, R163, PT ;  /* 0x000000a31b00720c */ /* 0x000fcc0003f64070 */
[--C-:B------:R-:W-:Y:S01]  /*a110*/  @!P6 IMAD.IADD R158, R158, 0x1, -R27.reuse ;  /* 0x000000019e9ee824 */ /* 0x100fe200078e0a1b */
[----:B------:R-:W-:Y:S01]  /*a120*/  ISETP.GE.AND P6, PT, R29, RZ, PT ;  /* 0x000000ff1d00720c */ /* 0x000fe20003fc6270 */
[--C-:B------:R-:W-:Y:S01]  /*a130*/  @!P1 IMAD.IADD R160, R160, 0x1, -R27.reuse ;  /* 0x00000001a0a09824 */ /* 0x100fe200078e0a1b */
[----:B------:R-:W4:Y:S01]  /*a140*/  LDL R29, [R1+0x112c] ;  /* 0x00112c00011d7983 */ /* 0x000f220000100800 */
[----:B------:R-:W-:-:S03]  /*a150*/  @!P0 IMAD.IADD R162, R162, 0x1, -R27 ;  /* 0x00000001a2a28824 */ /* 0x000fc600078e0a1b */
        /* <DEDUP_REMOVED lines=15> */
[--C-:B------:R-:W-:Y:S01]  /*a250*/  @!P4 IMAD.IADD R157, R157, 0x1, -R27.reuse ;  /* 0x000000019d9dc824 */ /* 0x100fe200078e0a1b */
[----:B------:R-:W-:Y:S01]  /*a260*/  ISETP.GT.U32.AND P4, PT, R27, R164, PT ;  /* 0x000000a41b00720c */ /* 0x000fe20003f84070 */
[----:B------:R-:W-:Y:S02]  /*a270*/  @!P2 IMAD.IADD R159, R159, 0x1, -R27 ;  /* 0x000000019f9fa824 */ /* 0x000fe400078e0a1b */
[----:B------:R-:W-:-:S08]  /*a280*/  @!P1 IMAD.MOV R155, RZ, RZ, -R155 ;  /* 0x000000ffff9b9224 */ /* 0x000fd000078e0a9b */
[--C-:B------:R-:W-:Y:S02]  /*a290*/  @!P5 IMAD.IADD R161, R161, 0x1, -R27.reuse ;  /* 0x00000001a1a1d824 */ /* 0x100fe400078e0a1b */
[----:B------:R-:W-:Y:S01]  /*a2a0*/  @!P4 IMAD.IADD R164, R164, 0x1, -R27 ;  /* 0x00000001a4a4c824 */ /* 0x000fe200078e0a1b */
[C---:B------:R-:W-:Y:S02]  /*a2b0*/  ISETP.GT.U32.AND P4, PT, R27.reuse, R159, PT ;  /* 0x0000009f1b00720c */ /* 0x040fe40003f84070 */
[----:B------:R-:W-:Y:S02]  /*a2c0*/  ISETP.GT.U32.AND P1, PT, R27, R161, PT ;  /* 0x000000a11b00720c */ /* 0x000fe40003f24070 */
[----:B----4-:R-:W-:Y:S02]  /*a2d0*/  ISETP.GE.AND P2, PT, R28, RZ, PT ;  /* 0x000000ff1c00720c */ /* 0x010fe40003f46270 */
[----:B------:R-:W4:Y:S01]  /*a2e0*/  LDL R28, [R1+0x1130] ;  /* 0x00113000011c7983 */ /* 0x000f220000100800 */
[----:B------:R-:W-:-:S03]  /*a2f0*/  ISETP.GE.AND P5, PT, R22, RZ, PT ;  /* 0x000000ff1600720c */ /* 0x000fc60003fa6270 */
[----:B------:R-:W4:Y:S01]  /*a300*/  LDL R22, [R1+0x1138] ;  /* 0x0011380001167983 */ /* 0x000f220000100800 */
[----:B-1----:R-:W-:Y:S01]  /*a310*/  IABS R20, R20 ;  /* 0x0000001400147213 */ /* 0x002fe20000000000 */
[----:B------:R-:W-:Y:S01]  /*a320*/  @!P6 IMAD.MOV R153, RZ, RZ, -R153 ;  /* 0x000000ffff99e224 */ /* 0x000fe200078e0a99 */
[----:B------:R-:W-:Y:S01]  /*a330*/  ISETP.GT.U32.AND P6, PT, R27, R162, PT ;  /* 0x000000a21b00720c */ /* 0x000fe20003fc4070 */
[--C-:B------:R-:W-:Y:S01]  /*a340*/  @!P4 IMAD.IADD R159, R159, 0x1, -R27.reuse ;  /* 0x000000019f9fc824 */ /* 0x100fe200078e0a1b */
[----:B------:R-:W-:Y:S01]  /*a350*/  ISETP.GT.U32.AND P4, PT, R27, R166, PT ;  /* 0x000000a61b00720c */ /* 0x000fe20003f84070 */
[----:B------:R-:W-:Y:S01]  /*a360*/  @!P1 IMAD.IADD R161, R161, 0x1, -R27 ;  /* 0x00000001a1a19824 */ /* 0x000fe200078e0a1b */
[----:B------:R-:W-:Y:S01]  /*a370*/  ISETP.GT.U32.AND P1, PT, R27, R168, PT ;  /* 0x000000a81b00720c */ /* 0x000fe20003f24070 */
[----:B------:R-:W-:-:S04]  /*a380*/  IMAD.HI.U32 R21, R25, R20, RZ ;  /* 0x0000001419157227 */ /* 0x000fc800078e00ff */
[----:B------:R-:W-:Y:S01]  /*a390*/  @!P5 IMAD.MOV R156, RZ, RZ, -R156 ;  /* 0x000000ffff9cd224 */ /* 0x000fe200078e0a9c */
[----:B------:R-:W-:Y:S01]  /*a3a0*/  ISETP.GT.U32.AND P5, PT, R27, R164, PT ;  /* 0x000000a41b00720c */ /* 0x000fe20003fa4070 */
[----:B------:R-:W-:-:S04]  /*a3b0*/  IMAD.MOV R21, RZ, RZ, -R21 ;  /* 0x000000ffff157224 */ /* 0x000fc800078e0a15 */
[----:B------:R-:W-:Y:S01]  /*a3c0*/  IMAD R20, R27, R21, R20 ;  /* 0x000000151b147224 */ /* 0x000fe200078e0214 */
[----:B------:R-:W-:Y:S01]  /*a3d0*/  IADD3 R21, R241, 0xfa, RZ ;  /* 0x000000faf1157810 */ /* 0x000fe20007ffe0ff */
[--C-:B------:R-:W-:Y:S01]  /*a3e0*/  @!P6 IMAD.IADD R162, R162, 0x1, -R27.reuse ;  /* 0x00000001a2a2e824 */ /* 0x100fe200078e0a1b */
[----:B------:R-:W-:Y:S01]  /*a3f0*/  ISETP.GT.U32.AND P6, PT, R27, R169, PT ;  /* 0x000000a91b00720c */ /* 0x000fe20003fc4070 */
[--C-:B------:R-:W-:Y:S02]  /*a400*/  @!P4 IMAD.IADD R166, R166, 0x1, -R27.reuse ;  /* 0x00000001a6a6c824 */ /* 0x100fe400078e0a1b */
[--C-:B------:R-:W-:Y:S01]  /*a410*/  @!P1 IMAD.IADD R168, R168, 0x1, -R27.reuse ;  /* 0x00000001a8a89824 */ /* 0x100fe200078e0a1b */
[----:B------:R1:W-:Y:S01]  /*a420*/  STL [R1+0xdc4], R21 ;  /* 0x000dc41501007387 */ /* 0x0003e20000100800 */
[----:B------:R-:W-:Y:S02]  /*a430*/  @!P5 IMAD.IADD R164, R164, 0x1, -R27 ;  /* 0x00000001a4a4d824 */ /* 0x000fe400078e0a1b */
[----:B------:R-:W-:Y:S01]  /*a440*/  @!P2 IMAD.MOV R154, RZ, RZ, -R154 ;  /* 0x000000ffff9aa224 */ /* 0x000fe200078e0a9a */
[----:B------:R-:W4:Y:S01]  /*a450*/  LDL R30, [R1+0x1108] ;  /* 0x00110800011e7983 */ /* 0x000f220000100800 */
[----:B------:R-:W-:-:S03]  /*a460*/  ISETP.GE.AND P5, PT, R29, RZ, PT ;  /* 0x000000ff1d00720c */ /* 0x000fc60003fa6270 */
[----:B------:R-:W4:Y:S01]  /*a470*/  LDL R29, [R1+0x111c] ;  /* 0x00111c00011d7983 */ /* 0x000f220000100800 */
        /* <DEDUP_REMOVED lines=8> */
[C---:B------:R-:W-:Y:S02]  /*a500*/  ISETP.GT.U32.AND P2, PT, R27.reuse, R160, PT ;  /* 0x000000a01b00720c */ /* 0x040fe40003f44070 */
[C---:B------:R-:W-:Y:S01]  /*a510*/  ISETP.GT.U32.AND P3, PT, R27.reuse, R165, PT ;  /* 0x000000a51b00720c */ /* 0x040fe20003f64070 */
[----:B------:R-:W-:Y:S01]  /*a520*/  @!P0 IMAD.MOV R157, RZ, RZ, -R157 ;  /* 0x000000ffff9d8224 */ /* 0x000fe200078e0a9d */
[----:B------:R-:W-:-:S09]  /*a530*/  ISETP.GT.U32.AND P0, PT, R27, R163, PT ;  /* 0x000000a31b00720c */ /* 0x000fd20003f04070 */
[--C-:B------:R-:W-:Y:S01]  /*a540*/  @!P2 IMAD.IADD R160, R160, 0x1, -R27.reuse ;  /* 0x00000001a0a0a824 */ /* 0x100fe200078e0a1b */
[----:B------:R-:W-:Y:S01]  /*a550*/  ISETP.GT.U32.AND P2, PT, R27, R167, PT ;  /* 0x000000a71b00720c */ /* 0x000fe20003f44070 */
[--C-:B------:R-:W-:Y:S02]  /*a560*/  @!P3 IMAD.IADD R165, R165, 0x1, -R27.reuse ;  /* 0x00000001a5a5b824 */ /* 0x100fe400078e0a1b */
[----:B------:R-:W-:Y:S01]  /*a570*/  @!P0 IMAD.IADD R163, R163, 0x1, -R27 ;  /* 0x00000001a3a38824 */ /* 0x000fe200078e0a1b */
[C---:B------:R-:W-:Y:S01]  /*a580*/  ISETP.GT.U32.AND P0, PT, R27.reuse, R170, PT ;  /* 0x000000aa1b00720c */ /* 0x040fe20003f04070 */
[----:B------:R-:W-:Y:S01]  /*a590*/  @!P5 IMAD.MOV R159, RZ, RZ, -R159 ;  /* 0x000000ffff9fd224 */ /* 0x000fe200078e0a9f */
[----:B------:R-:W-:-:S07]  /*a5a0*/  ISETP.GT.U32.AND P5, PT, R27, R168, PT ;  /* 0x000000a81b00720c */ /* 0x000fce0003fa4070 */
[----:B------:R-:W-:Y:S01]  /*a5b0*/  @!P2 IMAD.IADD R167, R167, 0x1, -R27 ;  /* 0x00000001a7a7a824 */ /* 0x000fe200078e0a1b */
[----:B----4-:R-:W-:Y:S02]  /*a5c0*/  ISETP.GE.AND P3, PT, R28, RZ, PT ;  /* 0x000000ff1c00720c */ /* 0x010fe40003f66270 */
[----:B------:R-:W4:Y:S01]  /*a5d0*/  LDL R28, [R1+0x1120] ;  /* 0x00112000011c7983 */ /* 0x000f220000100800 */
[----:B------:R-:W-:-:S03]  /*a5e0*/  ISETP.GE.AND P2, PT, R22, RZ, PT ;  /* 0x000000ff1600720c */ /* 0x000fc60003f46270 */
[----:B------:R-:W4:Y:S07]  /*a5f0*/  LDL R22, [R1+0x1128] ;  /* 0x0011280001167983 */ /* 0x000f2e0000100800 */
[----:B------:R-:W-:Y:S01]  /*a600*/  @!P3 IMAD.MOV R160, RZ, RZ, -R160 ;  /* 0x000000ffffa0b224 */ /* 0x000fe200078e0aa0 */
[C---:B------:R-:W-:Y:S01]  /*a610*/  ISETP.GT.U32.AND P3, PT, R27.reuse, R166, PT ;  /* 0x000000a61b00720c */ /* 0x040fe20003f64070 */
[----:B------:R-:W-:Y:S01]  /*a620*/  @!P0 IMAD.IADD R170, R170, 0x1, -R27 ;  /* 0x00000001aaaa8824 */ /* 0x000fe200078e0a1b */
[C---:B------:R-:W-:Y:S01]  /*a630*/  ISETP.GT.U32.AND P0, PT, R27.reuse, R165, PT ;  /* 0x000000a51b00720c */ /* 0x040fe20003f04070 */
[----:B------:R-:W-:Y:S01]  /*a640*/  @!P1 IMAD.MOV R163, RZ, RZ, -R163 ;  /* 0x000000ffffa39224 */ /* 0x000fe200078e0aa3 */
[C---:B------:R-:W-:Y:S01]  /*a650*/  ISETP.GT.U32.AND P1, PT, R27.reuse, R169, PT ;  /* 0x000000a91b00720c */ /* 0x040fe20003f24070 */
[----:B------:R-:W-:Y:S01]  /*a660*/  @!P5 IMAD.IADD R168, R168, 0x1, -R27 ;  /* 0x00000001a8a8d824 */ /* 0x000fe200078e0a1b */
[----:B------:R-:W-:-:S07]  /*a670*/  ISETP.GT.U32.AND P5, PT, R27, R174, PT ;  /* 0x000000ae1b00720c */ /* 0x000fce0003fa4070 */
[--C-:B------:R-:W-:Y:S01]  /*a680*/  @!P3 IMAD.IADD R166, R166, 0x1, -R27.reuse ;  /* 0x00000001a6a6b824 */ /* 0x100fe200078e0a1b */
[----:B------:R-:W-:Y:S01]  /*a690*/  ISETP.GT.U32.AND P3, PT, R27, R172, PT ;  /* 0x000000ac1b00720c */ /* 0x000fe20003f64070 */
[--C-:B------:R-:W-:Y:S02]  /*a6a0*/  @!P0 IMAD.IADD R165, R165, 0x1, -R27.reuse ;  /* 0x00000001a5a58824 */ /* 0x100fe400078e0a1b */
[--C-:B------:R-:W-:Y:S01]  /*a6b0*/  @!P1 IMAD.IADD R169, R169, 0x1, -R27.reuse ;  /* 0x00000001a9a99824 */ /* 0x100fe200078e0a1b */
[----:B------:R-:W-:Y:S01]  /*a6c0*/  ISETP.GT.U32.AND P1, PT, R27, R175, PT ;  /* 0x000000af1b00720c */ /* 0x000fe20003f24070 */
[----:B------:R-:W-:-:S08]  /*a6d0*/  @!P5 IMAD.IADD R174, R174, 0x1, -R27 ;  /* 0x00000001aeaed824 */ /* 0x000fd000078e0a1b */
[--C-:B------:R-:W-:Y:S01]  /*a6e0*/  @!P3 IMAD.IADD R172, R172, 0x1, -R27.reuse ;  /* 0x00000001acacb824 */ /* 0x100fe200078e0a1b */
[----:B------:R-:W-:Y:S02]  /*a6f0*/  ISETP.GE.AND P0, PT, R29, RZ, PT ;  /* 0x000000ff1d00720c */ /* 0x000fe40003f06270 */
        /* <DEDUP_REMOVED lines=14> */
[----:B------:R-:W-:Y:S02]  /*a7e0*/  @!P2 IMAD.IADD R170, R170, 0x1, -R27 ;  /* 0x00000001aaaaa824 */ /* 0x000fe400078e0a1b */
[----:B------:R-:W-:-:S10]  /*a7f0*/  @!P3 IMAD.MOV R167, RZ, RZ, -R167 ;  /* 0x000000ffffa7b224 */ /* 0x000fd400078e0aa7 */
[----:B------:R-:W-:-:S05]  /*a800*/  @!P4 IMAD.IADD R173, R173, 0x1, -R27 ;  /* 0x00000001adadc824 */ /* 0x000fca00078e0a1b */
[----:B------:R-:W-:Y:S02]  /*a810*/  ISETP.GT.U32.AND P3, PT, R27, R173, PT ;  /* 0x000000ad1b00720c */ /* 0x000fe40003f64070 */
[----:B----4-:R-:W-:Y:S02]  /*a820*/  ISETP.GE.AND P2, PT, R28, RZ, PT ;  /* 0x000000ff1c00720c */ /* 0x010fe40003f46270 */
[----:B------:R-:W4:Y:S01]  /*a830*/  LDL R28, [R1+0x1114] ;  /* 0x00111400011c7983 */ /* 0x000f220000100800 */
[----:B------:R-:W-:-:S10]  /*a840*/  ISETP.GE.AND P4, PT, R22, RZ, PT ;  /* 0x000000ff1600720c */ /* 0x000fd40003f86270 */
[----:B------:R-:W-:Y:S01]  /*a850*/  @!P2 IMAD.MOV R166, RZ, RZ, -R166 ;  /* 0x000000ffffa6a224 */ /* 0x000fe200078e0aa6 */
[C---:B------:R-:W-:Y:S01]  /*a860*/  ISETP.GT.U32.AND P2, PT, R27.reuse, R172, PT ;  /* 0x000000ac1b00720c */ /* 0x040fe20003f44070 */
[----:B------:R-:W-:Y:S01]  /*a870*/  @!P1 IMAD.MOV R170, RZ, RZ, -R170 ;  /* 0x000000ffffaa9224 */ /* 0x000fe200078e0aaa */
[----:B------:R-:W-:Y:S01]  /*a880*/  ISETP.GT.U32.AND P1, PT, R27, R177, PT ;  /* 0x000000b11b00720c */ /* 0x000fe20003f24070 */
[----:B------:R-:W-:Y:S01]  /*a890*/  @!P3 IMAD.IADD R173, R173, 0x1, -R27 ;  /* 0x00000001adadb824 */ /* 0x000fe200078e0a1b */
[C---:B------:R-:W-:Y:S01]  /*a8a0*/  ISETP.GT.U32.AND P3, PT, R27.reuse, R180, PT ;  /* 0x000000b41b00720c */ /* 0x040fe20003f64070 */
[----:B------:R-:W-:Y:S01]  /*a8b0*/  @!P4 IMAD.MOV R168, RZ, RZ, -R168 ;  /* 0x000000ffffa8c224 */ /* 0x000fe200078e0aa8 */
[----:B------:R-:W-:-:S07]  /*a8c0*/  ISETP.GT.U32.AND P4, PT, R27, R174, PT ;  /* 0x000000ae1b00720c */ /* 0x000fce0003f84070 */
[--C-:B------:R-:W-:Y:S01]  /*a8d0*/  @!P2 IMAD.IADD R172, R172, 0x1, -R27.reuse ;  /* 0x00000001acaca824 */ /* 0x100fe200078e0a1b */
[----:B------:R-:W-:Y:S01]  /*a8e0*/  ISETP.GT.U32.AND P2, PT, R27, R179, PT ;  /* 0x000000b31b00720c */ /* 0x000fe20003f44070 */
[--C-:B------:R-:W-:Y:S02]  /*a8f0*/  @!P1 IMAD.IADD R177, R177, 0x1, -R27.reuse ;  /* 0x00000001b1b19824 */ /* 0x100fe400078e0a1b */
[--C-:B------:R-:W-:Y:S02]  /*a900*/  @!P3 IMAD.IADD R180, R180, 0x1, -R27.reuse ;  /* 0x00000001b4b4b824 */ /* 0x100fe400078e0a1b */
[----:B------:R-:W-:Y:S01]  /*a910*/  @!P4 IMAD.IADD R174, R174, 0x1, -R27 ;  /* 0x00000001aeaec824 */ /* 0x000fe200078e0a1b */
[----:B------:R-:W-:-:S07]  /*a920*/  ISETP.GT.U32.AND P4, PT, R27, R181, PT ;  /* 0x000000b51b00720c */ /* 0x000fce0003f84070 */
[--C-:B------:R-:W-:Y:S01]  /*a930*/  @!P2 IMAD.IADD R179, R179, 0x1, -R27.reuse ;  /* 0x00000001b3b3a824 */ /* 0x100fe200078e0a1b */
[----:B------:R-:W-:Y:S02]  /*a940*/  ISETP.GE.AND P1, PT, R29, RZ, PT ;  /* 0x000000ff1d00720c */ /* 0x000fe40003f26270 */
[----:B------:R-:W4:Y:S03]  /*a950*/  LDL R29, [R1+0x10f0] ;  /* 0x0010f000011d7983 */ /* 0x000f260000100800 */
        /* <DEDUP_REMOVED lines=8> */
[----:B------:R-:W-:Y:S01]  /*a9e0*/  ISETP.GT.U32.AND P6, PT, R27, R171, PT ;  /* 0x000000ab1b00720c */ /* 0x000fe20003fc4070 */
[----:B------:R-:W-:-:S12]  /*a9f0*/  @!P0 IMAD.MOV R165, RZ, RZ, -R165 ;  /* 0x000000ffffa58224 */ /* 0x000fd800078e0aa5 */
[----:B------:R-:W-:Y:S01]  /*aa00*/  @!P6 IMAD.IADD R171, R171, 0x1, -R27 ;  /* 0x00000001ababe824 */ /* 0x000fe200078e0a1b */
[----:B------:R-:W-:-:S04]  /*aa10*/  ISETP.GT.U32.AND P6, PT, R27, R176, PT ;  /* 0x000000b01b00720c */ /* 0x000fc80003fc4070 */
[----:B------:R-:W-:-:S09]  /*aa20*/  ISETP.GT.U32.AND P0, PT, R27, R171, PT ;  /* 0x000000ab1b00720c */ /* 0x000fd20003f04070 */
[----:B------:R-:W-:-:S04]  /*aa30*/  @!P6 IMAD.IADD R176, R176, 0x1, -R27 ;  /* 0x00000001b0b0e824 */ /* 0x000fc800078e0a1b */
[----:B------:R-:W-:Y:S01]  /*aa40*/  @!P0 IMAD.IADD R171, R171, 0x1, -R27 ;  /* 0x00000001abab8824 */ /* 0x000fe200078e0a1b */
[C---:B------:R-:W-:Y:S02]  /*aa50*/  ISETP.GT.U32.AND P6, PT, R27.reuse, R176, PT ;  /* 0x000000b01b00720c */ /* 0x040fe40003fc4070 */
[----:B------:R-:W-:-:S11]  /*aa60*/  ISETP.GT.U32.AND P0, PT, R27, R178, PT ;  /* 0x000000b21b00720c */ /* 0x000fd60003f04070 */
[--C-:B------:R-:W-:Y:S01]  /*aa70*/  @!P6 IMAD.IADD R176, R176, 0x1, -R27.reuse ;  /* 0x00000001b0b0e824 */ /* 0x100fe200078e0a1b */
[----:B------:R-:W-:Y:S01]  /*aa80*/  ISETP.GE.AND P6, PT, R30, RZ, PT ;  /* 0x000000ff1e00720c */ /* 0x000fe20003fc6270 */
[----:B------:R-:W-:Y:S01]  /*aa90*/  @!P0 IMAD.IADD R178, R178, 0x1, -R27 ;  /* 0x00000001b2b28824 */ /* 0x000fe200078e0a1b */
[----:B----4-:R-:W-:Y:S01]  /*aaa0*/  ISETP.GE.AND P0, PT, R28, RZ, PT ;  /* 0x000000ff1c00720c */ /* 0x010fe20003f06270 */
[----:B------:R-:W4:Y:S04]  /*aab0*/  LDL R30, [R1+0x10e8] ;  /* 0x0010e800011e7983 */ /* 0x000f280000100800 */
[----:B------:R-:W4:Y:S01]  /*aac0*/  LDL R28, [R1+0x10c8] ;  /* 0x0010c800011c7983 */ /* 0x000f220000100800 */
[----:B------:R-:W-:Y:S01]  /*aad0*/  @!P1 IMAD.MOV R172, RZ, RZ, -R172 ;  /* 0x000000ffffac9224 */ /* 0x000fe200078e0aac */
[----:B------:R-:W-:-:S06]  /*aae0*/  ISETP.GT.U32.AND P1, PT, R27, R178, PT ;  /* 0x000000b21b00720c */ /* 0x000fcc0003f24070 */
[----:B------:R-:W-:Y:S01]  /*aaf0*/  @!P0 IMAD.MOV R173, RZ, RZ, -R173 ;  /* 0x000000ffffad8224 */ /* 0x000fe200078e0aad */
[C---:B------:R-:W-:Y:S01]  /*ab00*/  ISETP.GT.U32.AND P0, PT, R27.reuse, R179, PT ;  /* 0x000000b31b00720c */ /* 0x040fe20003f04070 */
[----:B------:R-:W-:Y:S01]  /*ab10*/  @!P2 IMAD.MOV R174, RZ, RZ, -R174 ;  /* 0x000000ffffaea224 */ /* 0x000fe200078e0aae */
[C---:B------:R-:W-:Y:S01]  /*ab20*/  ISETP.GT.U32.AND P2, PT, R27.reuse, R180, PT ;  /* 0x000000b41b00720c */ /* 0x040fe20003f44070 */
[----:B------:R-:W-:Y:S01]  /*ab30*/  @!P4 IMAD.MOV R176, RZ, RZ, -R176 ;  /* 0x000000ffffb0c224 */ /* 0x000fe200078e0ab0 */
[C---:B------:R-:W-:Y:S02]  /*ab40*/  ISETP.GT.U32.AND P4, PT, R27.reuse, R183, PT ;  /* 0x000000b71b00720c */ /* 0x040fe40003f84070 */
[----:B------:R-:W-:Y:S01]  /*ab50*/  @!P1 IMAD.IADD R178, R178, 0x1, -R27 ;  /* 0x00000001b2b29824 */ /* 0x000fe200078e0a1b */
[----:B------:R-:W-:-:S06]  /*ab60*/  ISETP.GT.U32.AND P1, PT, R27, R185, PT ;  /* 0x000000b91b00720c */ /* 0x000fcc0003f24070 */
[--C-:B------:R-:W-:Y:S01]  /*ab70*/  @!P0 IMAD.IADD R179, R179, 0x1, -R27.reuse ;  /* 0x00000001b3b38824 */ /* 0x100fe200078e0a1b */
[----:B------:R-:W-:Y:S02]  /*ab80*/  ISETP.GT.U32.AND P0, PT, R27, R186, PT ;  /* 0x000000ba1b00720c */ /* 0x000fe40003f04070 */
[----:B------:R-:W-:Y:S01]  /*ab90*/  IADD3 R31, R241, 0xfb, RZ ;  /* 0x000000fbf11f7810 */ /* 0x000fe20007ffe0ff */
[--C-:B------:R-:W-:Y:S01]  /*aba0*/  @!P2 IMAD.IADD R180, R180, 0x1, -R27.reuse ;  /* 0x00000001b4b4a824 */ /* 0x100fe200078e0a1b */
[----:B------:R-:W-:Y:S01]  /*abb0*/  ISETP.GT.U32.AND P2, PT, R27, R187, PT ;  /* 0x000000bb1b00720c */ /* 0x000fe20003f44070 */
[--C-:B------:R-:W-:Y:S02]  /*abc0*/  @!P4 IMAD.IADD R183, R183, 0x1, -R27.reuse ;  /* 0x00000001b7b7c824 */ /* 0x100fe400078e0a1b */
[--C-:B------:R-:W-:Y:S01]  /*abd0*/  @!P1 IMAD.IADD R185, R185, 0x1, -R27.reuse ;  /* 0x00000001b9b99824 */ /* 0x100fe200078e0a1b */
[----:B------:R-:W-:Y:S05]  /*abe0*/  STL [R1+0xdc0], R31 ;  /* 0x000dc01f01007387 */ /* 0x000fea0000100800 */
[----:B------:R-:W-:Y:S01]  /*abf0*/  @!P0 IMAD.IADD R186, R186, 0x1, -R27 ;  /* 0x00000001baba8824 */ /* 0x000fe200078e0a1b */
[----:B------:R-:W-:-:S02]  /*ac00*/  ISETP.GE.AND P4, PT, R29, RZ, PT ;  /* 0x000000ff1d00720c */ /* 0x000fc40003f86270 */
        /* <DEDUP_REMOVED lines=11> */
[----:B------:R-:W-:-:S13]  /*acc0*/  ISETP.GT.U32.AND P5, PT, R27, R182, PT ;  /* 0x000000b61b00720c */ /* 0x000fda0003fa4070 */
[----:B------:R-:W-:Y:S01]  /*acd0*/  @!P5 IMAD.IADD R182, R182, 0x1, -R27 ;  /* 0x00000001b6b6d824 */ /* 0x000fe200078e0a1b */
[----:B------:R-:W-:Y:S01]  /*ace0*/  ISETP.GT.U32.AND P5, PT, R27, R177, PT ;  /* 0x000000b11b00720c */ /* 0x000fe20003fa4070 */
[----:B------:R-:W-:-:S03]  /*acf0*/  @!P6 IMAD.MOV R171, RZ, RZ, -R171 ;  /* 0x000000ffffabe224 */ /* 0x000fc600078e0aab */
[----:B------:R-:W-:-:S09]  /*ad00*/  ISETP.GT.U32.AND P6, PT, R27, R182, PT ;  /* 0x000000b61b00720c */ /* 0x000fd20003fc4070 */
[----:B------:R-:W-:Y:S01]  /*ad10*/  @!P5 IMAD.IADD R177, R177, 0x1, -R27 ;  /* 0x00000001b1b1d824 */ /* 0x000fe200078e0a1b */
[C---:B------:R-:W-:Y:S01]  /*ad20*/  ISETP.GT.U32.AND P5, PT, R27.reuse, R184, PT ;  /* 0x000000b81b00720c */ /* 0x040fe20003fa4070 */
[----:B------:R-:W-:Y:S01]  /*ad30*/  @!P3 IMAD.MOV R175, RZ, RZ, -R175 ;  /* 0x000000ffffafb224 */ /* 0x000fe200078e0aaf */
[----:B------:R-:W-:Y:S01]  /*ad40*/  ISETP.GT.U32.AND P3, PT, R27, R181, PT ;  /* 0x000000b51b00720c */ /* 0x000fe20003f64070 */
[--C-:B------:R-:W-:Y:S01]  /*ad50*/  @!P6 IMAD.IADD R182, R182, 0x1, -R27.reuse ;  /* 0x00000001b6b6e824 */ /* 0x100fe200078e0a1b */
[----:B----4-:R-:W-:Y:S01]  /*ad60*/  ISETP.GE.AND P6, PT, R30, RZ, PT ;  /* 0x000000ff1e00720c */ /* 0x010fe20003fc6270 */
[----:B------:R-:W-:Y:S01]  /*ad70*/  @!P4 IMAD.MOV R178, RZ, RZ, -R178 ;  /* 0x000000ffffb2c224 */ /* 0x000fe200078e0ab2 */
[----:B------:R-:W4:Y:S07]  /*ad80*/  LDL R30, [R1+0x109c] ;  /* 0x00109c00011e7983 */ /* 0x000f2e0000100800 */
[----:B------:R-:W-:Y:S01]  /*ad90*/  @!P5 IMAD.IADD R184, R184, 0x1, -R27 ;  /* 0x00000001b8b8d824 */ /* 0x000fe200078e0a1b */
[----:B------:R-:W-:-:S02]  /*ada0*/  ISETP.GE.AND P5, PT, R28, RZ, PT ;  /* 0x000000ff1c00720c */ /* 0x000fc40003fa6270 */
[----:B------:R-:W4:Y:S01]  /*adb0*/  LDL R28, [R1+0x10a8] ;  /* 0x0010a800011c7983 */ /* 0x000f220000100800 */
[----:B------:R-:W-:Y:S01]  /*adc0*/  @!P3 IMAD.IADD R181, R181, 0x1, -R27 ;  /* 0x00000001b5b5b824 */ /* 0x000fe200078e0a1b */
[C---:B------:R-:W-:Y:S01]  /*add0*/  ISETP.GT.U32.AND P3, PT, R27.reuse, R188, PT ;  /* 0x000000bc1b00720c */ /* 0x040fe20003f64070 */
[----:B------:R-:W-:Y:S01]  /*ade0*/  @!P6 IMAD.MOV R177, RZ, RZ, -R177 ;  /* 0x000000ffffb1e224 */ /* 0x000fe200078e0ab1 */
[C---:B------:R-:W-:Y:S02]  /*adf0*/  ISETP.GT.U32.AND P4, PT, R27.reuse, R184, PT ;  /* 0x000000b81b00720c */ /* 0x040fe40003f84070 */
[C---:B------:R-:W-:Y:S01]  /*ae00*/  ISETP.GT.U32.AND P6, PT, R27.reuse, R186, PT ;  /* 0x000000ba1b00720c */ /* 0x040fe20003fc4070 */
[----:B------:R-:W-:Y:S01]  /*ae10*/  @!P0 IMAD.MOV R181, RZ, RZ, -R181 ;  /* 0x000000ffffb58224 */ /* 0x000fe200078e0ab5 */
[----:B------:R-:W-:-:S07]  /*ae20*/  ISETP.GT.U32.AND P0, PT, R27, R187, PT ;  /* 0x000000bb1b00720c */ /* 0x000fce0003f04070 */
[--C-:B------:R-:W-:Y:S01]  /*ae30*/  @!P3 IMAD.IADD R188, R188, 0x1, -R27.reuse ;  /* 0x00000001bcbcb824 */ /* 0x100fe200078e0a1b */
[C---:B------:R-:W-:Y:S01]  /*ae40*/  ISETP.GT.U32.AND P3, PT, R27.reuse, R183, PT ;  /* 0x000000b71b00720c */ /* 0x040fe20003f64070 */
[--C-:B------:R-:W-:Y:S01]  /*ae50*/  @!P4 IMAD.IADD R184, R184, 0x1, -R27.reuse ;  /* 0x00000001b8b8c824 */ /* 0x100fe200078e0a1b */
[C---:B------:R-:W-:Y:S01]  /*ae60*/  ISETP.GT.U32.AND P4, PT, R27.reuse, R190, PT ;  /* 0x000000be1b00720c */ /* 0x040fe20003f84070 */
[--C-:B------:R-:W-:Y:S01]  /*ae70*/  @!P6 IMAD.IADD R186, R186, 0x1, -R27.reuse ;  /* 0x00000001babae824 */ /* 0x100fe200078e0a1b */
[----:B------:R-:W-:Y:S01]  /*ae80*/  ISETP.GT.U32.AND P6, PT, R27, R192, PT ;  /* 0x000000c01b00720c */ /* 0x000fe20003fc4070 */
[----:B------:R-:W-:Y:S01]  /*ae90*/  @!P0 IMAD.IADD R187, R187, 0x1, -R27 ;  /* 0x00000001bbbb8824 */ /* 0x000fe200078e0a1b */
[----:B------:R-:W-:-:S07]  /*aea0*/  ISETP.GT.U32.AND P0, PT, R27, R193, PT ;  /* 0x000000c11b00720c */ /* 0x000fce0003f04070 */
[--C-:B------:R-:W-:Y:S02]  /*aeb0*/  @!P3 IMAD.IADD R183, R183, 0x1, -R27.reuse ;  /* 0x00000001b7b7b824 */ /* 0x100fe400078e0a1b */
[--C-:B------:R-:W-:Y:S02]  /*aec0*/  @!P4 IMAD.IADD R190, R190, 0x1, -R27.reuse ;  /* 0x00000001bebec824 */ /* 0x100fe400078e0a1b */
        /* <DEDUP_REMOVED lines=20> */
[----:B------:R-:W-:Y:S01]  /*b010*/  ISETP.GT.U32.AND P2, PT, R27, R194, PT ;  /* 0x000000c21b00720c */ /* 0x000fe20003f44070 */
[----:B------:R-:W-:-:S08]  /*b020*/  @!P3 IMAD.MOV R183, RZ, RZ, -R183 ;  /* 0x000000ffffb7b224 */ /* 0x000fd000078e0ab7 */
[----:B------:R-:W-:Y:S01]  /*b030*/  @!P5 IMAD.IADD R191, R191, 0x1, -R27 ;  /* 0x00000001bfbfd824 */ /* 0x000fe200078e0a1b */
[----:B------:R-:W-:-:S04]  /*b040*/  ISETP.GE.AND P5, PT, R23, RZ, PT ;  /* 0x000000ff1700720c */ /* 0x000fc80003fa6270 */
[C---:B------:R-:W-:Y:S02]  /*b050*/  ISETP.GT.U32.AND P3, PT, R27.reuse, R191, PT ;  /* 0x000000bf1b00720c */ /* 0x040fe40003f64070 */
[----:B----4-:R-:W-:Y:S02]  /*b060*/  ISETP.GE.AND P1, PT, R28, RZ, PT ;  /* 0x000000ff1c00720c */ /* 0x010fe40003f26270 */
[----:B------:R-:W4:Y:S11]  /*b070*/  LDL R28, [R1+0x1094] ;  /* 0x00109400011c7983 */ /* 0x000f360000100800 */
[----:B------:R-:W-:Y:S01]  /*b080*/  @!P1 IMAD.MOV R184, RZ, RZ, -R184 ;  /* 0x000000ffffb89224 */ /* 0x000fe200078e0ab8 */
[----:B------:R-:W-:Y:S01]  /*b090*/  ISETP.GT.U32.AND P1, PT, R27, R190, PT ;  /* 0x000000be1b00720c */ /* 0x000fe20003f24070 */
[----:B------:R-:W-:-:S02]  /*b0a0*/  @!P2 IMAD.IADD R194, R194, 0x1, -R27 ;  /* 0x00000001c2c2a824 */ /* 0x000fc400078e0a1b */
[----:B------:R-:W-:Y:S01]  /*b0b0*/  @!P4 IMAD.MOV R185, RZ, RZ, -R185 ;  /* 0x000000ffffb9c224 */ /* 0x000fe200078e0ab9 */
[C---:B------:R-:W-:Y:S01]  /*b0c0*/  ISETP.GT.U32.AND P4, PT, R27.reuse, R192, PT ;  /* 0x000000c01b00720c */ /* 0x040fe20003f84070 */
[----:B------:R-:W-:Y:S01]  /*b0d0*/  @!P0 IMAD.MOV R188, RZ, RZ, -R188 ;  /* 0x000000ffffbc8224 */ /* 0x000fe200078e0abc */
[----:B------:R-:W-:Y:S01]  /*b0e0*/  ISETP.GT.U32.AND P0, PT, R27, R195, PT ;  /* 0x000000c31b00720c */ /* 0x000fe20003f04070 */
[----:B------:R-:W-:Y:S01]  /*b0f0*/  @!P3 IMAD.IADD R191, R191, 0x1, -R27 ;  /* 0x00000001bfbfb824 */ /* 0x000fe200078e0a1b */
[C---:B------:R-:W-:Y:S01]  /*b100*/  ISETP.GT.U32.AND P3, PT, R27.reuse, R198, PT ;  /* 0x000000c61b00720c */ /* 0x040fe20003f64070 */
[----:B------:R-:W-:Y:S01]  /*b110*/  @!P5 IMAD.MOV R186, RZ, RZ, -R186 ;  /* 0x000000ffffbad224 */ /* 0x000fe200078e0aba */
[----:B------:R-:W-:-:S03]  /*b120*/  ISETP.GT.U32.AND P5, PT, R27, R194, PT ;  /* 0x000000c21b00720c */ /* 0x000fc60003fa4070 */
[----:B------:R-:W-:Y:S01]  /*b130*/  @!P1 IMAD.IADD R190, R190, 0x1, -R27 ;  /* 0x00000001bebe9824 */ /* 0x000fe200078e0a1b */
[----:B------:R-:W-:-:S03]  /*b140*/  ISETP.GT.U32.AND P1, PT, R27, R197, PT ;  /* 0x000000c51b00720c */ /* 0x000fc60003f24070 */
[--C-:B------:R-:W-:Y:S01]  /*b150*/  @!P4 IMAD.IADD R192, R192, 0x1, -R27.reuse ;  /* 0x00000001c0c0c824 */ /* 0x100fe200078e0a1b */
[----:B------:R-:W-:Y:S01]  /*b160*/  ISETP.GT.U32.AND P4, PT, R27, R199, PT ;  /* 0x000000c71b00720c */ /* 0x000fe20003f84070 */
[--C-:B------:R-:W-:Y:S02]  /*b170*/  @!P0 IMAD.IADD R195, R195, 0x1, -R27.reuse ;  /* 0x00000001c3c38824 */ /* 0x100fe400078e0a1b */
[--C-:B------:R-:W-:Y:S01]  /*b180*/  @!P3 IMAD.IADD R198, R198, 0x1, -R27.reuse ;  /* 0x00000001c6c6b824 */ /* 0x100fe200078e0a1b */
[----:B------:R-:W-:Y:S01]  /*b190*/  ISETP.GE.AND P0, PT, R29, RZ, PT ;  /* 0x000000ff1d00720c */ /* 0x000fe20003f06270 */
[--C-:B------:R-:W-:Y:S01]  /*b1a0*/  @!P5 IMAD.IADD R194, R194, 0x1, -R27.reuse ;  /* 0x00000001c2c2d824 */ /* 0x100fe200078e0a1b */
[----:B------:R-:W-:Y:S01]  /*b1b0*/  ISETP.GE.AND P5, PT, R30, RZ, PT ;  /* 0x000000ff1e00720c */ /* 0x000fe20003fa6270 */
[----:B------:R-:W4:Y:S02]  /*b1c0*/  LDL R29, [R1+0x1054] ;  /* 0x00105400011d7983 */ /* 0x000f240000100800 */
[----:B------:R-:W-:-:S02]  /*b1d0*/  @!P1 IMAD.IADD R197, R197, 0x1, -R27 ;  /* 0x00000001c5c59824 */ /* 0x000fc400078e0a1b */
[----:B------:R-:W4:Y:S02]  /*b1e0*/  LDL R30, [R1+0x1060] ;  /* 0x00106000011e7983 */ /* 0x000f240000100800 */
[----:B------:R-:W-:Y:S01]  /*b1f0*/  @!P4 IMAD.IADD R199, R199, 0x1, -R27 ;  /* 0x00000001c7c7c824 */ /* 0x000fe200078e0a1b */
[----:B--2---:R-:W-:Y:S02]  /*b200*/  ISETP.GE.AND P3, PT, R249, RZ, PT ;  /* 0x000000fff900720c */ /* 0x004fe40003f66270 */
[----:B------:R-:W2:Y:S01]  /*b210*/  LDL R249, [R1+0x103c] ;  /* 0x00103c0001f97983 */ /* 0x000ea20000100800 */
[----:B------:R-:W-:-:S03]  /*b220*/  ISETP.GE.AND P1, PT, R7, RZ, PT ;  /* 0x000000ff0700720c */ /* 0x000fc60003f26270 */
[----:B------:R-:W2:Y:S01]  /*b230*/  LDL R7, [R1+0x1050] ;  /* 0x0010500001077983 */ /* 0x000ea20000100800 */
[----:B---3--:R-:W-:-:S03]  /*b240*/  ISETP.GE.AND P4, PT, R231, RZ, PT ;  /* 0x000000ffe700720c */ /* 0x008fc60003f86270 */
[----:B------:R-:W3:Y:S01]  /*b250*/  LDL R231, [R1+0x1034] ;  /* 0x0010340001e77983 */ /* 0x000ee20000100800 */
[----:B------:R-:W-:Y:S02]  /*b260*/  ISETP.GT.U32.AND P2, PT, R27, R189, PT ;  /* 0x000000bd1b00720c */ /* 0x000fe40003f44070 */
[----:B-1----:R-:W-:-:S05]  /*b270*/  IABS R21, R21 ;  /* 0x0000001500157213 */ /* 0x002fca0000000000 */
[----:B------:R-:W-:-:S06]  /*b280*/  IMAD.HI.U32 R22, R25, R21, RZ ;  /* 0x0000001519167227 */ /* 0x000fcc00078e00ff */
[----:B------:R-:W-:Y:S01]  /*b290*/  @!P2 IMAD.IADD R189, R189, 0x1, -R27 ;  /* 0x00000001bdbda824 */ /* 0x000fe200078e0a1b */
[----:B------:R-:W-:Y:S01]  /*b2a0*/  ISETP.GT.U32.AND P2, PT, R27, R196, PT ;  /* 0x000000c41b00720c */ /* 0x000fe20003f44070 */
[----:B------:R-:W-:-:S04]  /*b2b0*/  IMAD.MOV R22, RZ, RZ, -R22 ;  /* 0x000000ffff167224 */ /* 0x000fc800078e0a16 */
[----:B------:R-:W-:Y:S01]  /*b2c0*/  IMAD R21, R27, R22, R21 ;  /* 0x000000161b157224 */ /* 0x000fe200078e0215 */
[----:B------:R-:W-:-:S07]  /*b2d0*/  IABS R22, R31 ;  /* 0x0000001f00167213 */ /* 0x000fce0000000000 */
[----:B------:R-:W-:Y:S02]  /*b2e0*/  @!P2 IMAD.IADD R196, R196, 0x1, -R27 ;  /* 0x00000001c4c4a824 */ /* 0x000fe400078e0a1b */
[----:B------:R-:W-:-:S04]  /*b2f0*/  IMAD.HI.U32 R23, R25, R22, RZ ;  /* 0x0000001619177227 */ /* 0x000fc800078e00ff */
[----:B------:R-:W-:Y:S02]  /*b300*/  IMAD.MOV R23, RZ, RZ, -R23 ;  /* 0x000000ffff177224 */ /* 0x000fe400078e0a17 */
[----:B------:R-:W-:Y:S01]  /*b310*/  @!P5 IMAD.MOV R189, RZ, RZ, -R189 ;  /* 0x000000ffffbdd224 */ /* 0x000fe200078e0abd */
[C---:B------:R-:W-:Y:S01]  /*b320*/  ISETP.GT.U32.AND P5, PT, R27.reuse, R195, PT ;  /* 0x000000c31b00720c */ /* 0x040fe20003fa4070 */
[----:B------:R-:W-:Y:S01]  /*b330*/  @!P0 IMAD.MOV R190, RZ, RZ, -R190 ;  /* 0x000000ffffbe8224 */ /* 0x000fe200078e0abe */
[C---:B------:R-:W-:Y:S01]  /*b340*/  ISETP.GT.U32.AND P0, PT, R27.reuse, R196, PT ;  /* 0x000000c41b00720c */ /* 0x040fe20003f04070 */
[----:B------:R-:W-:Y:S02]  /*b350*/  IMAD R22, R27, R23, R22 ;  /* 0x000000171b167224 */ /* 0x000fe400078e0216 */
[----:B------:R-:W3:Y:S01]  /*b360*/  LDL R23, [R1+0x106c] ;  /* 0x00106c0001177983 */ /* 0x000ee20000100800 */
[----:B----4-:R-:W-:-:S13]  /*b370*/  ISETP.GE.AND P2, PT, R28, RZ, PT ;  /* 0x000000ff1c00720c */ /* 0x010fda0003f46270 */
[----:B------:R-:W-:Y:S01]  /*b380*/  @!P2 IMAD.MOV R191, RZ, RZ, -R191 ;  /* 0x000000ffffbfa224 */ /* 0x000fe200078e0abf */
[C---:B------:R-:W-:Y:S01]  /*b390*/  ISETP.GT.U32.AND P2, PT, R27.reuse, R197, PT ;  /* 0x000000c51b00720c */ /* 0x040fe20003f44070 */
[----:B------:R-:W-:Y:S01]  /*b3a0*/  @!P1 IMAD.MOV R192, RZ, RZ, -R192 ;  /* 0x000000ffffc09224 */ /* 0x000fe200078e0ac0 */
[----:B------:R-:W-:Y:S01]  /*b3b0*/  ISETP.GT.U32.AND P1, PT, R27, R198, PT ;  /* 0x000000c61b00720c */ /* 0x000fe20003f24070 */
[--C-:B------:R-:W-:Y:S01]  /*b3c0*/  @!P5 IMAD.IADD R195, R195, 0x1, -R27.reuse ;  /* 0x00000001c3c3d824 */ /* 0x100fe200078e0a1b */
[C---:B------:R-:W-:Y:S01]  /*b3d0*/  ISETP.GT.U32.AND P5, PT, R27.reuse, R202, PT ;  /* 0x000000ca1b00720c */ /* 0x040fe20003fa4070 */
[----:B------:R-:W-:Y:S01]  /*b3e0*/  @!P0 IMAD.IADD R196, R196, 0x1, -R27 ;  /* 0x00000001c4c48824 */ /* 0x000fe200078e0a1b */
[C---:B------:R-:W-:Y:S01]  /*b3f0*/  ISETP.GT.U32.AND P0, PT, R27.reuse, R203, PT ;  /* 0x000000cb1b00720c */ /* 0x040fe20003f04070 */
[----:B------:R-:W-:Y:S01]  /*b400*/  @!P4 IMAD.MOV R194, RZ, RZ, -R194 ;  /* 0x000000ffffc2c224 */ /* 0x000fe200078e0ac2 */
[----:B------:R-:W-:-:S05]  /*b410*/  ISETP.GT.U32.AND P4, PT, R27, R201, PT ;  /* 0x000000c91b00720c */ /* 0x000fca0003f84070 */
[--C-:B------:R-:W-:Y:S01]  /*b420*/  @!P2 IMAD.IADD R197, R197, 0x1, -R27.reuse ;  /* 0x00000001c5c5a824 */ /* 0x100fe200078e0a1b */
[----:B------:R-:W-:Y:S02]  /*b430*/  ISETP.GT.U32.AND P2, PT, R27, R204, PT ;  /* 0x000000cc1b00720c */ /* 0x000fe40003f44070 */
[----:B------:R-:W-:Y:S01]  /*b440*/  IADD3 R28, R241, 0xfc, RZ ;  /* 0x000000fcf11c7810 */ /* 0x000fe20007ffe0ff */
[--C-:B------:R-:W-:Y:S01]  /*b450*/  @!P1 IMAD.IADD R198, R198, 0x1, -R27.reuse ;  /* 0x00000001c6c69824 */ /* 0x100fe200078e0a1b */
[----:B------:R-:W-:Y:S01]  /*b460*/  ISETP.GT.U32.AND P1, PT, R27, R205, PT ;  /* 0x000000cd1b00720c */ /* 0x000fe20003f24070 */
[--C-:B------:R-:W-:Y:S02]  /*b470*/  @!P5 IMAD.IADD R202, R202, 0x1, -R27.reuse ;  /* 0x00000001cacad824 */ /* 0x100fe400078e0a1b */
[--C-:B------:R-:W-:Y:S01]  /*b480*/  @!P0 IMAD.IADD R203, R203, 0x1, -R27.reuse ;  /* 0x00000001cbcb8824 */ /* 0x100fe200078e0a1b */
[----:B------:R-:W-:Y:S01]  /*b490*/  STL [R1+0xdbc], R28 ;  /* 0x000dbc1c01007387 */ /* 0x000fe20000100800 */
[----:B------:R-:W-:Y:S01]  /*b4a0*/  @!P4 IMAD.IADD R201, R201, 0x1, -R27 ;  /* 0x00000001c9c9c824 */ /* 0x000fe200078e0a1b */
[----:B------:R-:W-:-:S02]  /*b4b0*/  ISETP.GE.AND P5, PT, R29, RZ, PT ;  /* 0x000000ff1d00720c */ /* 0x000fc40003fa6270 */
[----:B------:R-:W4:Y:S01]  /*b4c0*/  LDL R29, [R1+0x102c] ;  /* 0x00102c00011d7983 */ /* 0x000f220000100800 */
        /* <DEDUP_REMOVED lines=13> */
[----:B------:R-:W-:-:S03]  /*b5a0*/  ISETP.GT.U32.AND P6, PT, R27, R200, PT ;  /* 0x000000c81b00720c */ /* 0x000fc60003fc4070 */
[----:B------:R-:W-:Y:S01]  /*b5b0*/  @!P3 IMAD.MOV R193, RZ, RZ, -R193 ;  /* 0x000000ffffc1b224 */ /* 0x000fe200078e0ac1 */
[----:B------:R-:W-:Y:S01]  /*b5c0*/  ISETP.GT.U32.AND P3, PT, R27, R199, PT ;  /* 0x000000c71b00720c */ /* 0x000fe20003f64070 */
[----:B------:R-:W-:-:S08]  /*b5d0*/  @!P5 IMAD.MOV R197, RZ, RZ, -R197 ;  /* 0x000000ffffc5d224 */ /* 0x000fd000078e0ac5 */
[----:B------:R-:W-:Y:S01]  /*b5e0*/  @!P6 IMAD.IADD R200, R200, 0x1, -R27 ;  /* 0x00000001c8c8e824 */ /* 0x000fe200078e0a1b */
[----:B------:R-:W-:-:S04]  /*b5f0*/  ISETP.GT.U32.AND P5, PT, R27, R203, PT ;  /* 0x000000cb1b00720c */ /* 0x000fc80003fa4070 */
[----:B------:R-:W-:Y:S01]  /*b600*/  ISETP.GT.U32.AND P6, PT, R27, R200, PT ;  /* 0x000000c81b00720c */ /* 0x000fe20003fc4070 */
[----:B------:R-:W-:Y:S01]  /*b610*/  @!P3 IMAD.IADD R199, R199, 0x1, -R27 ;  /* 0x00000001c7c7b824 */ /* 0x000fe200078e0a1b */
[C---:B------:R-:W-:Y:S01]  /*b620*/  ISETP.GT.U32.AND P3, PT, R27.reuse, R206, PT ;  /* 0x000000ce1b00720c */ /* 0x040fe20003f64070 */
[----:B------:R-:W-:Y:S01]  /*b630*/  @!P4 IMAD.MOV R196, RZ, RZ, -R196 ;  /* 0x000000ffffc4c224 */ /* 0x000fe200078e0ac4 */
[C---:B------:R-:W-:Y:S01]  /*b640*/  ISETP.GT.U32.AND P4, PT, R27.reuse, R202, PT ;  /* 0x000000ca1b00720c */ /* 0x040fe20003f84070 */
[----:B------:R-:W-:Y:S01]  /*b650*/  @!P0 IMAD.MOV R198, RZ, RZ, -R198 ;  /* 0x000000ffffc68224 */ /* 0x000fe200078e0ac6 */
[----:B------:R-:W-:-:S03]  /*b660*/  ISETP.GT.U32.AND P0, PT, R27, R204, PT ;  /* 0x000000cc1b00720c */ /* 0x000fc60003f04070 */
[----:B------:R-:W-:-:S04]  /*b670*/  @!P5 IMAD.IADD R203, R203, 0x1, -R27 ;  /* 0x00000001cbcbd824 */ /* 0x000fc800078e0a1b */
[--C-:B------:R-:W-:Y:S01]  /*b680*/  @!P6 IMAD.IADD R200, R200, 0x1, -R27.reuse ;  /* 0x00000001c8c8e824 */ /* 0x100fe200078e0a1b */
[----:B------:R-:W-:Y:S02]  /*b690*/  ISETP.GE.AND P6, PT, R23, RZ, PT ;  /* 0x000000ff1700720c */ /* 0x000fe40003fc6270 */
[C---:B------:R-:W-:Y:S01]  /*b6a0*/  ISETP.GT.U32.AND P5, PT, R27.reuse, R209, PT ;  /* 0x000000d11b00720c */ /* 0x040fe20003fa4070 */
[----:B------:R-:W-:Y:S01]  /*b6b0*/  @!P3 IMAD.IADD R206, R206, 0x1, -R27 ;  /* 0x00000001ceceb824 */ /* 0x000fe200078e0a1b */
[----:B------:R-:W-:Y:S01]  /*b6c0*/  IABS R23, R28 ;  /* 0x0000001c00177213 */ /* 0x000fe20000000000 */
[----:B------:R-:W-:Y:S02]  /*b6d0*/  @!P2 IMAD.MOV R199, RZ, RZ, -R199 ;  /* 0x000000ffffc7a224 */ /* 0x000fe400078e0ac7 */
[--C-:B------:R-:W-:Y:S01]  /*b6e0*/  @!P4 IMAD.IADD R202, R202, 0x1, -R27.reuse ;  /* 0x00000001cacac824 */ /* 0x100fe200078e0a1b */
[C---:B------:R-:W-:Y:S01]  /*b6f0*/  ISETP.GT.U32.AND P2, PT, R27.reuse, R206, PT ;  /* 0x000000ce1b00720c */ /* 0x040fe20003f44070 */
[----:B------:R-:W-:Y:S01]  /*b700*/  @!P0 IMAD.IADD R204, R204, 0x1, -R27 ;  /* 0x00000001cccc8824 */ /* 0x000fe200078e0a1b */
[----:B------:R-:W-:-:S02]  /*b710*/  ISETP.GT.U32.AND P4, PT, R27, R208, PT ;  /* 0x000000d01b00720c */ /* 0x000fc40003f84070 */
[C---:B------:R-:W-:Y:S01]  /*b720*/  ISETP.GT.U32.AND P0, PT, R27.reuse, R210, PT ;  /* 0x000000d21b00720c */ /* 0x040fe20003f04070 */
[----:B------:R-:W-:Y:S01]  /*b730*/  @!P6 IMAD.MOV R195, RZ, RZ, -R195 ;  /* 0x000000ffffc3e224 */ /* 0x000fe200078e0ac3 */
[C---:B------:R-:W-:Y:S02]  /*b740*/  ISETP.GT.U32.AND P6, PT, R27.reuse, R205, PT ;  /* 0x000000cd1b00720c */ /* 0x040fe40003fc4070 */
[----:B------:R-:W-:Y:S01]  /*b750*/  ISETP.GT.U32.AND P3, PT, R27, R201, PT ;  /* 0x000000c91b00720c */ /* 0x000fe20003f64070 */
[----:B------:R-:W-:Y:S01]  /*b760*/  @!P5 IMAD.IADD R209, R209, 0x1, -R27 ;  /* 0x00000001d1d1d824 */ /* 0x000fe200078e0a1b */
[----:B------:R-:W-:Y:S01]  /*b770*/  ISETP.GE.AND P5, PT, R24, RZ, PT ;  /* 0x000000ff1800720c */ /* 0x000fe20003fa6270 */
[----:B------:R-:W-:-:S04]  /*b780*/  IMAD.HI.U32 R24, R25, R23, RZ ;  /* 0x0000001719187227 */ /* 0x000fc800078e00ff */
[----:B------:R-:W-:Y:S02]  /*b790*/  IMAD.MOV R24, RZ, RZ, -R24 ;  /* 0x000000ffff187224 */ /* 0x000fe400078e0a18 */
[--C-:B------:R-:W-:Y:S02]  /*b7a0*/  @!P2 IMAD.IADD R206, R206, 0x1, -R27.reuse ;  /* 0x00000001cecea824 */ /* 0x100fe400078e0a1b */
[--C-:B------:R-:W-:Y:S01]  /*b7b0*/  @!P6 IMAD.IADD R205, R205, 0x1, -R27.reuse ;  /* 0x00000001cdcde824 */ /* 0x100fe200078e0a1b */
[----:B------:R-:W-:Y:S01]  /*b7c0*/  ISETP.GT.U32.AND P6, PT, R27, R211, PT ;  /* 0x000000d31b00720c */ /* 0x000fe20003fc4070 */
[--C-:B------:R-:W-:Y:S02]  /*b7d0*/  @!P4 IMAD.IADD R208, R208, 0x1, -R27.reuse ;  /* 0x00000001d0d0c824 */ /* 0x100fe400078e0a1b */
[--C-:B------:R-:W-:Y:S02]  /*b7e0*/  @!P0 IMAD.IADD R210, R210, 0x1, -R27.reuse ;  /* 0x00000001d2d28824 */ /* 0x100fe400078e0a1b */
[----:B------:R-:W-:-:S02]  /*b7f0*/  @!P3 IMAD.IADD R201, R201, 0x1, -R27 ;  /* 0x00000001c9c9b824 */ /* 0x000fc400078e0a1b */
[----:B------:R-:W-:Y:S02]  /*b800*/  IMAD R23, R27, R24, R23 ;  /* 0x000000181b177224 */ /* 0x000fe400078e0217 */
[----:B------:R-:W3:Y:S01]  /*b810*/  LDL R24, [R1+0x1004] ;  /* 0x0010040001187983 */ /* 0x000ee20000100800 */
[----:B----4-:R-:W-:-:S03]  /*b820*/  ISETP.GE.AND P2, PT, R29, RZ, PT ;  /* 0x000000ff1d00720c */ /* 0x010fc60003f46270 */
        /* <DEDUP_REMOVED lines=15> */
[C---:B------:R-:W-:Y:S01]  /*b920*/  ISETP.GT.U32.AND P3, PT, R27.reuse, R209, PT ;  /* 0x000000d11b00720c */ /* 0x040fe20003f64070 */
[----:B------:R-:W-:Y:S01]  /*b930*/  @!P2 IMAD.MOV R202, RZ, RZ, -R202 ;  /* 0x000000ffffcaa224 */ /* 0x000fe200078e0aca */
[----:B------:R-:W-:-:S09]  /*b940*/  ISETP.GT.U32.AND P2, PT, R27, R208, PT ;  /* 0x000000d01b00720c */ /* 0x000fd20003f44070 */
[----:B------:R-:W-:Y:S01]  /*b950*/  @!P1 IMAD.IADD R212, R212, 0x1, -R27 ;  /* 0x00000001d4d49824 */ /* 0x000fe200078e0a1b */
[C---:B------:R-:W-:Y:S01]  /*b960*/  ISETP.GT.U32.AND P1, PT, R27.reuse, R207, PT ;  /* 0x000000cf1b00720c */ /* 0x040fe20003f24070 */
[----:B------:R-:W-:Y:S01]  /*b970*/  @!P4 IMAD.MOV R203, RZ, RZ, -R203 ;  /* 0x000000ffffcbc224 */ /* 0x000fe200078e0acb */
[C---:B------:R-:W-:Y:S01]  /*b980*/  ISETP.GT.U32.AND P4, PT, R27.reuse, R210, PT ;  /* 0x000000d21b00720c */ /* 0x040fe20003f84070 */
[----:B------:R-:W-:Y:S01]  /*b990*/  @!P0 IMAD.MOV R205, RZ, RZ, -R205 ;  /* 0x000000ffffcd8224 */ /* 0x000fe200078e0acd */
[C---:B------:R-:W-:Y:S01]  /*b9a0*/  ISETP.GT.U32.AND P0, PT, R27.reuse, R211, PT ;  /* 0x000000d31b00720c */ /* 0x040fe20003f04070 */
[----:B------:R-:W-:Y:S01]  /*b9b0*/  @!P5 IMAD.MOV R204, RZ, RZ, -R204 ;  /* 0x000000ffffccd224 */ /* 0x000fe200078e0acc */
[C---:B------:R-:W-:Y:S01]  /*b9c0*/  ISETP.GT.U32.AND P5, PT, R27.reuse, R212, PT ;  /* 0x000000d41b00720c */ /* 0x040fe20003fa4070 */
[--C-:B------:R-:W-:Y:S01]  /*b9d0*/  @!P2 IMAD.IADD R208, R208, 0x1, -R27.reuse ;  /* 0x00000001d0d0a824 */ /* 0x100fe200078e0a1b */
[----:B------:R-:W-:Y:S01]  /*b9e0*/  ISETP.GT.U32.AND P2, PT, R27, R215, PT ;  /* 0x000000d71b00720c */ /* 0x000fe20003f44070 */
[----:B------:R-:W-:Y:S01]  /*b9f0*/  @!P3 IMAD.IADD R209, R209, 0x1, -R27 ;  /* 0x00000001d1d1b824 */ /* 0x000fe200078e0a1b */
[----:B------:R-:W-:Y:S01]  /*ba00*/  ISETP.GT.U32.AND P3, PT, R27, R216, PT ;  /* 0x000000d81b00720c */ /* 0x000fe20003f64070 */
[----:B------:R-:W-:-:S02]  /*ba10*/  @!P6 IMAD.MOV R206, RZ, RZ, -R206 ;  /* 0x000000ffffcee224 */ /* 0x000fc400078e0ace */
[--C-:B------:R-:W-:Y:S01]  /*ba20*/  @!P1 IMAD.IADD R207, R207, 0x1, -R27.reuse ;  /* 0x00000001cfcf9824 */ /* 0x100fe200078e0a1b */
[C---:B------:R-:W-:Y:S02]  /*ba30*/  ISETP.GT.U32.AND P1, PT, R27.reuse, R214, PT ;  /* 0x000000d61b00720c */ /* 0x040fe40003f24070 */
[C---:B------:R-:W-:Y:S01]  /*ba40*/  ISETP.GT.U32.AND P6, PT, R27.reuse, R213, PT ;  /* 0x000000d51b00720c */ /* 0x040fe20003fc4070 */
[--C-:B------:R-:W-:Y:S01]  /*ba50*/  @!P4 IMAD.IADD R210, R210, 0x1, -R27.reuse ;  /* 0x00000001d2d2c824 */ /* 0x100fe200078e0a1b */
[----:B------:R-:W-:Y:S01]  /*ba60*/  ISETP.GT.U32.AND P4, PT, R27, R217, PT ;  /* 0x000000d91b00720c */ /* 0x000fe20003f84070 */
[--C-:B------:R-:W-:Y:S01]  /*ba70*/  @!P0 IMAD.IADD R211, R211, 0x1, -R27.reuse ;  /* 0x00000001d3d38824 */ /* 0x100fe200078e0a1b */
[----:B------:R-:W-:Y:S01]  /*ba80*/  ISETP.GT.U32.AND P0, PT, R27, R218, PT ;  /* 0x000000da1b00720c */ /* 0x000fe20003f04070 */
[--C-:B------:R-:W-:Y:S02]  /*ba90*/  @!P5 IMAD.IADD R212, R212, 0x1, -R27.reuse ;  /* 0x00000001d4d4d824 */ /* 0x100fe400078e0a1b */
[----:B------:R-:W-:-:S02]  /*baa0*/  @!P2 IMAD.IADD R215, R215, 0x1, -R27 ;  /* 0x00000001d7d7a824 */ /* 0x000fc400078e0a1b */
[--C-:B------:R-:W-:Y:S02]  /*bab0*/  @!P3 IMAD.IADD R216, R216, 0x1, -R27.reuse ;  /* 0x00000001d8d8b824 */ /* 0x100fe400078e0a1b */
[--C-:B------:R-:W-:Y:S02]  /*bac0*/  @!P1 IMAD.IADD R214, R214, 0x1, -R27.reuse ;  /* 0x00000001d6d69824 */ /* 0x100fe400078e0a1b */
[--C-:B------:R-:W-:Y:S02]  /*bad0*/  @!P6 IMAD.IADD R213, R213, 0x1, -R27.reuse ;  /* 0x00000001d5d5e824 */ /* 0x100fe400078e0a1b */
[--C-:B------:R-:W-:Y:S02]  /*bae0*/  @!P4 IMAD.IADD R217, R217, 0x1, -R27.reuse ;  /* 0x00000001d9d9c824 */ /* 0x100fe400078e0a1b */
[----:B------:R-:W-:Y:S01]  /*baf0*/  @!P0 IMAD.IADD R218, R218, 0x1, -R27 ;  /* 0x00000001dada8824 */ /* 0x000fe200078e0a1b */
[----:B------:R-:W-:Y:S02]  /*bb00*/  ISETP.GT.U32.AND P0, PT, R27, R213, PT ;  /* 0x000000d51b00720c */ /* 0x000fe40003f04070 */
[----:B------:R-:W-:-:S02]  /*bb10*/  ISETP.GE.AND P5, PT, R24, RZ, PT ;  /* 0x000000ff1800720c */ /* 0x000fc40003fa6270 */
[----:B----4-:R-:W-:Y:S02]  /*bb20*/  ISETP.GE.AND P1, PT, R29, RZ, PT ;  /* 0x000000ff1d00720c */ /* 0x010fe40003f26270 */
[----:B------:R-:W-:-:S09]  /*bb30*/  ISETP.GE.AND P6, PT, R30, RZ, PT ;  /* 0x000000ff1e00720c */ /* 0x000fd20003fc6270 */
[----:B------:R-:W-:Y:S01]  /*bb40*/  @!P5 IMAD.MOV R207, RZ, RZ, -R207 ;  /* 0x000000ffffcfd224 */ /* 0x000fe200078e0acf */
[----:B------:R-:W-:Y:S01]  /*bb50*/  ISETP.GT.U32.AND P5, PT, R27, R214, PT ;  /* 0x000000d61b00720c */ /* 0x000fe20003fa4070 */
[----:B------:R-:W4:Y:S01]  /*bb60*/  LDL R30, [R1+0xfb0] ;  /* 0x000fb000011e7983 */ /* 0x000f220000100800 */
[----:B------:R-:W-:Y:S01]  /*bb70*/  IADD3 R24, R241, 0xfd, RZ ;  /* 0x000000fdf1187810 */ /* 0x000fe20007ffe0ff */
[----:B------:R-:W-:Y:S02]  /*bb80*/  @!P0 IMAD.IADD R213, R213, 0x1, -R27 ;  /* 0x00000001d5d58824 */ /* 0x000fe400078e0a1b */
[----:B------:R-:W4:Y:S01]  /*bb90*/  LDL R29, [R1+0xfa8] ;  /* 0x000fa800011d7983 */ /* 0x000f220000100800 */
[----:B------:R-:W-:Y:S01]  /*bba0*/  @!P1 IMAD.MOV R209, RZ, RZ, -R209 ;  /* 0x000000ffffd19224 */ /* 0x000fe200078e0ad1 */
[C---:B------:R-:W-:Y:S01]  /*bbb0*/  ISETP.GT.U32.AND P1, PT, R27.reuse, R215, PT ;  /* 0x000000d71b00720c */ /* 0x040fe20003f24070 */
[----:B------:R-:W-:Y:S01]  /*bbc0*/  @!P6 IMAD.MOV R208, RZ, RZ, -R208 ;  /* 0x000000ffffd0e224 */ /* 0x000fe200078e0ad0 */
[----:B------:R-:W-:-:S04]  /*bbd0*/  ISETP.GT.U32.AND P6, PT, R27, R218, PT ;  /* 0x000000da1b00720c */ /* 0x000fc80003fc4070 */
[----:B------:R-:W-:Y:S01]  /*bbe0*/  @!P5 IMAD.IADD R214, R214, 0x1, -R27 ;  /* 0x00000001d6d6d824 */ /* 0x000fe200078e0a1b */
[C---:B------:R-:W-:Y:S02]  /*bbf0*/  ISETP.GT.U32.AND P0, PT, R27.reuse, R220, PT ;  /* 0x000000dc1b00720c */ /* 0x040fe40003f04070 */
[----:B------:R-:W-:-:S04]  /*bc00*/  ISETP.GT.U32.AND P5, PT, R27, R221, PT ;  /* 0x000000dd1b00720c */ /* 0x000fc80003fa4070 */
[--C-:B------:R-:W-:Y:S01]  /*bc10*/  @!P1 IMAD.IADD R215, R215, 0x1, -R27.reuse ;  /* 0x00000001d7d79824 */ /* 0x100fe200078e0a1b */
[----:B------:R-:W-:Y:S01]  /*bc20*/  ISETP.GT.U32.AND P1, PT, R27, R222, PT ;  /* 0x000000de1b00720c */ /* 0x000fe20003f24070 */
[----:B------:R-:W-:Y:S01]  /*bc30*/  @!P6 IMAD.IADD R218, R218, 0x1, -R27 ;  /* 0x00000001dadae824 */ /* 0x000fe200078e0a1b */
[----:B--2---:R-:W-:Y:S02]  /*bc40*/  ISETP.GE.AND P3, PT, R249, RZ, PT ;  /* 0x000000fff900720c */ /* 0x004fe40003f66270 */
[----:B------:R-:W2:Y:S01]  /*bc50*/  LDL R249, [R1+0xfa0] ;  /* 0x000fa00001f97983 */ /* 0x000ea20000100800 */
[----:B------:R-:W-:-:S03]  /*bc60*/  ISETP.GE.AND P2, PT, R7, RZ, PT ;  /* 0x000000ff0700720c */ /* 0x000fc60003f46270 */
[----:B------:R-:W2:Y:S01]  /*bc70*/  LDL R7, [R1+0xfa4] ;  /* 0x000fa40001077983 */ /* 0x000ea20000100800 */
[----:B---3--:R-:W-:-:S03]  /*bc80*/  ISETP.GE.AND P4, PT, R231, RZ, PT ;  /* 0x000000ffe700720c */ /* 0x008fc60003f86270 */
[----:B------:R-:W3:Y:S03]  /*bc90*/  LDL R231, [R1+0xf9c] ;  /* 0x000f9c0001e77983 */ /* 0x000ee60000100800 */
[----:B------:R-:W-:Y:S01]  /*bca0*/  @!P3 IMAD.MOV R211, RZ, RZ, -R211 ;  /* 0x000000ffffd3b224 */ /* 0x000fe200078e0ad3 */
[C---:B------:R-:W-:Y:S02]  /*bcb0*/  ISETP.GT.U32.AND P3, PT, R27.reuse, R217, PT ;  /* 0x000000d91b00720c */ /* 0x040fe40003f64070 */
[----:B------:R-:W-:Y:S01]  /*bcc0*/  @!P2 IMAD.MOV R210, RZ, RZ, -R210 ;  /* 0x000000ffffd2a224 */ /* 0x000fe200078e0ad2 */
[C---:B------:R-:W-:Y:S01]  /*bcd0*/  ISETP.GT.U32.AND P2, PT, R27.reuse, R216, PT ;  /* 0x000000d81b00720c */ /* 0x040fe20003f44070 */
[----:B------:R1:W-:Y:S02]  /*bce0*/  STL [R1+0xdb8], R24 ;  /* 0x000db81801007387 */ /* 0x0003e40000100800 */
[----:B------:R-:W-:Y:S01]  /*bcf0*/  @!P4 IMAD.MOV R212, RZ, RZ, -R212 ;  /* 0x000000ffffd4c224 */ /* 0x000fe200078e0ad4 */
[----:B------:R-:W-:-:S06]  /*bd00*/  ISETP.GT.U32.AND P4, PT, R27, R219, PT ;  /* 0x000000db1b00720c */ /* 0x000fcc0003f84070 */
[--C-:B------:R-:W-:Y:S01]  /*bd10*/  @!P3 IMAD.IADD R217, R217, 0x1, -R27.reuse ;  /* 0x00000001d9d9b824 */ /* 0x100fe200078e0a1b */
[C---:B------:R-:W-:Y:S02]  /*bd20*/  ISETP.GT.U32.AND P3, PT, R27.reuse, R224, PT ;  /* 0x000000e01b00720c */ /* 0x040fe40003f64070 */
[----:B------:R-:W-:Y:S01]  /*bd30*/  @!P2 IMAD.IADD R216, R216, 0x1, -R27 ;  /* 0x00000001d8d8a824 */ /* 0x000fe200078e0a1b */
[----:B------:R-:W-:Y:S02]  /*bd40*/  ISETP.GT.U32.AND P2, PT, R27, R223, PT ;  /* 0x000000df1b00720c */ /* 0x000fe40003f44070 */
[----:B------:R-:W2:Y:S02]  /*bd50*/  LDL R27, [R1+0xfc4] ;  /* 0x000fc400011b7983 */ /* 0x000ea40000100800 */
[----:B--2---:R-:W-:Y:S02]  /*bd60*/  ISETP.GE.AND P6, PT, R27, RZ, PT ;  /* 0x000000ff1b00720c */ /* 0x004fe40003fc6270 */
[----:B------:R-:W-:-:S05]  /*bd70*/  IABS R27, c[0x0][0x17c] ;  /* 0x00005f00001b7a13 */ /* 0x000fca0000000000 */
[--C-:B------:R-:W-:Y:S01]  /*bd80*/  @!P4 IMAD.IADD R219, R219, 0x1, -R27.reuse ;  /* 0x00000001dbdbc824 */ /* 0x100fe200078e0a1b */
[----:B----4-:R-:W-:Y:S01]  /*bd90*/  ISETP.GE.AND P4, PT, R30, RZ, PT ;  /* 0x000000ff1e00720c */ /* 0x010fe20003f86270 */
[--C-:B------:R-:W-:Y:S01]  /*bda0*/  @!P0 IMAD.IADD R220, R220, 0x1, -R27.reuse ;  /* 0x00000001dcdc8824 */ /* 0x100fe200078e0a1b */
[----:B------:R-:W-:Y:S01]  /*bdb0*/  ISETP.GE.AND P0, PT, R29, RZ, PT ;  /* 0x000000ff1d00720c */ /* 0x000fe20003f06270 */
[--C-:B------:R-:W-:Y:S01]  /*bdc0*/  @!P5 IMAD.IADD R221, R221, 0x1, -R27.reuse ;  /* 0x00000001ddddd824 */ /* 0x100fe200078e0a1b */
[----:B------:R-:W-:Y:S01]  /*bdd0*/  ISETP.GE.AND P5, PT, R7, RZ, PT ;  /* 0x000000ff0700720c */ /* 0x000fe20003fa6270 */
[--C-:B------:R-:W-:Y:S01]  /*bde0*/  @!P1 IMAD.IADD R222, R222, 0x1, -R27.reuse ;  /* 0x00000001dede9824 */ /* 0x100fe200078e0a1b */
[----:B------:R-:W-:Y:S01]  /*bdf0*/  ISETP.GE.AND P1, PT, R249, RZ, PT ;  /* 0x000000fff900720c */ /* 0x000fe20003f26270 */
[--C-:B------:R-:W-:Y:S01]  /*be00*/  @!P2 IMAD.IADD R223, R223, 0x1, -R27.reuse ;  /* 0x00000001dfdfa824 */ /* 0x100fe200078e0a1b */
[----:B---3--:R-:W-:Y:S01]  /*be10*/  ISETP.GE.AND P2, PT, R231, RZ, PT ;  /* 0x000000ffe700720c */ /* 0x008fe20003f46270 */
[----:B------:R-:W-:Y:S01]  /*be20*/  @!P3 IMAD.IADD R224, R224, 0x1, -R27 ;  /* 0x00000001e0e0b824 */ /* 0x000fe200078e0a1b */
[C---:B------:R-:W-:Y:S01]  /*be30*/  ISETP.GT.U32.AND P3, PT, R27.reuse, R219, PT ;  /* 0x000000db1b00720c */ /* 0x040fe20003f64070 */
[----:B------:R-:W-:Y:S01]  /*be40*/  @!P6 IMAD.MOV R213, RZ, RZ, -R213 ;  /* 0x000000ffffd5e224 */ /* 0x000fe200078e0ad5 */
[----:B------:R-:W2:Y:S01]  /*be50*/  LDL R7, [R1+0xf78] ;  /* 0x000f780001077983 */ /* 0x000ea20000100800 */
[----:B------:R-:W-:Y:S01]  /*be60*/  @!P4 IMAD.MOV R214, RZ, RZ, -R214 ;  /* 0x000000ffffd6c224 */ /* 0x000fe200078e0ad6 */
[C---:B------:R-:W-:Y:S01]  /*be70*/  ISETP.GT.U32.AND P4, PT, R27.reuse, R220, PT ;  /* 0x000000dc1b00720c */ /* 0x040fe20003f84070 */
[----:B------:R-:W-:Y:S01]  /*be80*/  @!P0 IMAD.MOV R215, RZ, RZ, -R215 ;  /* 0x000000ffffd78224 */ /* 0x000fe200078e0ad7 */
[C---:B------:R-:W-:Y:S01]  /*be90*/  ISETP.GT.U32.AND P0, PT, R27.reuse, R221, PT ;  /* 0x000000dd1b00720c */ /* 0x040fe20003f04070 */
[----:B------:R-:W-:Y:S01]  /*bea0*/  @!P5 IMAD.MOV R216, RZ, RZ, -R216 ;  /* 0x000000ffffd8d224 */ /* 0x000fe200078e0ad8 */
[C---:B------:R-:W-:Y:S01]  /*beb0*/  ISETP.GT.U32.AND P5, PT, R27.reuse, R222, PT ;  /* 0x000000de1b00720c */ /* 0x040fe20003fa4070 */
[----:B------:R-:W-:Y:S01]  /*bec0*/  @!P1 IMAD.MOV R217, RZ, RZ, -R217 ;  /* 0x000000ffffd99224 */ /* 0x000fe200078e0ad9 */
[C---:B------:R-:W-:Y:S01]  /*bed0*/  ISETP.GT.U32.AND P1, PT, R27.reuse, R223, PT ;  /* 0x000000df1b00720c */ /* 0x040fe20003f24070 */
[----:B------:R-:W-:Y:S01]  /*bee0*/  @!P2 IMAD.MOV R218, RZ, RZ, -R218 ;  /* 0x000000ffffdaa224 */ /* 0x000fe200078e0ada */
[----:B------:R-:W-:Y:S01]  /*bef0*/  ISETP.GT.U32.AND P6, PT, R27, R224, PT ;  /* 0x000000e01b00720c */ /* 0x000fe20003fc4070 */
[----:B------:R-:W-:Y:S01]  /*bf00*/  @!P3 IMAD.IADD R219, R219, 0x1, -R27 ;  /* 0x00000001dbdbb824 */ /* 0x000fe200078e0a1b */
[----:B------:R-:W-:Y:S01]  /*bf10*/  ISETP.GT.U32.AND P2, PT, R27, R225, PT ;  /* 0x000000e11b00720c */ /* 0x000fe20003f44070 */
[----:B------:R-:W3:Y:S04]  /*bf20*/  LDL R231, [R1+0xf5c] ;  /* 0x000f5c0001e77983 */ /* 0x000ee80000100800 */
[----:B------:R-:W4:Y:S04]  /*bf30*/  LDL R27, [R1+0xf84] ;  /* 0x000f8400011b7983 */ /* 0x000f280000100800 */
[----:B------:R-:W2:Y:S04]  /*bf40*/  LDL R30, [R1+0xf80] ;  /* 0x000f8000011e7983 */ /* 0x000ea80000100800 */
[----:B------:R-:W2:Y:S04]  /*bf50*/  LDL R29, [R1+0xf7c] ;  /* 0x000f7c00011d7983 */ /* 0x000ea80000100800 */
[----:B------:R-:W2:Y:S01]  /*bf60*/  LDL R249, [R1+0xf6c] ;  /* 0x000f6c0001f97983 */ /* 0x000ea20000100800 */
[----:B-1----:R-:W-:-:S02]  /*bf70*/  IABS R24, R24 ;  /* 0x0000001800187213 */ /* 0x002fc40000000000 */
[----:B----4-:R-:W-:Y:S02]  /*bf80*/  ISETP.GE.AND P3, PT, R27, RZ, PT ;  /* 0x000000ff1b00720c */ /* 0x010fe40003f66270 */
[----:B------:R-:W-:-:S05]  /*bf90*/  IABS R27, c[0x0][0x17c] ;  /* 0x00005f00001b7a13 */ /* 0x000fca0000000000 */
[--C-:B------:R-:W-:Y:S01]  /*bfa0*/  @!P0 IMAD.IADD R221, R221, 0x1, -R27.reuse ;  /* 0x00000001dddd8824 */ /* 0x100fe200078e0a1b */
[----:B------:R-:W-:Y:S01]  /*bfb0*/  ISETP.GT.U32.AND P0, PT, R27, R227, PT ;  /* 0x000000e31b00720c */ /* 0x000fe20003f04070 */
[--C-:B------:R-:W-:Y:S01]  /*bfc0*/  @!P1 IMAD.IADD R223, R223, 0x1, -R27.reuse ;  /* 0x00000001dfdf9824 */ /* 0x100fe200078e0a1b */
[C---:B------:R-:W-:Y:S01]  /*bfd0*/  ISETP.GT.U32.AND P1, PT, R27.reuse, R229, PT ;  /* 0x000000e51b00720c */ /* 0x040fe20003f24070 */
[--C-:B------:R-:W-:Y:S01]  /*bfe0*/  @!P4 IMAD.IADD R220, R220, 0x1, -R27.reuse ;  /* 0x00000001dcdcc824 */ /* 0x100fe200078e0a1b */
[C---:B------:R-:W-:Y:S01]  /*bff0*/  ISETP.GT.U32.AND P4, PT, R27.reuse, R226, PT ;  /* 0x000000e21b00720c */ /* 0x040fe20003f84070 */
[----:B------:R-:W-:Y:S01]  /*c000*/  @!P5 IMAD.IADD R222, R222, 0x1, -R27 ;  /* 0x00000001deded824 */ /* 0x000fe200078e0a1b */
[----:B------:R-:W-:-:S07]  /*c010*/  ISETP.GT.U32.AND P5, PT, R27, R228, PT ;  /* 0x000000e41b00720c */ /* 0x000fce0003fa4070 */
[----:B------:R-:W-:Y:S01]  /*c020*/  @!P0 IMAD.IADD R227, R227, 0x1, -R27 ;  /* 0x00000001e3e38824 */ /* 0x000fe200078e0a1b */
[----:B--2---:R-:W-:Y:S01]  /*c030*/  ISETP.GE.AND P0, PT, R7, RZ, PT ;  /* 0x000000ff0700720c */ /* 0x004fe20003f06270 */
[----:B------:R-:W-:-:S04]  /*c040*/  IMAD.HI.U32 R7, R25, R24, RZ ;  /* 0x0000001819077227 */ /* 0x000fc800078e00ff */
[----:B------:R-:W-:Y:S01]  /*c050*/  @!P1 IMAD.IADD R229, R229, 0x1, -R27 ;  /* 0x00000001e5e59824 */ /* 0x000fe200078e0a1b */
[----:B---3--:R-:W-:Y:S01]  /*c060*/  ISETP.GE.AND P1, PT, R231, RZ, PT ;  /* 0x000000ffe700720c */ /* 0x008fe20003f26270 */
[----:B------:R-:W-:Y:S02]  /*c070*/  IMAD.MOV R231, RZ, RZ, -R7 ;  /* 0x000000ffffe77224 */ /* 0x000fe400078e0a07 */
[--C-:B------:R-:W-:Y:S01]  /*c080*/  @!P6 IMAD.IADD R224, R224, 0x1, -R27.reuse ;  /* 0x00000001e0e0e824 */ /* 0x100fe200078e0a1b */
[----:B------:R-:W-:Y:S01]  /*c090*/  ISETP.GE.AND P6, PT, R30, RZ, PT ;  /* 0x000000ff1e00720c */ /* 0x000fe20003fc6270 */
[--C-:B------:R-:W-:Y:S01]  /*c0a0*/  @!P4 IMAD.IADD R226, R226, 0x1, -R27.reuse ;  /* 0x00000001e2e2c824 */ /* 0x100fe200078e0a1b */
[----:B------:R-:W-:Y:S01]  /*c0b0*/  ISETP.GE.AND P4, PT, R29, RZ, PT ;  /* 0x000000ff1d00720c */ /* 0x000fe20003f86270 */
[----:B------:R-:W-:Y:S01]  /*c0c0*/  @!P5 IMAD.IADD R228, R228, 0x1, -R27 ;  /* 0x00000001e4e4d824 */ /* 0x000fe200078e0a1b */
[----:B------:R-:W-:Y:S01]  /*c0d0*/  ISETP.GE.AND P5, PT, R249, RZ, PT ;  /* 0x000000fff900720c */ /* 0x000fe20003fa6270 */
[----:B------:R-:W2:Y:S01]  /*c0e0*/  LDL R30, [R1+0xf3c] ;  /* 0x000f3c00011e7983 */ /* 0x000ea20000100800 */
[----:B------:R-:W-:-:S03]  /*c0f0*/  IMAD R24, R27, R231, R24 ;  /* 0x000000e71b187224 */ /* 0x000fc600078e0218 */
[----:B------:R-:W3:Y:S04]  /*c100*/  LDL R29, [R1+0xf38] ;  /* 0x000f3800011d7983 */ /* 0x000ee80000100800 */
[----:B------:R-:W4:Y:S04]  /*c110*/  LDL R7, [R1+0xf24] ;  /* 0x000f240001077983 */ /* 0x000f280000100800 */
[----:B------:R-:W2:Y:S04]  /*c120*/  LDL R249, [R1+0xf1c] ;  /* 0x000f1c0001f97983 */ /* 0x000ea80000100800 */
[----:B------:R-:W2:Y:S01]  /*c130*/  LDL.LU R231, [R1+0x12a4] ;  /* 0x0012a40001e77983 */ /* 0x000ea20000300800 */
        /* <DEDUP_REMOVED lines=10> */
[----:B------:R-:W-:-:S04]  /*c1e0*/  @!P5 IMAD.MOV R223, RZ, RZ, -R223 ;  /* 0x000000ffffdfd224 */ /* 0x000fc800078e0adf */
[----:B------:R-:W-:Y:S01]  /*c1f0*/  @!P2 IMAD.IADD R230, R230, 0x1, -R27 ;  /* 0x00000001e6e6a824 */ /* 0x000fe200078e0a1b */
[----:B------:R-:W-:-:S04]  /*c200*/  ISETP.GT.U32.AND P2, PT, R27, R225, PT ;  /* 0x000000e11b00720c */ /* 0x000fc80003f44070 */
[C---:B------:R-:W-:Y:S01]  /*c210*/  ISETP.GT.U32.AND P5, PT, R27.reuse, R230, PT ;  /* 0x000000e61b00720c */ /* 0x040fe20003fa4070 */
[----:B------:R-:W-:Y:S02]  /*c220*/  @!P1 IMAD.MOV R224, RZ, RZ, -R224 ;  /* 0x000000ffffe09224 */ /* 0x000fe400078e0ae0 */
[--C-:B------:R-:W-:Y:S01]  /*c230*/  @!P3 IMAD.IADD R226, R226, 0x1, -R27.reuse ;  /* 0x00000001e2e2b824 */ /* 0x100fe200078e0a1b */
[----:B------:R-:W-:Y:S01]  /*c240*/  ISETP.GT.U32.AND P3, PT, R27, R233, PT ;  /* 0x000000e91b00720c */ /* 0x000fe20003f64070 */
[--C-:B------:R-:W-:Y:S01]  /*c250*/  @!P4 IMAD.IADD R227, R227, 0x1, -R27.reuse ;  /* 0x00000001e3e3c824 */ /* 0x100fe200078e0a1b */
[C---:B------:R-:W-:Y:S01]  /*c260*/  ISETP.GT.U32.AND P4, PT, R27.reuse, R234, PT ;  /* 0x000000ea1b00720c */ /* 0x040fe20003f84070 */
[--C-:B------:R-:W-:Y:S01]  /*c270*/  @!P0 IMAD.IADD R228, R228, 0x1, -R27.reuse ;  /* 0x00000001e4e48824 */ /* 0x100fe200078e0a1b */
[----:B------:R-:W-:Y:S01]  /*c280*/  ISETP.GT.U32.AND P0, PT, R27, R235, PT ;  /* 0x000000eb1b00720c */ /* 0x000fe20003f04070 */
[--C-:B------:R-:W-:Y:S01]  /*c290*/  @!P2 IMAD.IADD R225, R225, 0x1, -R27.reuse ;  /* 0x00000001e1e1a824 */ /* 0x100fe200078e0a1b */
[----:B------:R-:W-:Y:S01]  /*c2a0*/  ISETP.GT.U32.AND P2, PT, R27, R232, PT ;  /* 0x000000e81b00720c */ /* 0x000fe20003f44070 */
[--C-:B------:R-:W-:Y:S01]  /*c2b0*/  @!P6 IMAD.IADD R229, R229, 0x1, -R27.reuse ;  /* 0x00000001e5e5e824 */ /* 0x100fe200078e0a1b */
[C---:B------:R-:W-:Y:S01]  /*c2c0*/  ISETP.GT.U32.AND P6, PT, R27.reuse, R236, PT ;  /* 0x000000ec1b00720c */ /* 0x040fe20003fc4070 */
[----:B------:R-:W-:Y:S01]  /*c2d0*/  @!P5 IMAD.IADD R230, R230, 0x1, -R27 ;  /* 0x00000001e6e6d824 */ /* 0x000fe200078e0a1b */
[----:B--2---:R-:W-:-:S02]  /*c2e0*/  ISETP.GT.U32.AND P1, PT, R27, R231, PT ;  /* 0x000000e71b00720c */ /* 0x004fc40003f24070 */
[----:B------:R-:W2:Y:S02]  /*c2f0*/  LDL R27, [R1+0xf54] ;  /* 0x000f5400011b7983 */ /* 0x000ea40000100800 */
[----:B--2---:R-:W-:Y:S02]  /*c300*/  ISETP.GE.AND P5, PT, R27, RZ, PT ;  /* 0x000000ff1b00720c */ /* 0x004fe40003fa6270 */
[----:B------:R-:W-:-:S07]  /*c310*/  IABS R27, c[0x0][0x17c] ;  /* 0x00005f00001b7a13 */ /* 0x000fce0000000000 */
[----:B------:R-:W-:Y:S02]  /*c320*/  @!P1 IMAD.IADD R231, R231, 0x1, -R27 ;  /* 0x00000001e7e79824 */ /* 0x000fe400078e0a1b */
[----:B------:R-:W2:Y:S02]  /*c330*/  LDL R27, [R1+0xf48] ;  /* 0x000f4800011b7983 */ /* 0x000ea40000100800 */
[----:B------:R-:W-:Y:S01]  /*c340*/  @!P5 IMAD.MOV R225, RZ, RZ, -R225 ;  /* 0x000000ffffe1d224 */ /* 0x000fe200078e0ae1 */
[----:B--2---:R-:W-:Y:S02]  /*c350*/  ISETP.GE.AND P1, PT, R27, RZ, PT ;  /* 0x000000ff1b00720c */ /* 0x004fe40003f26270 */
[----:B------:R-:W-:-:S05]  /*c360*/  IABS R27, c[0x0][0x17c] ;  /* 0x00005f00001b7a13 */ /* 0x000fca0000000000 */
[--C-:B------:R-:W-:Y:S01]  /*c370*/  @!P2 IMAD.IADD R232, R232, 0x1, -R27.reuse ;  /* 0x00000001e8e8a824 */ /* 0x100fe200078e0a1b */
[----:B------:R-:W-:Y:S01]  /*c380*/  ISETP.GE.AND P2, PT, R30, RZ, PT ;  /* 0x000000ff1e00720c */ /* 0x000fe20003f46270 */
[--C-:B------:R-:W-:Y:S01]  /*c390*/  @!P3 IMAD.IADD R233, R233, 0x1, -R27.reuse ;  /* 0x00000001e9e9b824 */ /* 0x100fe200078e0a1b */
[----:B---3--:R-:W-:Y:S01]  /*c3a0*/  ISETP.GE.AND P3, PT, R29, RZ, PT ;  /* 0x000000ff1d00720c */ /* 0x008fe20003f66270 */
[--C-:B------:R-:W-:Y:S01]  /*c3b0*/  @!P4 IMAD.IADD R234, R234, 0x1, -R27.reuse ;  /* 0x00000001eaeac824 */ /* 0x100fe200078e0a1b */
[----:B----4-:R-:W-:Y:S01]  /*c3c0*/  ISETP.GE.AND P4, PT, R7, RZ, PT ;  /* 0x000000ff0700720c */ /* 0x010fe20003f86270 */
[----:B------:R-:W-:Y:S01]  /*c3d0*/  @!P0 IMAD.IADD R235, R235, 0x1, -R27 ;  /* 0x00000001ebeb8824 */ /* 0x000fe200078e0a1b */
[----:B------:R-:W-:Y:S01]  /*c3e0*/  ISETP.GE.AND P0, PT, R249, RZ, PT ;  /* 0x000000fff900720c */ /* 0x000fe20003f06270 */
[----:B------:R-:W2:Y:S01]  /*c3f0*/  LDL R30, [R1+0xef4] ;  /* 0x000ef400011e7983 */ /* 0x000ea20000100800 */
[----:B------:R-:W-:-:S03]  /*c400*/  IADD3 R7, R241, 0xfe, RZ ;  /* 0x000000fef1077810 */ /* 0x000fc60007ffe0ff */
[----:B------:R-:W3:Y:S04]  /*c410*/  LDL R249, [R1+0xf14] ;  /* 0x000f140001f97983 */ /* 0x000ee80000100800 */
[----:B------:R-:W4:Y:S04]  /*c420*/  LDL R29, [R1+0xef0] ;  /* 0x000ef000011d7983 */ /* 0x000f280000100800 */
        /* <DEDUP_REMOVED lines=10> */
[----:B------:R-:W-:-:S02]  /*c4d0*/  ISETP.GT.U32.AND P4, PT, R27, R235, PT ;  /* 0x000000eb1b00720c */ /* 0x000fc40003f84070 */
[C---:B------:R-:W-:Y:S01]  /*c4e0*/  ISETP.GT.U32.AND P6, PT, R27.reuse, R236, PT ;  /* 0x000000ec1b00720c */ /* 0x040fe20003fc4070 */
[----:B------:R-:W-:Y:S01]  /*c4f0*/  @!P0 IMAD.MOV R230, RZ, RZ, -R230 ;  /* 0x000000ffffe68224 */ /* 0x000fe200078e0ae6 */
[----:B------:R-:W-:Y:S01]  /*c500*/  ISETP.GT.U32.AND P0, PT, R27, R237, PT ;  /* 0x000000ed1b00720c */ /* 0x000fe20003f04070 */
[--C-:B------:R-:W-:Y:S01]  /*c510*/  @!P5 IMAD.IADD R231, R231, 0x1, -R27.reuse ;  /* 0x00000001e7e7d824 */ /* 0x100fe200078e0a1b */
[----:B------:R1:W-:Y:S01]  /*c520*/  STL [R1+0xdb4], R7 ;  /* 0x000db40701007387 */ /* 0x0003e20000100800 */
[--C-:B------:R-:W-:Y:S01]  /*c530*/  @!P1 IMAD.IADD R232, R232, 0x1, -R27.reuse ;  /* 0x00000001e8e89824 */ /* 0x100fe200078e0a1b */
[----:B------:R-:W-:Y:S01]  /*c540*/  ISETP.GT.U32.AND P5, PT, R27, R238, PT ;  /* 0x000000ee1b00720c */ /* 0x000fe20003fa4070 */
[--C-:B------:R-:W-:Y:S01]  /*c550*/  @!P2 IMAD.IADD R233, R233, 0x1, -R27.reuse ;  /* 0x00000001e9e9a824 */ /* 0x100fe200078e0a1b */
[C---:B------:R-:W-:Y:S01]  /*c560*/  ISETP.GT.U32.AND P1, PT, R27.reuse, R239, PT ;  /* 0x000000ef1b00720c */ /* 0x040fe20003f24070 */
        /* <DEDUP_REMOVED lines=8> */
[----:B------:R-:W-:-:S05]  /*c5f0*/  IABS R27, c[0x0][0x17c] ;  /* 0x00005f00001b7a13 */ /* 0x000fca0000000000 */
[--C-:B------:R-:W-:Y:S02]  /*c600*/  @!P0 IMAD.IADD R237, R237, 0x1, -R27.reuse ;  /* 0x00000001eded8824 */ /* 0x100fe400078e0a1b */
[----:B------:R-:W-:Y:S02]  /*c610*/  @!P5 IMAD.IADD R238, R238, 0x1, -R27 ;  /* 0x00000001eeeed824 */ /* 0x000fe400078e0a1b */
[----:B------:R-:W2:Y:S02]  /*c620*/  LDL R27, [R1+0xf10] ;  /* 0x000f1000011b7983 */ /* 0x000ea40000100800 */
[----:B--2---:R-:W-:Y:S02]  /*c630*/  ISETP.GE.AND P5, PT, R27, RZ, PT ;  /* 0x000000ff1b00720c */ /* 0x004fe40003fa6270 */
[----:B------:R-:W-:-:S05]  /*c640*/  IABS R27, c[0x0][0x17c] ;  /* 0x00005f00001b7a13 */ /* 0x000fca0000000000 */
[----:B------:R-:W-:Y:S02]  /*c650*/  @!P1 IMAD.IADD R239, R239, 0x1, -R27 ;  /* 0x00000001efef9824 */ /* 0x000fe400078e0a1b */
[----:B------:R-:W2:Y:S01]  /*c660*/  LDL R27, [R1+0xef8] ;  /* 0x000ef800011b7983 */ /* 0x000ea20000100800 */
[----:B---3--:R-:W-:Y:S01]  /*c670*/  ISETP.GE.AND P0, PT, R249, RZ, PT ;  /* 0x000000fff900720c */ /* 0x008fe20003f06270 */
[----:B------:R-:W-:Y:S02]  /*c680*/  @!P6 IMAD.MOV R231, RZ, RZ, -R231 ;  /* 0x000000ffffe7e224 */ /* 0x000fe400078e0ae7 */
[----:B------:R-:W-:Y:S01]  /*c690*/  @!P5 IMAD.MOV R233, RZ, RZ, -R233 ;  /* 0x000000ffffe9d224 */ /* 0x000fe200078e0ae9 */
[----:B------:R-:W3:Y:S09]  /*c6a0*/  LDL R249, [R1+0xeec] ;  /* 0x000eec0001f97983 */ /* 0x000ef20000100800 */
[----:B------:R-:W-:Y:S01]  /*c6b0*/  @!P0 IMAD.MOV R232, RZ, RZ, -R232 ;  /* 0x000000ffffe88224 */ /* 0x000fe200078e0ae8 */
[----:B--2---:R-:W-:-:S02]  /*c6c0*/  ISETP.GE.AND P1, PT, R27, RZ, PT ;  /* 0x000000ff1b00720c */ /* 0x004fc40003f26270 */
[----:B------:R-:W-:-:S05]  /*c6d0*/  IABS R27, c[0x0][0x17c] ;  /* 0x00005f00001b7a13 */ /* 0x000fca0000000000 */
[--C-:B------:R-:W-:Y:S01]  /*c6e0*/  @!P2 IMAD.IADD R240, R240, 0x1, -R27.reuse ;  /* 0x00000001f0f0a824 */ /* 0x100fe200078e0a1b */
[----:B------:R-:W-:Y:S01]  /*c6f0*/  ISETP.GE.AND P2, PT, R30, RZ, PT ;  /* 0x000000ff1e00720c */ /* 0x000fe20003f46270 */
[--C-:B------:R-:W-:Y:S02]  /*c700*/  @!P3 IMAD.IADD R241, R241, 0x1, -R27.reuse ;  /* 0x00000001f1f1b824 */ /* 0x100fe400078e0a1b */
[----:B------:R-:W-:Y:S01]  /*c710*/  @!P4 IMAD.IADD R242, R242, 0x1, -R27 ;  /* 0x00000001f2f2c824 */ /* 0x000fe200078e0a1b */
[----:B----4-:R-:W-:Y:S01]  /*c720*/  ISETP.GE.AND P3, PT, R29, RZ, PT ;  /* 0x000000ff1d00720c */ /* 0x010fe20003f66270 */
[----:B------:R-:W-:Y:S01]  /*c730*/  @!P1 IMAD.MOV R234, RZ, RZ, -R234 ;  /* 0x000000ffffea9224 */ /* 0x000fe200078e0aea */
[C---:B------:R-:W-:Y:S01]  /*c740*/  ISETP.GT.U32.AND P0, PT, R27.reuse, R238, PT ;  /* 0x000000ee1b00720c */ /* 0x040fe20003f04070 */
[----:B------:R-:W2:Y:S01]  /*c750*/  LDL R30, [R1+0xebc] ;  /* 0x000ebc00011e7983 */ /* 0x000ea20000100800 */
[C---:B------:R-:W-:Y:S02]  /*c760*/  ISETP.GT.U32.AND P5, PT, R27.reuse, R239, PT ;  /* 0x000000ef1b00720c */ /* 0x040fe40003fa4070 */
[C---:B------:R-:W-:Y:S01]  /*c770*/  ISETP.GT.U32.AND P1, PT, R27.reuse, R240, PT ;  /* 0x000000f01b00720c */ /* 0x040fe20003f24070 */
[----:B------:R-:W4:Y:S01]  /*c780*/  LDL R29, [R1+0xeb0] ;  /* 0x000eb000011d7983 */ /* 0x000f220000100800 */
[C---:B------:R-:W-:Y:S01]  /*c790*/  ISETP.GT.U32.AND P6, PT, R27.reuse, R241, PT ;  /* 0x000000f11b00720c */ /* 0x040fe20003fc4070 */
[----:B------:R-:W-:Y:S01]  /*c7a0*/  @!P2 IMAD.MOV R235, RZ, RZ, -R235 ;  /* 0x000000ffffeba224 */ /* 0x000fe200078e0aeb */
[----:B------:R-:W-:-:S02]  /*c7b0*/  ISETP.GT.U32.AND P4, PT, R27, R237, PT ;  /* 0x000000ed1b00720c */ /* 0x000fc40003f84070 */
[C---:B------:R-:W-:Y:S01]  /*c7c0*/  ISETP.GT.U32.AND P2, PT, R27.reuse, R242, PT ;  /* 0x000000f21b00720c */ /* 0x040fe20003f44070 */
[----:B------:R-:W-:Y:S01]  /*c7d0*/  @!P3 IMAD.MOV R236, RZ, RZ, -R236 ;  /* 0x000000ffffecb224 */ /* 0x000fe200078e0aec */
[C---:B------:R-:W-:Y:S01]  /*c7e0*/  ISETP.GT.U32.AND P3, PT, R27.reuse, R243, PT ;  /* 0x000000f31b00720c */ /* 0x040fe20003f64070 */
        /* <DEDUP_REMOVED lines=8> */
[----:B------:R-:W-:-:S02]  /*c870*/  @!P4 IMAD.IADD R237, R237, 0x1, -R27 ;  /* 0x00000001ededc824 */ /* 0x000fc400078e0a1b */
[----:B------:R-:W-:Y:S02]  /*c880*/  @!P2 IMAD.IADD R242, R242, 0x1, -R27 ;  /* 0x00000001f2f2a824 */ /* 0x000fe400078e0a1b */
[----:B------:R-:W2:Y:S02]  /*c890*/  LDL R27, [R1+0xee0] ;  /* 0x000ee000011b7983 */ /* 0x000ea40000100800 */
[----:B--2---:R-:W-:Y:S02]  /*c8a0*/  ISETP.GE.AND P2, PT, R27, RZ, PT ;  /* 0x000000ff1b00720c */ /* 0x004fe40003f46270 */
[----:B------:R-:W-:-:S05]  /*c8b0*/  IABS R27, c[0x0][0x17c] ;  /* 0x00005f00001b7a13 */ /* 0x000fca0000000000 */
[--C-:B------:R-:W-:Y:S01]  /*c8c0*/  @!P3 IMAD.IADD R243, R243, 0x1, -R27.reuse ;  /* 0x00000001f3f3b824 */ /* 0x100fe200078e0a1b */
[----:B------:R-:W-:Y:S01]  /*c8d0*/  ISETP.GT.U32.AND P3, PT, R27, R248, PT ;  /* 0x000000f81b00720c */ /* 0x000fe20003f64070 */
[----:B------:R-:W-:Y:S02]  /*c8e0*/  @!P0 IMAD.IADD R244, R244, 0x1, -R27 ;  /* 0x00000001f4f48824 */ /* 0x000fe400078e0a1b */
[----:B------:R-:W2:Y:S02]  /*c8f0*/  LDL R27, [R1+0xed0] ;  /* 0x000ed000011b7983 */ /* 0x000ea40000100800 */
[----:B--2---:R-:W-:Y:S02]  /*c900*/  ISETP.GE.AND P0, PT, R27, RZ, PT ;  /* 0x000000ff1b00720c */ /* 0x004fe40003f06270 */
[----:B------:R-:W-:-:S05]  /*c910*/  IABS R27, c[0x0][0x17c] ;  /* 0x00005f00001b7a13 */ /* 0x000fca0000000000 */
[----:B------:R-:W-:Y:S02]  /*c920*/  @!P5 IMAD.IADD R245, R245, 0x1, -R27 ;  /* 0x00000001f5f5d824 */ /* 0x000fe400078e0a1b */
[----:B------:R-:W2:Y:S01]  /*c930*/  LDL R27, [R1+0xec8] ;  /* 0x000ec800011b7983 */ /* 0x000ea20000100800 */
[----:B---3--:R-:W-:Y:S02]  /*c940*/  ISETP.GE.AND P4, PT, R249, RZ, PT ;  /* 0x000000fff900720c */ /* 0x008fe40003f86270 */
[----:B------:R-:W-:-:S05]  /*c950*/  IABS R249, R7 ;  /* 0x0000000700f97213 */ /* 0x000fca0000000000 */
[----:B------:R-:W-:-:S04]  /*c960*/  IMAD.HI.U32 R25, R25, R249, RZ ;  /* 0x000000f919197227 */ /* 0x000fc800078e00ff */
[----:B------:R-:W-:Y:S01]  /*c970*/  IMAD.MOV R25, RZ, RZ, -R25 ;  /* 0x000000ffff197224 */ /* 0x000fe200078e0a19 */
[----:B--2---:R-:W-:Y:S02]  /*c980*/  ISETP.GE.AND P5, PT, R27, RZ, PT ;  /* 0x000000ff1b00720c */ /* 0x004fe40003fa6270 */
[----:B------:R-:W-:-:S05]  /*c990*/  IABS R27, c[0x0][0x17c] ;  /* 0x00005f00001b7a13 */ /* 0x000fca0000000000 */
[--C-:B------:R-:W-:Y:S01]  /*c9a0*/  @!P1 IMAD.IADD R246, R246, 0x1, -R27.reuse ;  /* 0x00000001f6f69824 */ /* 0x100fe200078e0a1b */
[----:B------:R-:W-:Y:S01]  /*c9b0*/  ISETP.GE.AND P1, PT, R30, RZ, PT ;  /* 0x000000ff1e00720c */ /* 0x000fe20003f26270 */
[----:B------:R-:W-:Y:S01]  /*c9c0*/  @!P6 IMAD.IADD R247, R247, 0x1, -R27 ;  /* 0x00000001f7f7e824 */ /* 0x000fe200078e0a1b */
[----:B----4-:R-:W-:Y:S01]  /*c9d0*/  ISETP.GE.AND P6, PT, R29, RZ, PT ;  /* 0x000000ff1d00720c */ /* 0x010fe20003fc6270 */
[----:B------:R-:W2:Y:S01]  /*c9e0*/  LDL R30, [R1+0xe88] ;  /* 0x000e8800011e7983 */ /* 0x000ea20000100800 */
[----:B------:R-:W-:-:S03]  /*c9f0*/  IMAD R25, R27, R25, R249 ;  /* 0x000000191b197224 */ /* 0x000fc600078e02f9 */
[----:B------:R-:W3:Y:S04]  /*ca00*/  LDL R29, [R1+0xe84] ;  /* 0x000e8400011d7983 */ /* 0x000ee80000100800 */
[----:B------:R-:W4:Y:S01]  /*ca10*/  LDL.LU R249, [R1+0x129c] ;  /* 0x00129c0001f97983 */ /* 0x000f220000300800 */
        /* <DEDUP_REMOVED lines=12> */
[----:B------:R-:W-:-:S02]  /*cae0*/  @!P6 IMAD.MOV R242, RZ, RZ, -R242 ;  /* 0x000000fffff2e224 */ /* 0x000fc400078e0af2 */
[--C-:B------:R-:W-:Y:S01]  /*caf0*/  @!P3 IMAD.IADD R243, R243, 0x1, -R27.reuse ;  /* 0x00000001f3f3b824 */ /* 0x100fe200078e0a1b */
[C---:B------:R-:W-:Y:S01]  /*cb00*/  ISETP.GT.U32.AND P3, PT, R27.reuse, R250, PT ;  /* 0x000000fa1b00720c */ /* 0x040fe20003f64070 */
        /* <DEDUP_REMOVED lines=9> */
[----:B----4-:R-:W-:-:S02]  /*cba0*/  ISETP.GT.U32.AND P6, PT, R27, R249, PT ;  /* 0x000000f91b00720c */ /* 0x010fc40003fc4070 */
[----:B------:R-:W4:Y:S02]  /*cbb0*/  LDL R27, [R1+0xeac] ;  /* 0x000eac00011b7983 */ /* 0x000f240000100800 */
[----:B----4-:R-:W-:Y:S02]  /*cbc0*/  ISETP.GE.AND P5, PT, R27, RZ, PT ;  /* 0x000000ff1b00720c */ /* 0x010fe40003fa6270 */
[----:B------:R-:W-:-:S07]  /*cbd0*/  IABS R27, c[0x0][0x17c] ;  /* 0x00005f00001b7a13 */ /* 0x000fce0000000000 */
[----:B------:R-:W-:Y:S02]  /*cbe0*/  @!P6 IMAD.IADD R249, R249, 0x1, -R27 ;  /* 0x00000001f9f9e824 */ /* 0x000fe400078e0a1b */
[----:B------:R-:W4:Y:S02]  /*cbf0*/  LDL R27, [R1+0xea8] ;  /* 0x000ea800011b7983 */ /* 0x000f240000100800 */
[----:B----4-:R-:W-:Y:S02]  /*cc00*/  ISETP.GE.AND P6, PT, R27, RZ, PT ;  /* 0x000000ff1b00720c */ /* 0x010fe40003fc6270 */
[----:B------:R-:W-:-:S05]  /*cc10*/  IABS R27, c[0x0][0x17c] ;  /* 0x00005f00001b7a13 */ /* 0x000fca0000000000 */
[----:B------:R-:W-:Y:S02]  /*cc20*/  @!P3 IMAD.IADD R250, R250, 0x1, -R27 ;  /* 0x00000001fafab824 */ /* 0x000fe400078e0a1b */
[----:B------:R-:W4:Y:S02]  /*cc30*/  LDL R27, [R1+0xe90] ;  /* 0x000e9000011b7983 */ /* 0x000f240000100800 */
[----:B----4-:R-:W-:Y:S02]  /*cc40*/  ISETP.GE.AND P3, PT, R27, RZ, PT ;  /* 0x000000ff1b00720c */ /* 0x010fe40003f66270 */
[----:B------:R-:W-:-:S05]  /*cc50*/  IABS R27, c[0x0][0x17c] ;  /* 0x00005f00001b7a13 */ /* 0x000fca0000000000 */
[----:B------:R-:W-:Y:S02]  /*cc60*/  @!P2 IMAD.IADD R251, R251, 0x1, -R27 ;  /* 0x00000001fbfba824 */ /* 0x000fe400078e0a1b */
[----:B------:R-:W4:Y:S01]  /*cc70*/  LDL R27, [R1+0xe8c] ;  /* 0x000e8c00011b7983 */ /* 0x000f220000100800 */
[----:B------:R-:W-:Y:S02]  /*cc80*/  @!P5 IMAD.MOV R243, RZ, RZ, -R243 ;  /* 0x000000fffff3d224 */ /* 0x000fe400078e0af3 */
[----:B------:R-:W-:Y:S02]  /*cc90*/  @!P6 IMAD.MOV R244, RZ, RZ, -R244 ;  /* 0x000000fffff4e224 */ /* 0x000fe400078e0af4 */
[----:B------:R-:W-:Y:S01]  /*cca0*/  @!P3 IMAD.MOV R245, RZ, RZ, -R245 ;  /* 0x000000fffff5b224 */ /* 0x000fe200078e0af5 */
[----:B----4-:R-:W-:Y:S02]  /*ccb0*/  ISETP.GE.AND P2, PT, R27, RZ, PT ;  /* 0x000000ff1b00720c */ /* 0x010fe40003f46270 */
[----:B------:R-:W-:-:S05]  /*ccc0*/  IABS R27, c[0x0][0x17c] ;  /* 0x00005f00001b7a13 */ /* 0x000fca0000000000 */
[--C-:B------:R-:W-:Y:S01]  /*ccd0*/  @!P0 IMAD.IADD R0, R0, 0x1, -R27.reuse ;  /* 0x0000000100008824 */ /* 0x100fe200078e0a1b */
[----:B--2---:R-:W-:Y:S01]  /*cce0*/  ISETP.GE.AND P0, PT, R30, RZ, PT ;  /* 0x000000ff1e00720c */ /* 0x004fe20003f06270 */
[--C-:B------:R-:W-:Y:S02]  /*ccf0*/  @!P4 IMAD.IADD R2, R2, 0x1, -R27.reuse ;  /* 0x000000010202c824 */ /* 0x100fe400078e0a1b */
[----:B------:R-:W-:Y:S01]  /*cd00*/  @!P1 IMAD.IADD R3, R3, 0x1, -R27 ;  /* 0x0000000103039824 */ /* 0x000fe200078e0a1b */
[----:B---3--:R-:W-:Y:S01]  /*cd10*/  ISETP.GE.AND P4, PT, R29, RZ, PT ;  /* 0x000000ff1d00720c */ /* 0x008fe20003f86270 */
[----:B------:R-:W-:Y:S01]  /*cd20*/  @!P2 IMAD.MOV R246, RZ, RZ, -R246 ;  /* 0x000000fffff6a224 */ /* 0x000fe200078e0af6 */
[C---:B------:R-:W-:Y:S01]  /*cd30*/  ISETP.GT.U32.AND P1, PT, R27.reuse, R249, PT ;  /* 0x000000f91b00720c */ /* 0x040fe20003f24070 */
[----:B------:R-:W2:Y:S01]  /*cd40*/  LDL R30, [R1+0xe48] ;  /* 0x000e4800011e7983 */ /* 0x000ea20000100800 */
[C---:B------:R-:W-:Y:S02]  /*cd50*/  ISETP.GT.U32.AND P5, PT, R27.reuse, R250, PT ;  /* 0x000000fa1b00720c */ /* 0x040fe40003fa4070 */
[----:B------:R-:W-:-:S02]  /*cd60*/  ISETP.GT.U32.AND P3, PT, R27, R251, PT ;  /* 0x000000fb1b00720c */ /* 0x000fc40003f64070 */
[C---:B------:R-:W-:Y:S01]  /*cd70*/  ISETP.GT.U32.AND P2, PT, R27.reuse, R0, PT ;  /* 0x000000001b00720c */ /* 0x040fe20003f44070 */
[----:B------:R-:W-:Y:S01]  /*cd80*/  @!P0 IMAD.MOV R247, RZ, RZ, -R247 ;  /* 0x000000fffff78224 */ /* 0x000fe200078e0af7 */
[C---:B------:R-:W-:Y:S02]  /*cd90*/  ISETP.GT.U32.AND P0, PT, R27.reuse, R2, PT ;  /* 0x000000021b00720c */ /* 0x040fe40003f04070 */
[C---:B------:R-:W-:Y:S01]  /*cda0*/  ISETP.GT.U32.AND P6, PT, R27.reuse, R3, PT ;  /* 0x000000031b00720c */ /* 0x040fe20003fc4070 */
[----:B------:R-:W-:Y:S01]  /*cdb0*/  @!P4 IMAD.MOV R248, RZ, RZ, -R248 ;  /* 0x000000fffff8c224 */ /* 0x000fe200078e0af8 */
[----:B------:R-:W-:Y:S01]  /*cdc0*/  ISETP.GT.U32.AND P4, PT, R27, R4, PT ;  /* 0x000000041b00720c */ /* 0x000fe20003f84070 */
[--C-:B------:R-:W-:Y:S01]  /*cdd0*/  @!P1 IMAD.IADD R249, R249, 0x1, -R27.reuse ;  /* 0x00000001f9f99824 */ /* 0x100fe200078e0a1b */
[C---:B------:R-:W-:Y:S01]  /*cde0*/  ISETP.GT.U32.AND P1, PT, R27.reuse, R5, PT ;  /* 0x000000051b00720c */ /* 0x040fe20003f24070 */
[--C-:B------:R-:W-:Y:S01]  /*cdf0*/  @!P5 IMAD.IADD R250, R250, 0x1, -R27.reuse ;  /* 0x00000001fafad824 */ /* 0x100fe200078e0a1b */
[----:B------:R-:W-:Y:S01]  /*ce00*/  ISETP.GT.U32.AND P5, PT, R27, R6, PT ;  /* 0x000000061b00720c */ /* 0x000fe20003fa4070 */
[--C-:B------:R-:W-:Y:S01]  /*ce10*/  @!P3 IMAD.IADD R251, R251, 0x1, -R27.reuse ;  /* 0x00000001fbfbb824 */ /* 0x100fe200078e0a1b */
[C---:B------:R-:W-:Y:S01]  /*ce20*/  ISETP.GT.U32.AND P3, PT, R27.reuse, R8, PT ;  /* 0x000000081b00720c */ /* 0x040fe20003f64070 */
[--C-:B------:R-:W-:Y:S01]  /*ce30*/  @!P2 IMAD.IADD R0, R0, 0x1, -R27.reuse ;  /* 0x000000010000a824 */ /* 0x100fe200078e0a1b */
[C---:B------:R-:W-:Y:S01]  /*ce40*/  ISETP.GT.U32.AND P2, PT, R27.reuse, R9, PT ;  /* 0x000000091b00720c */ /* 0x040fe20003f44070 */
[--C-:B------:R-:W-:Y:S01]  /*ce50*/  @!P0 IMAD.IADD R2, R2, 0x1, -R27.reuse ;  /* 0x0000000102028824 */ /* 0x100fe200078e0a1b */
[----:B------:R-:W-:Y:S01]  /*ce60*/  ISETP.GT.U32.AND P0, PT, R27, R10, PT ;  /* 0x0000000a1b00720c */ /* 0x000fe20003f04070 */
[----:B------:R-:W-:-:S02]  /*ce70*/  @!P6 IMAD.IADD R3, R3, 0x1, -R27 ;  /* 0x000000010303e824 */ /* 0x000fc400078e0a1b */
[----:B------:R-:W3:Y:S02]  /*ce80*/  LDL R27, [R1+0xe74] ;  /* 0x000e7400011b7983 */ /* 0x000ee40000100800 */
[----:B---3--:R-:W-:Y:S02]  /*ce90*/  ISETP.GE.AND P6, PT, R27, RZ, PT ;  /* 0x000000ff1b00720c */ /* 0x008fe40003fc6270 */
[----:B------:R-:W-:-:S05]  /*cea0*/  IABS R27, c[0x0][0x17c] ;  /* 0x00005f00001b7a13 */ /* 0x000fca0000000000 */
[----:B------:R-:W-:Y:S02]  /*ceb0*/  @!P4 IMAD.IADD R4, R4, 0x1, -R27 ;  /* 0x000000010404c824 */ /* 0x000fe400078e0a1b */
        /* <DEDUP_REMOVED lines=12> */
[----:B------:R-:W3:Y:S01]  /*cf80*/  LDL R27, [R1+0xe54] ;  /* 0x000e5400011b7983 */ /* 0x000ee20000100800 */
[----:B------:R-:W-:Y:S02]  /*cf90*/  @!P6 IMAD.MOV R249, RZ, RZ, -R249 ;  /* 0x000000fffff9e224 */ /* 0x000fe400078e0af9 */
[----:B------:R-:W-:Y:S02]  /*cfa0*/  @!P4 IMAD.MOV R250, RZ, RZ, -R250 ;  /* 0x000000fffffac224 */ /* 0x000fe400078e0afa */
[----:B------:R-:W-:Y:S02]  /*cfb0*/  @!P1 IMAD.MOV R251, RZ, RZ, -R251 ;  /* 0x000000fffffb9224 */ /* 0x000fe400078e0afb */
[----:B------:R-:W-:Y:S01]  /*cfc0*/  @!P5 IMAD.MOV R0, RZ, RZ, -R0 ;  /* 0x000000ffff00d224 */ /* 0x000fe200078e0a00 */
[----:B---3--:R-:W-:-:S02]  /*cfd0*/  ISETP.GE.AND P3, PT, R27, RZ, PT ;  /* 0x000000ff1b00720c */ /* 0x008fc40003f66270 */
[----:B------:R-:W-:-:S05]  /*cfe0*/  IABS R27, c[0x0][0x17c] ;  /* 0x00005f00001b7a13 */ /* 0x000fca0000000000 */
[--C-:B------:R-:W-:Y:S02]  /*cff0*/  @!P2 IMAD.IADD R9, R9, 0x1, -R27.reuse ;  /* 0x000000010909a824 */ /* 0x100fe400078e0a1b */
[----:B------:R-:W-:Y:S01]  /*d000*/  @!P0 IMAD.IADD R10, R10, 0x1, -R27 ;  /* 0x000000010a0a8824 */ /* 0x000fe200078e0a1b */
[----:B--2---:R-:W-:Y:S02]  /*d010*/  ISETP.GE.AND P2, PT, R30, RZ, PT ;  /* 0x000000ff1e00720c */ /* 0x004fe40003f46270 */
[C---:B------:R-:W-:Y:S01]  /*d020*/  ISETP.GT.U32.AND P0, PT, R27.reuse, R4, PT ;  /* 0x000000041b00720c */ /* 0x040fe20003f04070 */
[----:B------:R-:W-:Y:S01]  /*d030*/  @!P3 IMAD.MOV R2, RZ, RZ, -R2 ;  /* 0x000000ffff02b224 */ /* 0x000fe200078e0a02 */
[C---:B------:R-:W-:Y:S02]  /*d040*/  ISETP.GT.U32.AND P4, PT, R27.reuse, R5, PT ;  /* 0x000000051b00720c */ /* 0x040fe40003f84070 */
[C---:B------:R-:W-:Y:S02]  /*d050*/  ISETP.GT.U32.AND P1, PT, R27.reuse, R6, PT ;  /* 0x000000061b00720c */ /* 0x040fe40003f24070 */
[----:B------:R-:W-:-:S02]  /*d060*/  ISETP.GT.U32.AND P5, PT, R27, R8, PT ;  /* 0x000000081b00720c */ /* 0x000fc40003fa4070 */
[C---:B------:R-:W-:Y:S02]  /*d070*/  ISETP.GT.U32.AND P6, PT, R27.reuse, R9, PT ;  /* 0x000000091b00720c */ /* 0x040fe40003fc4070 */
        /* <DEDUP_REMOVED lines=13> */
[----:B------:R-:W-:-:S02]  /*d150*/  @!P3 IMAD.IADD R10, R10, 0x1, -R27 ;  /* 0x000000010a0ab824 */ /* 0x000fc400078e0a1b */
[----:B------:R-:W2:Y:S02]  /*d160*/  LDL R27, [R1+0xe3c] ;  /* 0x000e3c00011b7983 */ /* 0x000ea40000100800 */
[----:B--2---:R-:W-:Y:S02]  /*d170*/  ISETP.GE.AND P3, PT, R27, RZ, PT ;  /* 0x000000ff1b00720c */ /* 0x004fe40003f66270 */
[----:B------:R-:W-:-:S05]  /*d180*/  IABS R27, c[0x0][0x17c] ;  /* 0x00005f00001b7a13 */ /* 0x000fca0000000000 */
[----:B------:R-:W-:Y:S02]  /*d190*/  @!P2 IMAD.IADD R11, R11, 0x1, -R27 ;  /* 0x000000010b0ba824 */ /* 0x000fe400078e0a1b */
        /* <DEDUP_REMOVED lines=16> */
[----:B------:R-:W2:Y:S01]  /*d2a0*/  LDL R27, [R1+0xe08] ;  /* 0x000e0800011b7983 */ /* 0x000ea20000100800 */
[----:B------:R-:W-:Y:S02]  /*d2b0*/  @!P3 IMAD.MOV R4, RZ, RZ, -R4 ;  /* 0x000000ffff04b224 */ /* 0x000fe400078e0a04 */
[----:B------:R-:W-:Y:S02]  /*d2c0*/  @!P2 IMAD.MOV R5, RZ, RZ, -R5 ;  /* 0x000000ffff05a224 */ /* 0x000fe400078e0a05 */
[----:B------:R-:W-:Y:S02]  /*d2d0*/  @!P0 IMAD.MOV R6, RZ, RZ, -R6 ;  /* 0x000000ffff068224 */ /* 0x000fe400078e0a06 */
[----:B------:R-:W-:Y:S02]  /*d2e0*/  @!P4 IMAD.MOV R8, RZ, RZ, -R8 ;  /* 0x000000ffff08c224 */ /* 0x000fe400078e0a08 */
[----:B------:R-:W-:Y:S01]  /*d2f0*/  @!P1 IMAD.MOV R9, RZ, RZ, -R9 ;  /* 0x000000ffff099224 */ /* 0x000fe200078e0a09 */
[----:B--2---:R-:W-:-:S02]  /*d300*/  ISETP.GE.AND P5, PT, R27, RZ, PT ;  /* 0x000000ff1b00720c */ /* 0x004fc40003fa6270 */
[----:B------:R-:W-:-:S04]  /*d310*/  IABS R27, c[0x0][0x17c] ;  /* 0x00005f00001b7a13 */ /* 0x000fc80000000000 */
[C---:B------:R-:W-:Y:S02]  /*d320*/  ISETP.GT.U32.AND P3, PT, R27.reuse, R11, PT ;  /* 0x0000000b1b00720c */ /* 0x040fe40003f64070 */
[C---:B------:R-:W-:Y:S02]  /*d330*/  ISETP.GT.U32.AND P2, PT, R27.reuse, R12, PT ;  /* 0x0000000c1b00720c */ /* 0x040fe40003f44070 */
[C---:B------:R-:W-:Y:S02]  /*d340*/  ISETP.GT.U32.AND P0, PT, R27.reuse, R13, PT ;  /* 0x0000000d1b00720c */ /* 0x040fe40003f04070 */
[C---:B------:R-:W-:Y:S02]  /*d350*/  ISETP.GT.U32.AND P4, PT, R27.reuse, R14, PT ;  /* 0x0000000e1b00720c */ /* 0x040fe40003f84070 */
[C---:B------:R-:W-:Y:S01]  /*d360*/  ISETP.GT.U32.AND P1, PT, R27.reuse, R15, PT ;  /* 0x0000000f1b00720c */ /* 0x040fe20003f24070 */
[--C-:B------:R-:W-:Y:S02]  /*d370*/  @!P6 IMAD.IADD R16, R16, 0x1, -R27.reuse ;  /* 0x000000011010e824 */ /* 0x100fe400078e0a1b */
        /* <DEDUP_REMOVED lines=9> */
[----:B------:R-:W-:Y:S01]  /*d410*/  ISETP.GT.U32.AND P0, PT, R27, R20, PT ;  /* 0x000000141b00720c */ /* 0x000fe20003f04070 */
[----:B------:R-:W-:Y:S01]  /*d420*/  @!P1 IMAD.IADD R15, R15, 0x1, -R27 ;  /* 0x000000010f0f9824 */ /* 0x000fe200078e0a1b */
[----:B------:R-:W-:-:S02]  /*d430*/  ISETP.GT.U32.AND P4, PT, R27, R21, PT ;  /* 0x000000151b00720c */ /* 0x000fc40003f84070 */
        /* <DEDUP_REMOVED lines=28> */
[----:B------:R-:W-:Y:S01]  /*d600*/  ISETP.GT.U32.AND P1, PT, R27, R17, PT ;  /* 0x000000111b00720c */ /* 0x000fe20003f24070 */
[----:B------:R-:W-:Y:S01]  /*d610*/  @!P4 IMAD.IADD R21, R21, 0x1, -R27 ;  /* 0x000000011515c824 */ /* 0x000fe200078e0a1b */
[C---:B------:R-:W-:Y:S02]  /*d620*/  ISETP.GT.U32.AND P4, PT, R27.reuse, R18, PT ;  /* 0x000000121b00720c */ /* 0x040fe40003f84070 */
[C---:B------:R-:W-:Y:S02]  /*d630*/  ISETP.GT.U32.AND P5, PT, R27.reuse, R19, PT ;  /* 0x000000131b00720c */ /* 0x040fe40003fa4070 */
[C---:B------:R-:W-:Y:S01]  /*d640*/  ISETP.GT.U32.AND P6, PT, R27.reuse, R20, PT ;  /* 0x000000141b00720c */ /* 0x040fe20003fc4070 */
[----:B------:R-:W-:Y:S01]  /*d650*/  @!P0 IMAD.MOV R16, RZ, RZ, -R16 ;  /* 0x000000ffff108224 */ /* 0x000fe200078e0a10 */
[C---:B------:R-:W-:Y:S02]  /*d660*/  ISETP.GT.U32.AND P3, PT, R27.reuse, R21, PT ;  /* 0x000000151b00720c */ /* 0x040fe40003f64070 */
[----:B------:R-:W-:-:S02]  /*d670*/  ISETP.GT.U32.AND P2, PT, R27, R22, PT ;  /* 0x000000161b00720c */ /* 0x000fc40003f44070 */
[----:B------:R-:W-:Y:S01]  /*d680*/  ISETP.GT.U32.AND P0, PT, R27, R23, PT ;  /* 0x000000171b00720c */ /* 0x000fe20003f04070 */
[--C-:B------:R-:W-:Y:S01]  /*d690*/  @!P1 IMAD.IADD R17, R17, 0x1, -R27.reuse ;  /* 0x0000000111119824 */ /* 0x100fe200078e0a1b */
[C---:B------:R-:W-:Y:S01]  /*d6a0*/  ISETP.GT.U32.AND P1, PT, R27.reuse, R24, PT ;  /* 0x000000181b00720c */ /* 0x040fe20003f24070 */
[--C-:B------:R-:W-:Y:S01]  /*d6b0*/  @!P4 IMAD.IADD R18, R18, 0x1, -R27.reuse ;  /* 0x000000011212c824 */ /* 0x100fe200078e0a1b */
[----:B------:R-:W-:Y:S01]  /*d6c0*/  ISETP.GT.U32.AND P4, PT, R27, R25, PT ;  /* 0x000000191b00720c */ /* 0x000fe20003f84070 */
        /* <DEDUP_REMOVED lines=19> */
[----:B------:R-:W-:-:S05]  /*d800*/  IMAD.MOV.U32 R29, RZ, RZ, c[0x0][0x180] ;  /* 0x00006000ff1d7624 */ /* 0x000fca00078e00ff */
[C---:B------:R-:W-:Y:S02]  /*d810*/  IADD3 R30, R29.reuse, -0x1, RZ ;  /* 0xffffffff1d1e7810 */ /* 0x040fe40007ffe0ff */
[----:B------:R-:W-:Y:S01]  /*d820*/  IADD3 R29, R29, -0x5, RZ ;  /* 0xfffffffb1d1d7810 */ /* 0x000fe20007ffe0ff */
[----:B------:R-:W-:Y:S01]  /*d830*/  @!P2 IMAD.MOV R20, RZ, RZ, -R20 ;  /* 0x000000ffff14a224 */ /* 0x000fe200078e0a14 */
[----:B------:R-:W-:Y:S01]  /*d840*/  ISETP.GE.U32.AND P2, PT, R30, 0x7fffffc0, PT ;  /* 0x7fffffc01e00780c */ /* 0x000fe20003f46070 */
[----:B------:R-:W-:Y:S02]  /*d850*/  @!P6 IMAD.MOV R18, RZ, RZ, -R18 ;  /* 0x000000ffff12e224 */ /* 0x000fe400078e0a12 */
[----:B------:R-:W-:Y:S01]  /*d860*/  @!P3 IMAD.MOV R19, RZ, RZ, -R19 ;  /* 0x000000ffff13b224 */ /* 0x000fe200078e0a13 */
[----:B--2---:R-:W-:Y:S02]  /*d870*/  ISETP.GE.AND P0, PT, R27, RZ, PT ;  /* 0x000000ff1b00720c */ /* 0x004fe40003f06270 */
[----:B------:R-:W-:-:S05]  /*d880*/  IABS R27, c[0x0][0x17c] ;  /* 0x00005f00001b7a13 */ /* 0x000fca0000000000 */
[--C-:B------:R-:W-:Y:S01]  /*d890*/  @!P4 IMAD.IADD R25, R25, 0x1, -R27.reuse ;  /* 0x000000011919c824 */ /* 0x100fe200078e0a1b */
[C---:B------:R-:W-:Y:S02]  /*d8a0*/  ISETP.GT.U32.AND P4, PT, R27.reuse, R22, PT ;  /* 0x000000161b00720c */ /* 0x040fe40003f84070 */
[----:B------:R-:W-:Y:S01]  /*d8b0*/  ISETP.GT.U32.AND P5, PT, R27, R23, PT ;  /* 0x000000171b00720c */ /* 0x000fe20003fa4070 */
[----:B------:R-:W-:Y:S01]  /*d8c0*/  @!P1 IMAD.IADD R24, R24, 0x1, -R27 ;  /* 0x0000000118189824 */ /* 0x000fe200078e0a1b */
[----:B------:R-:W-:Y:S01]  /*d8d0*/  ISETP.GE.AND P1, PT, R31, RZ, PT ;  /* 0x000000ff1f00720c */ /* 0x000fe20003f26270 */
[----:B------:R-:W-:Y:S01]  /*d8e0*/  @!P0 IMAD.MOV R21, RZ, RZ, -R21 ;  /* 0x000000ffff158224 */ /* 0x000fe200078e0a15 */
[----:B------:R-:W2:Y:S01]  /*d8f0*/  LDL.LU R31, [R1+0x18] ;  /* 0x00001800011f7983 */ /* 0x000ea20000300800 */
[----:B------:R-:W-:-:S03]  /*d900*/  ISETP.GE.U32.AND P0, PT, R29, 0x7fffffbc, PT ;  /* 0x7fffffbc1d00780c */ /* 0x000fc60003f06070 */
[----:B------:R-:W3:Y:S01]  /*d910*/  LDL.LU R30, [R1+0x14] ;  /* 0x00001400011e7983 */ /* 0x000ee20000300800 */
[C---:B------:R-:W-:Y:S02]  /*d920*/  ISETP.GT.U32.AND P3, PT, R27.reuse, R24, PT ;  /* 0x000000181b00720c */ /* 0x040fe40003f64070 */
[--C-:B------:R-:W-:Y:S01]  /*d930*/  @!P4 IMAD.IADD R22, R22, 0x1, -R27.reuse ;  /* 0x000000011616c824 */ /* 0x100fe200078e0a1b */
[----:B------:R-:W-:Y:S01]  /*d940*/  ISETP.GE.AND P4, PT, R28, RZ, PT ;  /* 0x000000ff1c00720c */ /* 0x000fe20003f86270 */
[----:B------:R-:W4:Y:S01]  /*d950*/  LDL.LU R29, [R1+0x10] ;  /* 0x00001000011d7983 */ /* 0x000f220000300800 */
[----:B------:R-:W-:Y:S01]  /*d960*/  ISETP.GT.U32.AND P6, PT, R27, R25, PT ;  /* 0x000000191b00720c */ /* 0x000fe20003fc4070 */
[----:B------:R-:W-:Y:S02]  /*d970*/  @!P5 IMAD.IADD R23, R23, 0x1, -R27 ;  /* 0x000000011717d824 */ /* 0x000fe400078e0a1b */
[----:B------:R-:W2:Y:S04]  /*d980*/  LDL.LU R28, [R1+0xc] ;  /* 0x00000c00011c7983 */ /* 0x000ea80000300800 */
[----:B------:R-:W2:Y:S01]  /*d990*/  LDL R27, [R1+0xdb8] ;  /* 0x000db800011b7983 */ /* 0x000ea20000100800 */
[----:B------:R-:W-:Y:S01]  /*d9a0*/  @!P1 IMAD.MOV R22, RZ, RZ, -R22 ;  /* 0x000000ffff169224 */ /* 0x000fe200078e0a16 */
[----:B------:R-:W-:-:S02]  /*d9b0*/  ISETP.GE.AND P1, PT, R7, RZ, PT ;  /* 0x000000ff0700720c */ /* 0x000fc40003f26270 */
[----:B------:R-:W-:Y:S01]  /*d9c0*/  @!P4 IMAD.MOV R23, RZ, RZ, -R23 ;  /* 0x000000ffff17c224 */ /* 0x000fe200078e0a17 */
[----:B-1----:R-:W3:Y:S01]  /*d9d0*/  LDL.LU R7, [R1+0x1298] ;  /* 0x0012980001077983 */ /* 0x002ee20000300800 */
[----:B--2---:R-:W-:Y:S02]  /*d9e0*/  ISETP.GE.AND P5, PT, R27, RZ, PT ;  /* 0x000000ff1b00720c */ /* 0x004fe40003fa6270 */
[----:B------:R-:W-:-:S05]  /*d9f0*/  IABS R27, c[0x0][0x17c] ;  /* 0x00005f00001b7a13 */ /* 0x000fca0000000000 */
[----:B------:R-:W-:Y:S02]  /*da00*/  @!P3 IMAD.IADD R24, R24, 0x1, -R27 ;  /* 0x000000011818b824 */ /* 0x000fe400078e0a1b */
[----:B------:R-:W-:-:S05]  /*da10*/  IMAD.MOV.U32 R27, RZ, RZ, c[0x0][0x180] ;  /* 0x00006000ff1b7624 */ /* 0x000fca00078e00ff */
[----:B------:R-:W-:-:S04]  /*da20*/  IADD3 R27, R27, -0x9, RZ ;  /* 0xfffffff71b1b7810 */ /* 0x000fc80007ffe0ff */
[----:B------:R-:W-:Y:S02]  /*da30*/  ISETP.GE.U32.AND P3, PT, R27, 0x7fffffb8, PT ;  /* 0x7fffffb81b00780c */ /* 0x000fe40003f66070 */
[----:B------:R-:W-:-:S05]  /*da40*/  IABS R27, c[0x0][0x17c] ;  /* 0x00005f00001b7a13 */ /* 0x000fca0000000000 */
[----:B------:R-:W-:Y:S02]  /*da50*/  @!P6 IMAD.IADD R25, R25, 0x1, -R27 ;  /* 0x000000011919e824 */ /* 0x000fe400078e0a1b */
[----:B------:R-:W-:-:S05]  /*da60*/  IMAD.MOV.U32 R27, RZ, RZ, c[0x0][0x180] ;  /* 0x00006000ff1b7624 */ /* 0x000fca00078e00ff */
[----:B------:R-:W-:-:S04]  /*da70*/  IADD3 R27, R27, -0xd, RZ ;  /* 0xfffffff31b1b7810 */ /* 0x000fc80007ffe0ff */
[----:B------:R-:W-:Y:S01]  /*da80*/  ISETP.GE.U32.AND P6, PT, R27, 0x7fffffb4, PT ;  /* 0x7fffffb41b00780c */ /* 0x000fe20003fc6070 */
[----:B------:R-:W-:-:S05]  /*da90*/  IMAD.MOV.U32 R27, RZ, RZ, c[0x0][0x180] ;  /* 0x00006000ff1b7624 */ /* 0x000fca00078e00ff */
[----:B------:R-:W-:-:S04]  /*daa0*/  IADD3 R27, R27, -0x11, RZ ;  /* 0xffffffef1b1b7810 */ /* 0x000fc80007ffe0ff */
[----:B------:R-:W-:Y:S02]  /*dab0*/  ISETP.GE.U32.AND P4, PT, R27, 0x7fffffb0, PT ;  /* 0x7fffffb01b00780c */ /* 0x000fe40003f86070 */
[----:B------:R-:W2:Y:S01]  /*dac0*/  LDL R27, [R1+0xd94] ;  /* 0x000d9400011b7983 */ /* 0x000ea20000100800 */
[----:B------:R-:W-:Y:S02]  /*dad0*/  @!P1 IMAD.MOV R25, RZ, RZ, -R25 ;  /* 0x000000ffff199224 */ /* 0x000fe400078e0a19 */
[----:B------:R-:W-:Y:S01]  /*dae0*/  @!P5 IMAD.MOV R24, RZ, RZ, -R24 ;  /* 0x000000ffff18d224 */ /* 0x000fe200078e0a18 */
[----:B------:R-:W-:Y:S02]  /*daf0*/  ISETP.NE.AND P5, PT, RZ, c[0x0][0x17c], PT ;  /* 0x00005f00ff007a0c */ /* 0x000fe40003fa5270 */
[----:B--2---:R-:W-:Y:S02]  /*db00*/  ISETP.GE.AND P1, PT, R27, RZ, PT ;  /* 0x000000ff1b00720c */ /* 0x004fe40003f26270 */
[----:B------:R-:W-:-:S04]  /*db10*/  LOP3.LUT R27, RZ, c[0x0][0x17c], RZ, 0x33, !PT ;  /* 0x00005f00ff1b7a12 */ /* 0x000fc800078e33ff */
[C---:B------:R-:W-:Y:S02]  /*db20*/  SEL R252, R27.reuse, R252, !P5 ;  /* 0x000000fc1bfc7207 */ /* 0x040fe40006800000 */
[C---:B------:R-:W-:Y:S02]  /*db30*/  SEL R26, R27.reuse, R26, !P5 ;  /* 0x0000001a1b1a7207 */ /* 0x040fe40006800000 */
[C---:B------:R-:W-:Y:S01]  /*db40*/  SEL R31, R27.reuse, R31, !P5 ;  /* 0x0000001f1b1f7207 */ /* 0x040fe20006800000 */
[----:B------:R1:W-:Y:S01]  /*db50*/  STL [R1+0x1c], R252 ;  /* 0x00001cfc01007387 */ /* 0x0003e20000100800 */
[C---:B---3--:R-:W-:Y:S02]  /*db60*/  SEL R30, R27.reuse, R30, !P5 ;  /* 0x0000001e1b1e7207 */ /* 0x048fe40006800000 */
[C---:B----4-:R-:W-:Y:S02]  /*db70*/  SEL R29, R27.reuse, R29, !P5 ;  /* 0x0000001d1b1d7207 */ /* 0x050fe40006800000 */
[C---:B------:R-:W-:Y:S01]  /*db80*/  SEL R28, R27.reuse, R28, !P5 ;  /* 0x0000001c1b1c7207 */ /* 0x040fe20006800000 */
[----:B-1----:R-:W2:Y:S04]  /*db90*/  LDL.LU R252, [R1] ;  /* 0x0000000001fc7983 */ /* 0x002ea80000300800 */
[----:B------:R1:W-:Y:S04]  /*dba0*/  STL [R1+0x1a4], R26 ;  /* 0x0001a41a01007387 */ /* 0x0003e80000100800 */
[----:B-1----:R-:W3:Y:S04]  /*dbb0*/  LDL.LU R26, [R1+0x8] ;  /* 0x00000800011a7983 */ /* 0x002ee80000300800 */
[----:B------:R1:W-:Y:S04]  /*dbc0*/  STL [R1+0x18], R31 ;  /* 0x0000181f01007387 */ /* 0x0003e80000100800 */
[----:B-1----:R-:W4:Y:S04]  /*dbd0*/  LDL.LU R31, [R1+0x1294] ;  /* 0x00129400011f7983 */ /* 0x002f280000300800 */
[----:B------:R1:W-:Y:S04]  /*dbe0*/  STL [R1+0x14], R30 ;  /* 0x0000141e01007387 */ /* 0x0003e80000100800 */
[----:B-1----:R-:W2:Y:S04]  /*dbf0*/  LDL.LU R30, [R1+0x1290] ;  /* 0x00129000011e7983 */ /* 0x002ea80000300800 */
[----:B------:R1:W-:Y:S04]  /*dc00*/  STL [R1+0x10], R29 ;  /* 0x0000101d01007387 */ /* 0x0003e80000100800 */
[----:B-1----:R-:W3:Y:S04]  /*dc10*/  LDL.LU R29, [R1+0x128c] ;  /* 0x00128c00011d7983 */ /* 0x002ee80000300800 */
[----:B------:R1:W-:Y:S04]  /*dc20*/  STL [R1+0x4], R28 ;  /* 0x0000041c01007387 */ /* 0x0003e80000100800 */
[----:B-1----:R-:W3:Y:S01]  /*dc30*/  LDL.LU R28, [R1+0x1288] ;  /* 0x00128800011c7983 */ /* 0x002ee20000300800 */
[----:B------:R-:W-:-:S02]  /*dc40*/  SEL R32, R27, R32, !P5 ;  /* 0x000000201b207207 */ /* 0x000fc40006800000 */
[C---:B------:R-:W-:Y:S02]  /*dc50*/  SEL R33, R27.reuse, R33, !P5 ;  /* 0x000000211b217207 */ /* 0x040fe40006800000 */
[C---:B------:R-:W-:Y:S02]  /*dc60*/  SEL R34, R27.reuse, R34, !P5 ;  /* 0x000000221b227207 */ /* 0x040fe40006800000 */
[C---:B------:R-:W-:Y:S02]  /*dc70*/  SEL R35, R27.reuse, R35, !P5 ;  /* 0x000000231b237207 */ /* 0x040fe40006800000 */
[C---:B------:R-:W-:Y:S02]  /*dc80*/  SEL R38, R27.reuse, R38, !P5 ;  /* 0x000000261b267207 */ /* 0x040fe40006800000 */
[C---:B------:R-:W-:Y:S02]  /*dc90*/  SEL R39, R27.reuse, R39, !P5 ;  /* 0x000000271b277207 */ /* 0x040fe40006800000 */
        /* <DEDUP_REMOVED lines=15> */
[----:B------:R-:W-:Y:S01]  /*dd90*/  SEL R65, R27, R65, !P5 ;  /* 0x000000411b417207 */ /* 0x000fe20006800000 */
[----:B------:R-:W-:Y:S01]  /*dda0*/  @!P1 IMAD.MOV R7, RZ, RZ, -R7 ;  /* 0x000000ffff079224 */ /* 0x000fe200078e0a07 */
[----:B------:R-:W-:-:S13]  /*ddb0*/  ISETP.NE.AND P1, PT, RZ, c[0x0][0x178], PT ;  /* 0x00005e00ff007a0c */ /* 0x000fda0003f25270 */
[----:B------:R-:W-:-:S05]  /*ddc0*/  @!P1 LOP3.LUT R7, RZ, c[0x0][0x178], RZ, 0x33, !PT ;  /* 0x00005e00ff079a12 */ /* 0x000fca00078e33ff */
[----:B------:R-:W-:Y:S01]  /*ddd0*/  IMAD R7, R7, c[0x0][0x184], RZ ;  /* 0x0000610007077a24 */ /* 0x000fe200078e02ff */
        /* <DEDUP_REMOVED lines=70> */
[C---:B----4-:R-:W-:Y:S02]  /*e240*/  SEL R31, R27.reuse, R31, !P5 ;  /* 0x0000001f1b1f7207 */ /* 0x050fe40006800000 */
[----:B--2---:R-:W-:-:S02]  /*e250*/  SEL R30, R27, R30, !P5 ;  /* 0x0000001e1b1e7207 */ /* 0x004fc40006800000 */
[C---:B---3--:R-:W-:Y:S02]  /*e260*/  SEL R29, R27.reuse, R29, !P5 ;  /* 0x0000001d1b1d7207 */ /* 0x048fe40006800000 */
[----:B------:R-:W-:-:S05]  /*e270*/  SEL R28, R27, R28, !P5 ;  /* 0x0000001c1b1c7207 */ /* 0x000fca0006800000 */
[----:B------:R1:W-:Y:S04]  /*e280*/  STL.64 [R1+0x1240], R28 ;  /* 0x0012401c01007387 */ /* 0x0003e80000100a00 */
[----:B------:R2:W-:Y:S04]  /*e290*/  STL [R1+0x1248], R29 ;  /* 0x0012481d01007387 */ /* 0x0005e80000100800 */
[----:B------:R-:W-:Y:S01]  /*e2a0*/  STL.64 [R1+0x1250], R30 ;  /* 0x0012501e01007387 */ /* 0x000fe20000100a00 */
[C---:B-1----:R-:W-:Y:S02]  /*e2b0*/  SEL R28, R27.reuse, R37, !P5 ;  /* 0x000000251b1c7207 */ /* 0x042fe40006800000 */
[C---:B--2---:R-:W-:Y:S01]  /*e2c0*/  SEL R29, R27.reuse, R36, !P5 ;  /* 0x000000241b1d7207 */ /* 0x044fe20006800000 */
[----:B------:R-:W-:Y:S04]  /*e2d0*/  STL.64 [R1+0x1258], R32 ;  /* 0x0012582001007387 */ /* 0x000fe80000100a00 */
[----:B------:R-:W-:Y:S04]  /*e2e0*/  STL.64 [R1+0x1260], R34 ;  /* 0x0012602201007387 */ /* 0x000fe80000100a00 */
[----:B------:R1:W-:Y:S04]  /*e2f0*/  STL [R1+0x8], R29 ;  /* 0x0000081d01007387 */ /* 0x0003e80000100800 */
[----:B------:R2:W-:Y:S04]  /*e300*/  STL [R1], R28 ;  /* 0x0000001c01007387 */ /* 0x0005e80000100800 */
[----:B------:R-:W-:Y:S04]  /*e310*/  STL.64 [R1+0x1268], R38 ;  /* 0x0012682601007387 */ /* 0x000fe80000100a00 */
[----:B------:R3:W-:Y:S01]  /*e320*/  STL.64 [R1+0x1238], R40 ;  /* 0x0012382801007387 */ /* 0x0007e20000100a00 */
[----:B-1----:R-:W-:-:S03]  /*e330*/  SEL R29, R27, R0, !P5 ;  /* 0x000000001b1d7207 */ /* 0x002fc60006800000 */
[----:B------:R-:W-:Y:S01]  /*e340*/  STL.64 [R1+0x1270], R42 ;  /* 0x0012702a01007387 */ /* 0x000fe20000100a00 */
[----:B--2---:R-:W-:-:S03]  /*e350*/  SEL R28, R27, R3, !P5 ;  /* 0x000000031b1c7207 */ /* 0x004fc60006800000 */
[----:B------:R-:W-:Y:S01]  /*e360*/  STL.64 [R1+0x1230], R44 ;  /* 0x0012302c01007387 */ /* 0x000fe20000100a00 */
[C---:B------:R-:W-:Y:S02]  /*e370*/  SEL R3, R27.reuse, R10, !P5 ;  /* 0x0000000a1b037207 */ /* 0x040fe40006800000 */
[C---:B---3--:R-:W-:Y:S01]  /*e380*/  SEL R41, R27.reuse, R2, !P5 ;  /* 0x000000021b297207 */ /* 0x048fe20006800000 */
[----:B------:R-:W-:Y:S01]  /*e390*/  STL.64 [R1+0x1278], R46 ;  /* 0x0012782e01007387 */ /* 0x000fe20000100a00 */
[C---:B------:R-:W-:Y:S02]  /*e3a0*/  SEL R2, R27.reuse, R9, !P5 ;  /* 0x000000091b027207 */ /* 0x040fe40006800000 */
[C---:B------:R-:W-:Y:S01]  /*e3b0*/  SEL R0, R27.reuse, R11, !P5 ;  /* 0x0000000b1b007207 */ /* 0x040fe20006800000 */
[----:B------:R-:W-:Y:S04]  /*e3c0*/  STL.64 [R1+0x1228], R48 ;  /* 0x0012283001007387 */ /* 0x000fe80000100a00 */
[----:B------:R-:W-:Y:S04]  /*e3d0*/  STL.64 [R1+0x1280], R50 ;  /* 0x0012803201007387 */ /* 0x000fe80000100a00 */
[----:B------:R-:W-:Y:S04]  /*e3e0*/  STL.64 [R1+0x1220], R58 ;  /* 0x0012203a01007387 */ /* 0x000fe80000100a00 */
[----:B------:R-:W-:Y:S04]  /*e3f0*/  STL.64 [R1+0x1218], R64 ;  /* 0x0012184001007387 */ /* 0x000fe80000100a00 */
[----:B------:R1:W-:Y:S04]  /*e400*/  STL [R1+0x648], R2 ;  /* 0x0006480201007387 */ /* 0x0003e80000100800 */
[----:B------:R2:W-:Y:S04]  /*e410*/  STL [R1+0x64c], R3 ;  /* 0x00064c0301007387 */ /* 0x0005e80000100800 */
[----:B------:R3:W-:Y:S01]  /*e420*/  STL [R1+0x650], R0 ;  /* 0x0006500001007387 */ /* 0x0007e20000100800 */
[----:B-1----:R-:W-:-:S02]  /*e430*/  SEL R2, R27, R12, !P5 ;  /* 0x0000000c1b027207 */ /* 0x002fc40006800000 */
[----:B--2---:R-:W-:-:S03]  /*e440*/  SEL R3, R27, R13, !P5 ;  /* 0x0000000d1b037207 */ /* 0x004fc60006800000 */
[----:B------:R1:W-:Y:S01]  /*e450*/  STL [R1+0x654], R2 ;  /* 0x0006540201007387 */ /* 0x0003e20000100800 */
[----:B---3--:R-:W-:-:S03]  /*e460*/  SEL R0, R27, R14, !P5 ;  /* 0x0000000e1b007207 */ /* 0x008fc60006800000 */
[----:B------:R2:W-:Y:S04]  /*e470*/  STL [R1+0x658], R3 ;  /* 0x0006580301007387 */ /* 0x0005e80000100800 */
[----:B------:R3:W-:Y:S01]  /*e480*/  STL [R1+0x65c], R0 ;  /* 0x00065c0001007387 */ /* 0x0007e20000100800 */
[C---:B-1----:R-:W-:Y:S02]  /*e490*/  SEL R2, R27.reuse, R15, !P5 ;  /* 0x0000000f1b027207 */ /* 0x042fe40006800000 */
        /* <DEDUP_REMOVED lines=15> */
[----:B------:R-:W-:Y:S01]  /*e590*/  STL [R1+0x67c], R3 ;  /* 0x00067c0301007387 */ /* 0x000fe20000100800 */
[----:B------:R-:W-:-:S03]  /*e5a0*/  SEL R45, R27, R248, !P5 ;  /* 0x000000f81b2d7207 */ /* 0x000fc60006800000 */
[----:B------:R2:W-:Y:S01]  /*e5b0*/  STL [R1+0x680], R0 ;  /* 0x0006800001007387 */ /* 0x0005e20000100800 */
[C---:B-1----:R-:W-:Y:S01]  /*e5c0*/  SEL R2, R27.reuse, R24, !P5 ;  /* 0x000000181b027207 */ /* 0x042fe20006800000 */
[----:B------:R-:W-:Y:S01]  /*e5d0*/  IMAD.MOV.U32 R248, RZ, RZ, c[0x0][0x188] ;  /* 0x00006200fff87624 */ /* 0x000fe200078e00ff */
[----:B------:R-:W-:Y:S02]  /*e5e0*/  SEL R35, R27, R4, !P5 ;  /* 0x000000041b237207 */ /* 0x000fe40006800000 */
[----:B------:R-:W-:Y:S02]  /*e5f0*/  LEA R4, P1, R7, c[0x0][0x160], 0x2 ;  /* 0x0000580007047a11 */ /* 0x000fe400078210ff */
[C---:B--2---:R-:W-:Y:S01]  /*e600*/  SEL R0, R27.reuse, R25, !P5 ;  /* 0x000000191b007207 */ /* 0x044fe20006800000 */
[----:B------:R-:W-:Y:S01]  /*e610*/  STL [R1+0x684], R2 ;  /* 0x0006840201007387 */ /* 0x000fe20000100800 */
[----:B------:R-:W-:-:S03]  /*e620*/  SEL R42, R27, R5, !P5 ;  /* 0x000000051b2a7207 */ /* 0x000fc60006800000 */
[----:B------:R1:W-:Y:S01]  /*e630*/  STL [R1+0x688], R0 ;  /* 0x0006880001007387 */ /* 0x0003e20000100800 */
[----:B------:R-:W-:Y:S01]  /*e640*/  SEL R30, R27, R8, !P5 ;  /* 0x000000081b1e7207 */ /* 0x000fe20006800000 */
[C---:B------:R-:W-:Y:S01]  /*e650*/  IMAD.SHL.U32 R8, R248.reuse, 0x2, RZ ;  /* 0x00000002f8087824 */ /* 0x040fe200078e00ff */
[----:B------:R-:W-:Y:S01]  /*e660*/  LEA.HI.X.SX32 R5, R7, c[0x0][0x164], 0x2, P1 ;  /* 0x0000590007057a11 */ /* 0x000fe200008f16ff */
[C---:B------:R-:W-:Y:S01]  /*e670*/  IMAD R9, R248.reuse, 0x3, RZ ;  /* 0x00000003f8097824 */ /* 0x040fe200078e02ff */
[C---:B------:R-:W-:Y:S01]  /*e680*/  LEA R50, P1, R248.reuse, R4, 0x3 ;  /* 0x00000004f8327211 */ /* 0x040fe200078218ff */
[----:B-1----:R-:W-:Y:S01]  /*e690*/  IMAD R0, R248, 0xc, RZ ;  /* 0x0000000cf8007824 */ /* 0x002fe200078e02ff */
        /* <DEDUP_REMOVED lines=127> */
[----:B------:R-:W-:Y:S02]  /*ee90*/  SEL R32, R27, R6, !P5 ;  /* 0x000000061b207207 */ /* 0x000fe40006800000 */
[----:B------:R-:W-:Y:S01]  /*eea0*/  IADD3 R46, P5, R0, R4, RZ ;  /* 0x00000004002e7210 */ /* 0x000fe20007fbe0ff */
[----:B------:R-:W-:Y:S01]  /*eeb0*/  IMAD R2, R248, 0x14, RZ ;  /* 0x00000014f8027824 */ /* 0x000fe200078e02ff */
[-C--:B------:R-:W-:Y:S01]  /*eec0*/  LEA.HI.X.SX32 R51, R8, R5.reuse, 0x2, P1 ;  /* 0x0000000508337211 */ /* 0x080fe200008f16ff */
[C---:B------:R-:W-:Y:S01]  /*eed0*/  IMAD R3, R248.reuse, 0x18, RZ ;  /* 0x00000018f8037824 */ /* 0x040fe200078e02ff */
[----:B------:R-:W-:Y:S01]  /*eee0*/  LEA.HI.X.SX32 R47, R9, R5, 0x2, P5 ;  /* 0x00000005092f7211 */ /* 0x000fe200028f16ff */
[----:B------:R-:W-:-:S02]  /*eef0*/  IMAD R10, R248, 0x5, RZ ;  /* 0x00000005f80a7824 */ /* 0x000fc400078e02ff */
[----:B------:R1:W-:Y:S01]  /*ef00*/  STL.64 [R1+0x1b0], R50 ;  /* 0x0001b03201007387 */ /* 0x0003e20000100a00 */
[C---:B------:R-:W-:Y:S02]  /*ef10*/  IMAD R11, R248.reuse, 0x6, RZ ;  /* 0x00000006f80b7824 */ /* 0x040fe400078e02ff */
[C---:B------:R-:W-:Y:S01]  /*ef20*/  IMAD R6, R248.reuse, 0x1c, RZ ;  /* 0x0000001cf8067824 */ /* 0x040fe200078e02ff */
[----:B------:R2:W-:Y:S01]  /*ef30*/  STL.64 [R1+0x1a8], R46 ;  /* 0x0001a82e01007387 */ /* 0x0005e20000100a00 */
[----:B------:R-:W-:Y:S02]  /*ef40*/  IMAD R12, R248, 0x7, RZ ;  /* 0x00000007f80c7824 */ /* 0x000fe400078e02ff */
[----:B------:R-:W-:Y:S01]  /*ef50*/  IMAD.MOV.U32 R7, RZ, RZ, R42 ;  /* 0x000000ffff077224 */ /* 0x000fe200078e002a */
[-C--:B-1----:R-:W-:Y:S02]  /*ef60*/  IADD3 R50, P1, R2, R4.reuse, RZ ;  /* 0x0000000402327210 */ /* 0x082fe40007f3e0ff */
[----:B--2---:R-:W-:-:S02]  /*ef70*/  IADD3 R46, P5, R3, R4, RZ ;  /* 0x00000004032e7210 */ /* 0x004fc40007fbe0ff */
[-C--:B------:R-:W-:Y:S01]  /*ef80*/  LEA.HI.X.SX32 R51, R10, R5.reuse, 0x2, P1 ;  /* 0x000000050a337211 */ /* 0x080fe200008f16ff */
[----:B------:R-:W-:Y:S01]  /*ef90*/  IMAD.MOV.U32 R9, RZ, RZ, c[0x0][0x188] ;  /* 0x00006200ff097624 */ /* 0x000fe200078e00ff */
[----:B------:R-:W-:Y:S02]  /*efa0*/  IADD3 R42, P1, R6, R4, RZ ;  /* 0x00000004062a7210 */ /* 0x000fe40007f3e0ff */
[-C--:B------:R-:W-:Y:S01]  /*efb0*/  LEA.HI.X.SX32 R47, R11, R5.reuse, 0x2, P5 ;  /* 0x000000050b2f7211 */ /* 0x080fe200028f16ff */
[----:B------:R1:W-:Y:S01]  /*efc0*/  STL.64 [R1+0x198], R50 ;  /* 0x0001983201007387 */ /* 0x0003e20000100a00 */
[----:B------:R-:W-:Y:S01]  /*efd0*/  IMAD.MOV.U32 R10, RZ, RZ, R43 ;  /* 0x000000ffff0a7224 */ /* 0x000fe200078e002b */
[----:B------:R-:W-:Y:S01]  /*efe0*/  LEA.HI.X.SX32 R43, R12, R5, 0x2, P1 ;  /* 0x000000050c2b7211 */ /* 0x000fe200008f16ff */
[C---:B------:R-:W-:Y:S02]  /*eff0*/  IMAD.SHL.U32 R13, R248.reuse, 0x8, RZ ;  /* 0x00000008f80d7824 */ /* 0x040fe400078e00ff */
[----:B------:R-:W-:-:S02]  /*f000*/  IMAD R250, R248, 0x24, RZ ;  /* 0x00000024f8fa7824 */ /* 0x000fc400078e02ff */
[C---:B------:R-:W-:Y:S01]  /*f010*/  IMAD R251, R248.reuse, 0x28, RZ ;  /* 0x00000028f8fb7824 */ /* 0x040fe200078e02ff */
[----:B-1----:R-:W2:Y:S04]  /*f020*/  LDL.LU.64 R50, [R1+0x1280] ;  /* 0x0012800001327983 */ /* 0x002ea80000300a00 */
[----:B------:R1:W-:Y:S01]  /*f030*/  STL.64 [R1+0x190], R46 ;  /* 0x0001902e01007387 */ /* 0x0003e20000100a00 */
[----:B------:R-:W-:-:S03]  /*f040*/  IMAD R14, R248, 0x9, RZ ;  /* 0x00000009f80e7824 */ /* 0x000fc600078e02ff */
[----:B------:R3:W-:Y:S01]  /*f050*/  STL.64 [R1+0x188], R42 ;  /* 0x0001882a01007387 */ /* 0x0007e20000100a00 */
[----:B------:R-:W-:Y:S01]  /*f060*/  IMAD R15, R248, 0xa, RZ ;  /* 0x0000000af80f7824 */ /* 0x000fe200078e02ff */
[-C--:B-1----:R-:W-:Y:S02]  /*f070*/  LEA R46, P5, R9, R4.reuse, 0x5 ;  /* 0x00000004092e7211 */ /* 0x082fe400078a28ff */
[-C--:B---3--:R-:W-:Y:S02]  /*f080*/  IADD3 R42, P1, R250, R4.reuse, RZ ;  /* 0x00000004fa2a7210 */ /* 0x088fe40007f3e0ff */
[-C--:B------:R-:W-:Y:S01]  /*f090*/  LEA.HI.X.SX32 R47, R13, R5.reuse, 0x2, P5 ;  /* 0x000000050d2f7211 */ /* 0x080fe200028f16ff */
[----:B------:R-:W-:Y:S01]  /*f0a0*/  IMAD.MOV.U32 R13, RZ, RZ, R10 ;  /* 0x000000ffff0d7224 */ /* 0x000fe200078e000a */
[----:B------:R-:W-:Y:S02]  /*f0b0*/  IADD3 R10, P5, R251, R4, RZ ;  /* 0x00000004fb0a7210 */ /* 0x000fe40007fbe0ff */
[-C--:B------:R-:W-:Y:S01]  /*f0c0*/  LEA.HI.X.SX32 R43, R14, R5.reuse, 0x2, P1 ;  /* 0x000000050e2b7211 */ /* 0x080fe200008f16ff */
[C---:B------:R-:W-:Y:S01]  /*f0d0*/  IMAD R38, R248.reuse, 0x2c, RZ ;  /* 0x0000002cf8267824 */ /* 0x040fe200078e02ff */
[----:B------:R-:W-:Y:S01]  /*f0e0*/  LEA.HI.X.SX32 R11, R15, R5, 0x2, P5 ;  /* 0x000000050f0b7211 */ /* 0x000fe200028f16ff */
[----:B------:R1:W-:Y:S01]  /*f0f0*/  STL.64 [R1+0x180], R46 ;  /* 0x0001802e01007387 */ /* 0x0003e20000100a00 */
[----:B------:R-:W-:-:S02]  /*f100*/  IMAD R34, R248, 0x30, RZ ;  /* 0x00000030f8227824 */ /* 0x000fc400078e02ff */
[----:B------:R-:W-:Y:S01]  /*f110*/  IMAD R16, R248, 0xb, RZ ;  /* 0x0000000bf8107824 */ /* 0x000fe200078e02ff */
[-C--:B------:R-:W-:Y:S01]  /*f120*/  IADD3 R38, P1, R38, R4.reuse, RZ ;  /* 0x0000000426267210 */ /* 0x080fe20007f3e0ff */
[----:B------:R-:W-:Y:S01]  /*f130*/  IMAD.MOV.U32 R14, RZ, RZ, R39 ;  /* 0x000000ffff0e7224 */ /* 0x000fe200078e0027 */
[----:B-1----:R-:W3:Y:S04]  /*f140*/  LDL.LU.64 R46, [R1+0x1278] ;  /* 0x00127800012e7983 */ /* 0x002ee80000300a00 */
[----:B------:R1:W-:Y:S01]  /*f150*/  STL.64 [R1+0x178], R42 ;  /* 0x0001782a01007387 */ /* 0x0003e20000100a00 */
[-C--:B------:R-:W-:Y:S01]  /*f160*/  IADD3 R34, P5, R34, R4.reuse, RZ ;  /* 0x0000000422227210 */ /* 0x080fe20007fbe0ff */
[----:B------:R-:W-:Y:S01]  /*f170*/  IMAD R12, R248, 0x38, RZ ;  /* 0x00000038f80c7824 */ /* 0x000fe200078e02ff */
[-C--:B------:R-:W-:Y:S01]  /*f180*/  LEA.HI.X.SX32 R39, R16, R5.reuse, 0x2, P1 ;  /* 0x0000000510277211 */ /* 0x080fe200008f16ff */
[----:B------:R-:W-:Y:S01]  /*f190*/  IMAD R17, R248, 0xd, RZ ;  /* 0x0000000df8117824 */ /* 0x000fe200078e02ff */
[----:B-1----:R-:W4:Y:S04]  /*f1a0*/  LDL.LU.64 R42, [R1+0x1270] ;  /* 0x00127000012a7983 */ /* 0x002f280000300a00 */
[----:B------:R1:W-:Y:S01]  /*f1b0*/  STL.64 [R1+0x170], R10 ;  /* 0x0001700a01007387 */ /* 0x0003e20000100a00 */
[----:B------:R-:W-:Y:S01]  /*f1c0*/  IMAD.MOV.U32 R15, RZ, RZ, R35 ;  /* 0x000000ffff0f7224 */ /* 0x000fe200078e0023 */
[----:B------:R-:W-:Y:S01]  /*f1d0*/  LEA.HI.X.SX32 R35, R0, R5, 0x2, P5 ;  /* 0x0000000500237211 */ /* 0x000fe200028f16ff */
[----:B------:R-:W-:Y:S01]  /*f1e0*/  IMAD R18, R248, 0xe, RZ ;  /* 0x0000000ef8127824 */ /* 0x000fe200078e02ff */
[----:B------:R-:W-:Y:S01]  /*f1f0*/  IADD3 R12, P5, R12, R4, RZ ;  /* 0x000000040c0c7210 */ /* 0x000fe20007fbe0ff */
[----:B-1----:R-:W-:-:S05]  /*f200*/  IMAD R10, R248, 0x34, RZ ;  /* 0x00000034f80a7824 */ /* 0x002fca00078e02ff */
[----:B------:R-:W-:Y:S01]  /*f210*/  IADD3 R10, P1, R10, R4, RZ ;  /* 0x000000040a0a7210 */ /* 0x000fe20007f3e0ff */
[----:B------:R-:W-:Y:S01]  /*f220*/  IMAD R33, R248, 0x3c, RZ ;  /* 0x0000003cf8217824 */ /* 0x000fe200078e02ff */
[----:B------:R1:W-:Y:S01]  /*f230*/  STL.64 [R1+0x168], R38 ;  /* 0x0001682601007387 */ /* 0x0003e20000100a00 */
[----:B------:R-:W-:Y:S01]  /*f240*/  IMAD.MOV.U32 R16, RZ, RZ, R15 ;  /* 0x000000ffff107224 */ /* 0x000fe200078e000f */
[-C--:B------:R-:W-:Y:S01]  /*f250*/  LEA.HI.X.SX32 R11, R17, R5.reuse, 0x2, P1 ;  /* 0x00000005110b7211 */ /* 0x080fe200008f16ff */
[----:B------:R-:W-:Y:S01]  /*f260*/  IMAD.MOV.U32 R15, RZ, RZ, R13 ;  /* 0x000000ffff0f7224 */ /* 0x000fe200078e000d */
[----:B------:R-:W-:Y:S01]  /*f270*/  LEA.HI.X.SX32 R13, R18, R5, 0x2, P5 ;  /* 0x00000005120d7211 */ /* 0x000fe200028f16ff */
[C---:B------:R-:W-:Y:S01]  /*f280*/  IMAD R20, R248.reuse, 0xf, RZ ;  /* 0x0000000ff8147824 */ /* 0x040fe200078e02ff */
[----:B-1----:R-:W2:Y:S04]  /*f290*/  LDL.LU.64 R38, [R1+0x1268] ;  /* 0x0012680001267983 */ /* 0x002ea80000300a00 */
[----:B------:R1:W-:Y:S01]  /*f2a0*/  STL.64 [R1+0x160], R34 ;  /* 0x0001602201007387 */ /* 0x0003e20000100a00 */
[----:B------:R-:W-:-:S02]  /*f2b0*/  IMAD.SHL.U32 R22, R248, 0x10, RZ ;  /* 0x00000010f8167824 */ /* 0x000fc400078e00ff */
[C---:B------:R-:W-:Y:S01]  /*f2c0*/  IMAD R19, R248.reuse, 0x44, RZ ;  /* 0x00000044f8137824 */ /* 0x040fe200078e02ff */
[----:B-1----:R-:W2:Y:S04]  /*f2d0*/  LDL.LU.64 R34, [R1+0x1260] ;  /* 0x0012600001227983 */ /* 0x002ea80000300a00 */
[----:B------:R1:W-:Y:S04]  /*f2e0*/  STL.64 [R1+0x158], R10 ;  /* 0x0001580a01007387 */ /* 0x0003e80000100a00 */
[----:B------:R1:W-:Y:S01]  /*f2f0*/  STL.64 [R1+0x150], R12 ;  /* 0x0001500c01007387 */ /* 0x0003e20000100a00 */
[----:B------:R-:W-:Y:S01]  /*f300*/  IMAD R21, R248, 0x48, RZ ;  /* 0x00000048f8157824 */ /* 0x000fe200078e02ff */
[-C--:B-1----:R-:W-:Y:S01]  /*f310*/  IADD3 R10, P1, R33, R4.reuse, RZ ;  /* 0x00000004210a7210 */ /* 0x082fe20007f3e0ff */
[----:B------:R-:W-:Y:S01]  /*f320*/  IMAD.MOV.U32 R12, RZ, RZ, R32 ;  /* 0x000000ffff0c7224 */ /* 0x000fe200078e0020 */
[----:B------:R-:W-:-:S02]  /*f330*/  LEA R32, P5, R9, R4, 0x6 ;  /* 0x0000000409207211 */ /* 0x000fc400078a30ff */
[-C--:B------:R-:W-:Y:S01]  /*f340*/  LEA.HI.X.SX32 R11, R20, R5.reuse, 0x2, P1 ;  /* 0x00000005140b7211 */ /* 0x080fe200008f16ff */
[----:B------:R-:W-:Y:S01]  /*f350*/  IMAD.MOV.U32 R13, RZ, RZ, R30 ;  /* 0x000000ffff0d7224 */ /* 0x000fe200078e001e */
[-C--:B------:R-:W-:Y:S01]  /*f360*/  IADD3 R30, P1, R19, R4.reuse, RZ ;  /* 0x00000004131e7210 */ /* 0x080fe20007f3e0ff */
[----:B------:R-:W-:Y:S01]  /*f370*/  IMAD R24, R248, 0x11, RZ ;  /* 0x00000011f8187824 */ /* 0x000fe200078e02ff */
[-C--:B------:R-:W-:Y:S01]  /*f380*/  LEA.HI.X.SX32 R33, R22, R5.reuse, 0x2, P5 ;  /* 0x0000000516217211 */ /* 0x080fe200028f16ff */
[----:B------:R1:W-:Y:S01]  /*f390*/  STL.64 [R1+0x148], R10 ;  /* 0x0001480a01007387 */ /* 0x0003e20000100a00 */
[----:B------:R-:W-:Y:S02]  /*f3a0*/  IMAD R27, R248, 0x12, RZ ;  /* 0x00000012f81b7824 */ /* 0x000fe400078e02ff */
[----:B------:R-:W-:Y:S01]  /*f3b0*/  IMAD.MOV.U32 R20, RZ, RZ, R30 ;  /* 0x000000ffff147224 */ /* 0x000fe200078e001e */
[----:B------:R1:W-:Y:S02]  /*f3c0*/  STL.64 [R1+0x140], R32 ;  /* 0x0001402001007387 */ /* 0x0003e40000100a00 */
[----:B-1----:R-:W-:Y:S01]  /*f3d0*/  IMAD.MOV.U32 R10, RZ, RZ, R28 ;  /* 0x000000ffff0a7224 */ /* 0x002fe200078e001c */
[----:B------:R-:W-:Y:S01]  /*f3e0*/  IADD3 R28, P5, R21, R4, RZ ;  /* 0x00000004151c7210 */ /* 0x000fe20007fbe0ff */
[----:B------:R-:W-:Y:S01]  /*f3f0*/  IMAD.MOV.U32 R21, RZ, RZ, R31 ;  /* 0x000000ffff157224 */ /* 0x000fe200078e001f */
[-C--:B------:R-:W-:Y:S01]  /*f400*/  LEA.HI.X.SX32 R21, R24, R5.reuse, 0x2, P1 ;  /* 0x0000000518157211 */ /* 0x080fe200008f16ff */
[----:B------:R-:W-:Y:S01]  /*f410*/  IMAD.MOV.U32 R11, RZ, RZ, R29 ;  /* 0x000000ffff0b7224 */ /* 0x000fe200078e001d */
[----:B------:R-:W2:Y:S01]  /*f420*/  LDL.LU.64 R32, [R1+0x1258] ;  /* 0x0012580001207983 */ /* 0x000ea20000300a00 */
[----:B------:R-:W-:-:S03]  /*f430*/  LEA.HI.X.SX32 R29, R27, R5, 0x2, P5 ;  /* 0x000000051b1d7211 */ /* 0x000fc600028f16ff */
[----:B------:R1:W-:Y:S04]  /*f440*/  STL [R1+0x138], R30 ;  /* 0x0001381e01007387 */ /* 0x0003e80000100800 */
[----:B------:R-:W2:Y:S04]  /*f450*/  LDL.LU R18, [R1+0x1c] ;  /* 0x00001c0001127983 */ /* 0x000ea80000300800 */
[----:B-1----:R-:W2:Y:S04]  /*f460*/  LDL.LU.64 R30, [R1+0x1250] ;  /* 0x00125000011e7983 */ /* 0x002ea80000300a00 */
[----:B------:R-:W-:Y:S04]  /*f470*/  STL [R1+0x13c], R21 ;  /* 0x00013c1501007387 */ /* 0x000fe80000100800 */
[----:B------:R-:W2:Y:S04]  /*f480*/  LDL.LU R20, [R1+0x14] ;  /* 0x0000140001147983 */ /* 0x000ea80000300800 */
[----:B------:R1:W-:Y:S04]  /*f490*/  STL.64 [R1+0x130], R28 ;  /* 0x0001301c01007387 */ /* 0x0003e80000100a00 */
[----:B-1----:R-:W2:Y:S01]  /*f4a0*/  LDL.LU R29, [R1+0x1248] ;  /* 0x00124800011d7983 */ /* 0x002ea20000300800 */
[----:B------:R-:W-:-:S02]  /*f4b0*/  IMAD R23, R248, 0x4c, RZ ;  /* 0x0000004cf8177824 */ /* 0x000fc400078e02ff */
[C---:B------:R-:W-:Y:S01]  /*f4c0*/  IMAD R25, R248.reuse, 0x50, RZ ;  /* 0x00000050f8197824 */ /* 0x040fe200078e02ff */
[----:B------:R-:W3:Y:S01]  /*f4d0*/  LDL.LU R27, [R1+0x18] ;  /* 0x00001800011b7983 */ /* 0x000ee20000300800 */
[C---:B------:R-:W-:Y:S01]  /*f4e0*/  IMAD R37, R248.reuse, 0x13, RZ ;  /* 0x00000013f8257824 */ /* 0x040fe200078e02ff */
[-C--:B------:R-:W-:Y:S02]  /*f4f0*/  IADD3 R22, P1, R23, R4.reuse, RZ ;  /* 0x0000000417167210 */ /* 0x080fe40007f3e0ff */
[----:B------:R-:W-:Y:S01]  /*f500*/  IADD3 R28, P5, R25, R4, RZ ;  /* 0x00000004191c7210 */ /* 0x000fe20007fbe0ff */
[C---:B------:R-:W-:Y:S01]  /*f510*/  IMAD R36, R248.reuse, 0x54, RZ ;  /* 0x00000054f8247824 */ /* 0x040fe200078e02ff */
[----:B------:R-:W-:Y:S01]  /*f520*/  LEA.HI.X.SX32 R23, R37, R5, 0x2, P1 ;  /* 0x0000000525177211 */ /* 0x000fe200008f16ff */
[----:B------:R-:W3:Y:S01]  /*f530*/  LDL.LU R24, [R1+0x10] ;  /* 0x0000100001187983 */ /* 0x000ee20000300800 */
[----:B------:R-:W-:-:S03]  /*f540*/  IMAD R25, R248, 0x15, RZ ;  /* 0x00000015f8197824 */ /* 0x000fc600078e02ff */
[----:B------:R-:W3:Y:S04]  /*f550*/  LDL.LU R21, [R1+0x4] ;  /* 0x0000040001157983 */ /* 0x000ee80000300800 */
[----:B------:R-:W-:Y:S01]  /*f560*/  STL [R1+0x120], R28 ;  /* 0x0001201c01007387 */ /* 0x000fe20000100800 */
[----:B------:R-:W-:-:S03]  /*f570*/  IMAD.MOV.U32 R17, RZ, RZ, R16 ;  /* 0x000000ffff117224 */ /* 0x000fc600078e0010 */
[----:B------:R1:W-:Y:S01]  /*f580*/  STL.64 [R1+0x128], R22 ;  /* 0x0001281601007387 */ /* 0x0003e20000100a00 */
[----:B------:R-:W-:Y:S02]  /*f590*/  IMAD.MOV.U32 R16, RZ, RZ, R14 ;  /* 0x000000ffff107224 */ /* 0x000fe400078e000e */
[----:B------:R-:W-:Y:S01]  /*f5a0*/  IMAD.MOV.U32 R14, RZ, RZ, c[0x0][0x188] ;  /* 0x00006200ff0e7624 */ /* 0x000fe200078e00ff */
[----:B-1----:R-:W-:Y:S01]  /*f5b0*/  IADD3 R22, P1, R36, R4, RZ ;  /* 0x0000000424167210 */ /* 0x002fe20007f3e0ff */
[----:B------:R-:W-:-:S03]  /*f5c0*/  IMAD.MOV.U32 R36, RZ, RZ, R28 ;  /* 0x000000ffff247224 */ /* 0x000fc600078e001c */
[----:B------:R-:W-:Y:S01]  /*f5d0*/  LEA.HI.X.SX32 R23, R25, R5, 0x2, P1 ;  /* 0x0000000519177211 */ /* 0x000fe200008f16ff */
[----:B------:R-:W-:-:S05]  /*f5e0*/  IMAD R14, R14, 0x58, RZ ;  /* 0x000000580e0e7824 */ /* 0x000fca00078e02ff */
[----:B------:R-:W-:Y:S01]  /*f5f0*/  IADD3 R36, P1, R14, R4, RZ ;  /* 0x000000040e247210 */ /* 0x000fe20007f3e0ff */
[----:B--2---:R-:W-:Y:S01]  /*f600*/  IMAD.MOV.U32 R37, RZ, RZ, R29 ;  /* 0x000000ffff257224 */ /* 0x004fe200078e001d */
[----:B------:R-:W-:Y:S01]  /*f610*/  LEA.HI.X.SX32 R37, R2, R5, 0x2, P5 ;  /* 0x0000000502257211 */ /* 0x000fe200028f16ff */
[----:B------:R-:W2:Y:S04]  /*f620*/  LDL.LU.64 R28, [R1+0x1240] ;  /* 0x00124000011c7983 */ /* 0x000ea80000300a00 */
[----:B------:R-:W-:Y:S04]  /*f630*/  STL [R1+0x124], R37 ;  /* 0x0001242501007387 */ /* 0x000fe80000100800 */
[----:B------:R1:W-:Y:S02]  /*f640*/  STL.64 [R1+0x118], R22 ;  /* 0x0001181601007387 */ /* 0x0003e40000100a00 */
[----:B-1----:R-:W-:-:S04]  /*f650*/  IMAD.MOV.U32 R22, RZ, RZ, c[0x0][0x188] ;  /* 0x00006200ff167624 */ /* 0x002fc800078e00ff */
[C---:B------:R-:W-:Y:S02]  /*f660*/  IMAD R14, R22.reuse, 0x16, RZ ;  /* 0x00000016160e7824 */ /* 0x040fe400078e02ff */
[----:B------:R-:W-:-:S03]  /*f670*/  IMAD R22, R22, 0x5c, RZ ;  /* 0x0000005c16167824 */ /* 0x000fc600078e02ff */
[----:B------:R-:W-:Y:S01]  /*f680*/  LEA.HI.X.SX32 R37, R14, R5, 0x2, P1 ;  /* 0x000000050e257211 */ /* 0x000fe200008f16ff */
[----:B------:R-:W-:Y:S01]  /*f690*/  IMAD.MOV.U32 R14, RZ, RZ, c[0x0][0x188] ;  /* 0x00006200ff0e7624 */ /* 0x000fe200078e00ff */
[----:B------:R-:W-:-:S03]  /*f6a0*/  IADD3 R22, P1, R22, R4, RZ ;  /* 0x0000000416167210 */ /* 0x000fc60007f3e0ff */
[----:B------:R1:W-:Y:S02]  /*f6b0*/  STL.64 [R1+0x110], R36 ;  /* 0x0001102401007387 */ /* 0x0003e40000100a00 */
[----:B-1----:R-:W-:Y:S02]  /*f6c0*/  IMAD R37, R18, c[0x0][0x190], RZ ;  /* 0x0000640012257a24 */ /* 0x002fe400078e02ff */
[C---:B------:R-:W-:Y:S02]  /*f6d0*/  IMAD R18, R14.reuse, 0x17, RZ ;  /* 0x000000170e127824 */ /* 0x040fe400078e02ff */
[----:B------:R-:W-:-:S03]  /*f6e0*/  IMAD R14, R14, 0x60, RZ ;  /* 0x000000600e0e7824 */ /* 0x000fc600078e02ff */
[----:B------:R-:W-:-:S05]  /*f6f0*/  LEA.HI.X.SX32 R23, R18, R5, 0x2, P1 ;  /* 0x0000000512177211 */ /* 0x000fca00008f16ff */
[----:B------:R1:W-:Y:S04]  /*f700*/  STL.64 [R1+0x108], R22 ;  /* 0x0001081601007387 */ /* 0x0003e80000100a00 */
[----:B------:R-:W2:Y:S01]  /*f710*/  LDL.LU R18, [R1+0x8] ;  /* 0x0000080001127983 */ /* 0x000ea20000300800 */
[----:B-1----:R-:W-:-:S03]  /*f720*/  IADD3 R22, P1, R14, R4, RZ ;  /* 0x000000040e167210 */ /* 0x002fc60007f3e0ff */
[----:B------:R-:W2:Y:S01]  /*f730*/  LDL.LU R14, [R1] ;  /* 0x00000000010e7983 */ /* 0x000ea20000300800 */
[----:B---3--:R-:W-:Y:S02]  /*f740*/  IMAD R36, R27, c[0x0][0x190], RZ ;  /* 0x000064001b247a24 */ /* 0x008fe400078e02ff */
[----:B------:R-:W-:Y:S02]  /*f750*/  IMAD R27, R20, c[0x0][0x190], RZ ;  /* 0x00006400141b7a24 */ /* 0x000fe400078e02ff */
[----:B------:R-:W-:Y:S01]  /*f760*/  IMAD.MOV.U32 R20, RZ, RZ, c[0x0][0x188] ;  /* 0x00006200ff147624 */ /* 0x000fe200078e00ff */
[----:B------:R-:W-:-:S03]  /*f770*/  LEA.HI.X.SX32 R23, R3, R5, 0x2, P1 ;  /* 0x0000000503177211 */ /* 0x000fc600008f16ff */
[----:B------:R-:W-:Y:S02]  /*f780*/  IMAD R20, R20, 0x64, RZ ;  /* 0x0000006414147824 */ /* 0x000fe400078e02ff */
[----:B------:R1:W-:Y:S01]  /*f790*/  STL.64 [R1+0x100], R22 ;  /* 0x0001001601007387 */ /* 0x0003e20000100a00 */
[----:B------:R-:W-:Y:S02]  /*f7a0*/  IMAD R25, R24, c[0x0][0x190], RZ ;  /* 0x0000640018197a24 */ /* 0x000fe400078e02ff */
[----:B------:R-:W-:Y:S01]  /*f7b0*/  IMAD R24, R21, c[0x0][0x190], RZ ;  /* 0x0000640015187a24 */ /* 0x000fe200078e02ff */
[----:B-1----:R-:W-:Y:S01]  /*f7c0*/  IADD3 R22, P1, R20, R4, RZ ;  /* 0x0000000414167210 */ /* 0x002fe20007f3e0ff */
[----:B------:R-:W-:-:S04]  /*f7d0*/  IMAD.MOV.U32 R20, RZ, RZ, c[0x0][0x188] ;  /* 0x00006200ff147624 */ /* 0x000fc800078e00ff */
[----:B------:R-:W-:-:S05]  /*f7e0*/  IMAD R21, R20, 0x19, RZ ;  /* 0x0000001914157824 */ /* 0x000fca00078e02ff */
[----:B------:R-:W-:-:S05]  /*f7f0*/  LEA.HI.X.SX32 R23, R21, R5, 0x2, P1 ;  /* 0x0000000515177211 */ /* 0x000fca00008f16ff */
[----:B------:R1:W-:Y:S01]  /*f800*/  STL.64 [R1+0xf8], R22 ;  /* 0x0000f81601007387 */ /* 0x0003e20000100a00 */
[C---:B------:R-:W-:Y:S02]  /*f810*/  IMAD R21, R20.reuse, 0x1a, RZ ;  /* 0x0000001a14157824 */ /* 0x040fe400078e02ff */
[----:B------:R-:W-:Y:S02]  /*f820*/  IMAD.MOV.U32 R8, RZ, RZ, c[0x0][0x188] ;  /* 0x00006200ff087624 */ /* 0x000fe400078e00ff */
[C---:B-1----:R-:W-:Y:S02]  /*f830*/  IMAD R22, R20.reuse, 0x68, RZ ;  /* 0x0000006814167824 */ /* 0x042fe400078e02ff */
[----:B------:R-:W-:-:S03]  /*f840*/  IMAD R20, R20, 0x6c, RZ ;  /* 0x0000006c14147824 */ /* 0x000fc600078e02ff */
[----:B------:R-:W-:Y:S01]  /*f850*/  IADD3 R22, P1, R22, R4, RZ ;  /* 0x0000000416167210 */ /* 0x000fe20007f3e0ff */
[----:B------:R-:W-:-:S03]  /*f860*/  IMAD R8, R8, 0x1b, RZ ;  /* 0x0000001b08087824 */ /* 0x000fc600078e02ff */
[----:B------:R-:W-:Y:S02]  /*f870*/  LEA.HI.X.SX32 R23, R21, R5, 0x2, P1 ;  /* 0x0000000515177211 */ /* 0x000fe400008f16ff */
[----:B------:R-:W-:Y:S01]  /*f880*/  IADD3 R20, P1, R20, R4, RZ ;  /* 0x0000000414147210 */ /* 0x000fe20007f3e0ff */
[----:B------:R-:W-:-:S03]  /*f890*/  IMAD R40, R248, 0x70, RZ ;  /* 0x00000070f8287824 */ /* 0x000fc600078e02ff */
[-C--:B------:R-:W-:Y:S01]  /*f8a0*/  LEA.HI.X.SX32 R21, R8, R5.reuse, 0x2, P1 ;  /* 0x0000000508157211 */ /* 0x080fe200008f16ff */
[----:B------:R-:W-:Y:S01]  /*f8b0*/  STL.64 [R1+0xf0], R22 ;  /* 0x0000f01601007387 */ /* 0x000fe20000100a00 */
[----:B------:R-:W-:Y:S01]  /*f8c0*/  IADD3 R40, P1, R40, R4, RZ ;  /* 0x0000000428287210 */ /* 0x000fe20007f3e0ff */
[----:B------:R-:W-:Y:S02]  /*f8d0*/  IMAD.MOV.U32 R8, RZ, RZ, R41 ;  /* 0x000000ffff087224 */ /* 0x000fe400078e0029 */
[----:B------:R-:W-:Y:S01]  /*f8e0*/  STL.64 [R1+0xe8], R20 ;  /* 0x0000e81401007387 */ /* 0x000fe20000100a00 */
[----:B------:R-:W-:Y:S01]  /*f8f0*/  IMAD R44, R248, 0x74, RZ ;  /* 0x00000074f82c7824 */ /* 0x000fe200078e02ff */
[----:B------:R-:W-:Y:S01]  /*f900*/  LEA.HI.X.SX32 R41, R6, R5, 0x2, P1 ;  /* 0x0000000506297211 */ /* 0x000fe200008f16ff */
[----:B------:R-:W-:-:S03]  /*f910*/  IMAD.MOV.U32 R6, RZ, RZ, R45 ;  /* 0x000000ffff067224 */ /* 0x000fc600078e002d */
[----:B------:R-:W-:Y:S01]  /*f920*/  IADD3 R44, P1, R44, R4, RZ ;  /* 0x000000042c2c7210 */ /* 0x000fe20007f3e0ff */
[----:B------:R1:W-:Y:S04]  /*f930*/  STL.64 [R1+0xe0], R40 ;  /* 0x0000e02801007387 */ /* 0x0003e80000100a00 */
[----:B-1----:R-:W3:Y:S01]  /*f940*/  LDL.LU.64 R40, [R1+0x1238] ;  /* 0x0012380001287983 */ /* 0x002ee20000300a00 */
[----:B--2---:R-:W-:Y:S02]  /*f950*/  IMAD R20, R14, c[0x0][0x190], RZ ;  /* 0x000064000e147a24 */ /* 0x004fe400078e02ff */
[----:B------:R-:W-:-:S04]  /*f960*/  IMAD.MOV.U32 R14, RZ, RZ, c[0x0][0x188] ;  /* 0x00006200ff0e7624 */ /* 0x000fc800078e00ff */
[----:B------:R-:W-:-:S05]  /*f970*/  IMAD R14, R14, 0x1d, RZ ;  /* 0x0000001d0e0e7824 */ /* 0x000fca00078e02ff */
[----:B------:R-:W-:-:S05]  /*f980*/  LEA.HI.X.SX32 R45, R14, R5, 0x2, P1 ;  /* 0x000000050e2d7211 */ /* 0x000fca00008f16ff */
[----:B------:R1:W-:Y:S04]  /*f990*/  STL.64 [R1+0xd8], R44 ;  /* 0x0000d82c01007387 */ /* 0x0003e80000100a00 */
[----:B-1----:R-:W2:Y:S01]  /*f9a0*/  LDL.LU.64 R44, [R1+0x1230] ;  /* 0x00123000012c7983 */ /* 0x002ea20000300a00 */
[----:B------:R-:W-:Y:S02]  /*f9b0*/  IMAD R22, R18, c[0x0][0x190], RZ ;  /* 0x0000640012167a24 */ /* 0x000fe400078e02ff */
[----:B------:R-:W-:Y:S02]  /*f9c0*/  IMAD R18, R39, c[0x0][0x190], RZ ;  /* 0x0000640027127a24 */ /* 0x000fe400078e02ff */
[----:B------:R-:W-:Y:S02]  /*f9d0*/  IMAD.MOV.U32 R39, RZ, RZ, R12 ;  /* 0x000000ffff277224 */ /* 0x000fe400078e000c */
[----:B------:R-:W-:-:S02]  /*f9e0*/  IMAD R48, R248, 0x78, RZ ;  /* 0x00000078f8307824 */ /* 0x000fc400078e02ff */
[----:B------:R-:W-:Y:S02]  /*f9f0*/  IMAD.MOV.U32 R12, RZ, RZ, c[0x0][0x188] ;  /* 0x00006200ff0c7624 */ /* 0x000fe400078e00ff */
[----:B------:R-:W-:Y:S01]  /*fa00*/  IMAD.MOV.U32 R23, RZ, RZ, R15 ;  /* 0x000000ffff177224 */ /* 0x000fe200078e000f */
[----:B------:R-:W-:Y:S01]  /*fa10*/  IADD3 R48, P1, R48, R4, RZ ;  /* 0x0000000430307210 */ /* 0x000fe20007f3e0ff */
[----:B------:R-:W-:Y:S02]  /*fa20*/  IMAD R3, R12, 0x1e, RZ ;  /* 0x0000001e0c037824 */ /* 0x000fe400078e02ff */
[----:B------:R-:W-:Y:S02]  /*fa30*/  IMAD.MOV.U32 R21, RZ, RZ, R17 ;  /* 0x000000ffff157224 */ /* 0x000fe400078e0011 */
[----:B------:R-:W-:Y:S01]  /*fa40*/  IMAD.MOV.U32 R17, RZ, RZ, R16 ;  /* 0x000000ffff117224 */ /* 0x000fe200078e0010 */
[----:B------:R1:W-:Y:S01]  /*fa50*/  STL [R1+0xd0], R48 ;  /* 0x0000d03001007387 */ /* 0x0003e20000100800 */
[----:B----4-:R-:W-:-:S02]  /*fa60*/  IMAD R14, R42, c[0x0][0x190], RZ ;  /* 0x000064002a0e7a24 */ /* 0x010fc400078e02ff */
[----:B------:R-:W-:Y:S02]  /*fa70*/  IMAD.MOV.U32 R42, RZ, RZ, R48 ;  /* 0x000000ffff2a7224 */ /* 0x000fe400078e0030 */
[----:B------:R-:W-:-:S04]  /*fa80*/  IMAD.MOV.U32 R19, RZ, RZ, c[0x0][0x188] ;  /* 0x00006200ff137624 */ /* 0x000fc800078e00ff */
[----:B------:R-:W-:Y:S02]  /*fa90*/  IMAD R2, R19, 0xfc, RZ ;  /* 0x000000fc13027824 */ /* 0x000fe400078e02ff */
[----:B------:R-:W-:Y:S02]  /*faa0*/  IMAD R59, R248, 0x21, RZ ;  /* 0x00000021f83b7824 */ /* 0x000fe400078e02ff */
[----:B---3--:R-:W-:Y:S02]  /*fab0*/  IMAD R15, R41, c[0x0][0x190], RZ ;  /* 0x00006400290f7a24 */ /* 0x008fe400078e02ff */
[----:B------:R-:W-:Y:S02]  /*fac0*/  IMAD.MOV.U32 R41, RZ, RZ, R13 ;  /* 0x000000ffff297224 */ /* 0x000fe400078e000d */
[----:B------:R-:W-:Y:S02]  /*fad0*/  IMAD R13, R43, c[0x0][0x190], RZ ;  /* 0x000064002b0d7a24 */ /* 0x000fe400078e02ff */
[----:B------:R-:W-:Y:S01]  /*fae0*/  IMAD.MOV.U32 R43, RZ, RZ, R49 ;  /* 0x000000ffff2b7224 */ /* 0x000fe200078e0031 */
[----:B------:R-:W-:Y:S01]  /*faf0*/  LEA.HI.X.SX32 R43, R3, R5, 0x2, P1 ;  /* 0x00000005032b7211 */ /* 0x000fe200008f16ff */
[----:B------:R-:W-:Y:S01]  /*fb00*/  IMAD R16, R40, c[0x0][0x190], RZ ;  /* 0x0000640028107a24 */ /* 0x000fe200078e02ff */
[----:B-1----:R-:W3:Y:S01]  /*fb10*/  LDL.LU.64 R48, [R1+0x1228] ;  /* 0x0012280001307983 */ /* 0x002ee20000300a00 */
[----:B------:R-:W-:-:S02]  /*fb20*/  IMAD.MOV.U32 R40, RZ, RZ, R11 ;  /* 0x000000ffff287224 */ /* 0x000fc400078e000b */
[----:B------:R-:W-:Y:S01]  /*fb30*/  IMAD R11, R12, 0x7c, RZ ;  /* 0x0000007c0c0b7824 */ /* 0x000fe200078e02ff */
[----:B------:R1:W-:Y:S04]  /*fb40*/  STL [R1+0xd4], R43 ;  /* 0x0000d42b01007387 */ /* 0x0003e80000100800 */
[----:B------:R-:W-:Y:S01]  /*fb50*/  IADD3 R42, P1, R11, R4, RZ ;  /* 0x000000040b2a7210 */ /* 0x000fe20007f3e0ff */
[----:B-1----:R-:W-:Y:S02]  /*fb60*/  IMAD.MOV.U32 R43, RZ, RZ, R10 ;  /* 0x000000ffff2b7224 */ /* 0x002fe400078e000a */
[----:B------:R-:W-:Y:S02]  /*fb70*/  IMAD.MOV.U32 R3, RZ, RZ, c[0x0][0x188] ;  /* 0x00006200ff037624 */ /* 0x000fe400078e00ff */
[----:B------:R-:W-:-:S02]  /*fb80*/  IMAD R58, R248, 0x88, RZ ;  /* 0x00000088f83a7824 */ /* 0x000fc400078e02ff */
[----:B------:R-:W-:Y:S02]  /*fb90*/  IMAD R65, R248, 0x22, RZ ;  /* 0x00000022f8417824 */ /* 0x000fe400078e02ff */
[----:B--2---:R-:W-:Y:S02]  /*fba0*/  IMAD R12, R44, c[0x0][0x190], RZ ;  /* 0x000064002c0c7a24 */ /* 0x004fe400078e02ff */
[----:B------:R-:W-:Y:S02]  /*fbb0*/  IMAD R44, R9, 0x1f, RZ ;  /* 0x0000001f092c7824 */ /* 0x000fe400078e02ff */
[----:B------:R-:W-:Y:S02]  /*fbc0*/  IMAD R9, R47, c[0x0][0x190], RZ ;  /* 0x000064002f097a24 */ /* 0x000fe400078e02ff */
[----:B------:R-:W-:Y:S01]  /*fbd0*/  IMAD.MOV.U32 R47, RZ, RZ, R43 ;  /* 0x000000ffff2f7224 */ /* 0x000fe200078e002b */
[----:B------:R-:W-:Y:S01]  /*fbe0*/  LEA.HI.X.SX32 R43, R44, R5, 0x2, P1 ;  /* 0x000000052c2b7211 */ /* 0x000fe200008f16ff */
[----:B------:R-:W-:-:S04]  /*fbf0*/  IMAD.SHL.U32 R44, R19, 0x20, RZ ;  /* 0x00000020132c7824 */ /* 0x000fc800078e00ff */
[----:B------:R1:W-:Y:S01]  /*fc00*/  STL.64 [R1+0xc8], R42 ;  /* 0x0000c82a01007387 */ /* 0x0003e20000100a00 */
[----:B------:R-:W-:Y:S01]  /*fc10*/  IMAD R19, R19, 0x84, RZ ;  /* 0x0000008413137824 */ /* 0x000fe200078e02ff */
[----:B-1----:R-:W-:-:S04]  /*fc20*/  LEA R42, P1, R3, R4, 0x7 ;  /* 0x00000004032a7211 */ /* 0x002fc800078238ff */
[----:B------:R-:W-:-:S05]  /*fc30*/  LEA.HI.X.SX32 R43, R44, R5, 0x2, P1 ;  /* 0x000000052c2b7211 */ /* 0x000fca00008f16ff */
[----:B------:R1:W-:Y:S02]  /*fc40*/  STL.64 [R1+0xc0], R42 ;  /* 0x0000c02a01007387 */ /* 0x0003e40000100a00 */
[----:B-1----:R-:W-:-:S04]  /*fc50*/  IADD3 R42, P1, R19, R4, RZ ;  /* 0x00000004132a7210 */ /* 0x002fc80007f3e0ff */
[----:B------:R-:W-:Y:S02]  /*fc60*/  LEA.HI.X.SX32 R43, R59, R5, 0x2, P1 ;  /* 0x000000053b2b7211 */ /* 0x000fe400008f16ff */
[----:B------:R-:W-:-:S04]  /*fc70*/  IADD3 R58, P1, R58, R4, RZ ;  /* 0x000000043a3a7210 */ /* 0x000fc80007f3e0ff */
[----:B------:R-:W-:Y:S01]  /*fc80*/  LEA.HI.X.SX32 R59, R65, R5, 0x2, P1 ;  /* 0x00000005413b7211 */ /* 0x000fe200008f16ff */
[----:B------:R-:W-:Y:S04]  /*fc90*/  STL.64 [R1+0xb8], R42 ;  /* 0x0000b82a01007387 */ /* 0x000fe80000100a00 */
[----:B------:R1:W-:Y:S04]  /*fca0*/  STL.64 [R1+0xb0], R58 ;  /* 0x0000b03a01007387 */ /* 0x0003e80000100a00 */
[----:B-1----:R-:W2:Y:S01]  /*fcb0*/  LDL.LU.64 R58, [R1+0x1220] ;  /* 0x00122000013a7983 */ /* 0x002ea20000300a00 */
[----:B------:R-:W-:-:S02]  /*fcc0*/  IMAD R10, R46, c[0x0][0x190], RZ ;  /* 0x000064002e0a7a24 */ /* 0x000fc400078e02ff */
[----:B------:R-:W-:Y:S02]  /*fcd0*/  IMAD.MOV.U32 R46, RZ, RZ, R6 ;  /* 0x000000ffff2e7224 */ /* 0x000fe400078e0006 */
[----:B------:R-:W-:Y:S02]  /*fce0*/  IMAD R64, R248, 0x8c, RZ ;  /* 0x0000008cf8407824 */ /* 0x000fe400078e02ff */
[----:B------:R-:W-:Y:S02]  /*fcf0*/  IMAD R6, R50, c[0x0][0x190], RZ ;  /* 0x0000640032067a24 */ /* 0x000fe400078e02ff */
[----:B------:R-:W-:Y:S02]  /*fd00*/  IMAD.MOV.U32 R42, RZ, RZ, c[0x0][0x188] ;  /* 0x00006200ff2a7624 */ /* 0x000fe400078e00ff */
[----:B------:R-:W-:Y:S02]  /*fd10*/  IMAD.MOV.U32 R50, RZ, RZ, R47 ;  /* 0x000000ffff327224 */ /* 0x000fe400078e002f */
[----:B------:R-:W-:-:S02]  /*fd20*/  IMAD.MOV.U32 R44, RZ, RZ, c[0x0][0x188] ;  /* 0x00006200ff2c7624 */ /* 0x000fc400078e00ff */
[----:B------:R-:W-:Y:S02]  /*fd30*/  IMAD.MOV.U32 R47, RZ, RZ, R17 ;  /* 0x000000ffff2f7224 */ /* 0x000fe400078e0011 */
[----:B------:R-:W-:Y:S01]  /*fd40*/  IMAD R17, R51, c[0x0][0x190], RZ ;  /* 0x0000640033117a24 */ /* 0x000fe200078e02ff */
[----:B------:R-:W-:Y:S01]  /*fd50*/  IADD3 R64, P1, R64, R4, RZ ;  /* 0x0000000440407210 */ /* 0x000fe20007f3e0ff */
[----:B------:R-:W-:Y:S02]  /*fd60*/  IMAD R51, R42, 0x23, RZ ;  /* 0x000000232a337824 */ /* 0x000fe400078e02ff */
[----:B------:R-:W-:-:S03]  /*fd70*/  IMAD R44, R44, 0x90, RZ ;  /* 0x000000902c2c7824 */ /* 0x000fc600078e02ff */
[----:B------:R-:W-:Y:S01]  /*fd80*/  LEA.HI.X.SX32 R65, R51, R5, 0x2, P1 ;  /* 0x0000000533417211 */ /* 0x000fe200008f16ff */
[----:B------:R-:W-:Y:S02]  /*fd90*/  IMAD R11, R45, c[0x0][0x190], RZ ;  /* 0x000064002d0b7a24 */ /* 0x000fe400078e02ff */
[----:B------:R-:W-:Y:S02]  /*fda0*/  IMAD.MOV.U32 R45, RZ, RZ, R8 ;  /* 0x000000ffff2d7224 */ /* 0x000fe400078e0008 */
[----:B---3--:R-:W-:Y:S02]  /*fdb0*/  IMAD R8, R48, c[0x0][0x190], RZ ;  /* 0x0000640030087a24 */ /* 0x008fe400078e02ff */
[----:B------:R-:W-:Y:S01]  /*fdc0*/  IMAD.MOV.U32 R48, RZ, RZ, R7 ;  /* 0x000000ffff307224 */ /* 0x000fe200078e0007 */
[----:B------:R1:W-:Y:S01]  /*fdd0*/  STL.64 [R1+0xa8], R64 ;  /* 0x0000a84001007387 */ /* 0x0003e20000100a00 */
[----:B------:R-:W-:Y:S02]  /*fde0*/  IMAD R7, R49, c[0x0][0x190], RZ ;  /* 0x0000640031077a24 */ /* 0x000fe400078e02ff */
[----:B------:R-:W-:-:S02]  /*fdf0*/  IMAD.MOV.U32 R51, RZ, RZ, c[0x0][0x188] ;  /* 0x00006200ff337624 */ /* 0x000fc400078e00ff */
[----:B------:R-:W-:Y:S02]  /*fe00*/  IMAD.MOV.U32 R49, RZ, RZ, R21 ;  /* 0x000000ffff317224 */ /* 0x000fe400078e0015 */
[----:B------:R-:W-:Y:S02]  /*fe10*/  IMAD R21, R53, c[0x0][0x190], RZ ;  /* 0x0000640035157a24 */ /* 0x000fe400078e02ff */
[----:B------:R-:W-:Y:S01]  /*fe20*/  IMAD.MOV.U32 R53, RZ, RZ, R23 ;  /* 0x000000ffff357224 */ /* 0x000fe200078e0017 */
[----:B-1----:R-:W3:Y:S01]  /*fe30*/  LDL.LU.64 R64, [R1+0x1218] ;  /* 0x0012180001407983 */ /* 0x002ee20000300a00 */
[----:B------:R-:W-:Y:S02]  /*fe40*/  IMAD R23, R54, c[0x0][0x190], RZ ;  /* 0x0000640036177a24 */ /* 0x000fe400078e02ff */
[----:B------:R-:W-:Y:S02]  /*fe50*/  IMAD R51, R51, 0x94, RZ ;  /* 0x0000009433337824 */ /* 0x000fe400078e02ff */
[----:B------:R-:W-:-:S02]  /*fe60*/  IMAD.MOV.U32 R54, RZ, RZ, R39 ;  /* 0x000000ffff367224 */ /* 0x000fc400078e0027 */
[----:B------:R-:W-:Y:S02]  /*fe70*/  IMAD R39, R55, c[0x0][0x190], RZ ;  /* 0x0000640037277a24 */ /* 0x000fe400078e02ff */
[----:B------:R-:W-:Y:S02]  /*fe80*/  IMAD.MOV.U32 R55, RZ, RZ, R40 ;  /* 0x000000ffff377224 */ /* 0x000fe400078e0028 */
[----:B------:R-:W-:Y:S02]  /*fe90*/  IMAD R40, R56, c[0x0][0x190], RZ ;  /* 0x0000640038287a24 */ /* 0x000fe400078e02ff */
[----:B------:R-:W-:Y:S02]  /*fea0*/  IMAD.MOV.U32 R56, RZ, RZ, R41 ;  /* 0x000000ffff387224 */ /* 0x000fe400078e0029 */
[----:B------:R-:W-:Y:S02]  /*feb0*/  IMAD R41, R57, c[0x0][0x190], RZ ;  /* 0x0000640039297a24 */ /* 0x000fe400078e02ff */
[----:B------:R-:W-:-:S02]  /*fec0*/  IMAD.MOV.U32 R57, RZ, RZ, R45 ;  /* 0x000000ffff397224 */ /* 0x000fc400078e002d */
[----:B------:R-:W-:Y:S02]  /*fed0*/  IMAD R45, R61, c[0x0][0x190], RZ ;  /* 0x000064003d2d7a24 */ /* 0x000fe400078e02ff */
[----:B------:R-:W-:Y:S02]  /*fee0*/  IMAD R19, R52, c[0x0][0x190], RZ ;  /* 0x0000640034137a24 */ /* 0x000fe400078e02ff */
[----:B------:R-:W-:Y:S02]  /*fef0*/  IMAD.MOV.U32 R52, RZ, RZ, R48 ;  /* 0x000000ffff347224 */ /* 0x000fe400078e0030 */
[----:B------:R-:W-:Y:S02]  /*ff00*/  IMAD.MOV.U32 R48, RZ, RZ, R46 ;  /* 0x000000ffff307224 */ /* 0x000fe400078e002e */
[----:B------:R-:W-:Y:S02]  /*ff10*/  IMAD R46, R62, c[0x0][0x190], RZ ;  /* 0x000064003e2e7a24 */ /* 0x000fe400078e02ff */
[----:B--2---:R-:W-:Y:S01]  /*ff20*/  IMAD R42, R58, c[0x0][0x190], RZ ;  /* 0x000064003a2a7a24 */ /* 0x004fe200078e02ff */
[----:B------:R-:W-:Y:S01]  /*ff30*/  IADD3 R58, P1, R44, R4, RZ ;  /* 0x000000042c3a7210 */ /* 0x000fe20007f3e0ff */
[----:B------:R-:W-:-:S03]  /*ff40*/  IMAD R43, R59, c[0x0][0x190], RZ ;  /* 0x000064003b2b7a24 */ /* 0x000fc600078e02ff */
[----:B------:R-:W-:-:S05]  /*ff50*/  LEA.HI.X.SX32 R59, R250, R5, 0x2, P1 ;  /* 0x00000005fa3b7211 */ /* 0x000fca00008f16ff */
[----:B------:R1:W-:Y:S01]  /*ff60*/  STL.64 [R1+0xa0], R58 ;  /* 0x0000a03a01007387 */ /* 0x0003e20000100a00 */
[----:B------:R-:W-:Y:S01]  /*ff70*/  IMAD R44, R60, c[0x0][0x190], RZ ;  /* 0x000064003c2c7a24 */ /* 0x000fe200078e02ff */
[----:B------:R-:W-:Y:S01]  /*ff80*/  IADD3 R60, P1, R51, R4, RZ ;  /* 0x00000004333c7210 */ /* 0x000fe20007f3e0ff */
[----:B-1----:R-:W-:-:S04]  /*ff90*/  IMAD.MOV.U32 R59, RZ, RZ, c[0x0][0x188] ;  /* 0x00006200ff3b7624 */ /* 0x002fc800078e00ff */
[C---:B------:R-:W-:Y:S02]  /*ffa0*/  IMAD R58, R59.reuse, 0x25, RZ ;  /* 0x000000253b3a7824 */ /* 0x040fe400078e02ff */
[----:B------:R-:W-:-:S03]  /*ffb0*/  IMAD R59, R59, 0x98, RZ ;  /* 0x000000983b3b7824 */ /* 0x000fc600078e02ff */
[----:B------:R-:W-:Y:S01]  /*ffc0*/  LEA.HI.X.SX32 R61, R58, R5, 0x2, P1 ;  /* 0x000000053a3d7211 */ /* 0x000fe200008f16ff */
[----:B------:R-:W-:-:S04]  /*ffd0*/  IMAD.MOV.U32 R58, RZ, RZ, c[0x0][0x188] ;  /* 0x00006200ff3a7624 */ /* 0x000fc800078e00ff */
[----:B------:R1:W-:Y:S01]  /*ffe0*/  STL.64 [R1+0x98], R60 ;  /* 0x0000983c01007387 */ /* 0x0003e20000100a00 */
[C---:B------:R-:W-:Y:S01]  /*fff0*/  IMAD R62, R58.reuse, 0x26, RZ ;  /* 0x000000263a3e7824 */ /* 0x040fe200078e02ff */
[----:B-1----:R-:W-:Y:S01]  /*10000*/  IADD3 R60, P1, R59, R4, RZ ;  /* 0x000000043b3c7210 */ /* 0x002fe20007f3e0ff */
[----:B------:R-:W-:-:S03]  /*10010*/  IMAD R59, R58, 0x9c, RZ ;  /* 0x0000009c3a3b7824 */ /* 0x000fc600078e02ff */
[----:B------:R-:W-:-:S05]  /*10020*/  LEA.HI.X.SX32 R61, R62, R5, 0x2, P1 ;  /* 0x000000053e3d7211 */ /* 0x000fca00008f16ff */
[----:B------:R1:W-:Y:S02]  /*10030*/  STL.64 [R1+0x90], R60 ;  /* 0x0000903c01007387 */ /* 0x0003e40000100a00 */
[----:B-1----:R-:W-:Y:S01]  /*10040*/  IADD3 R60, P1, R59, R4, RZ ;  /* 0x000000043b3c7210 */ /* 0x002fe20007f3e0ff */
[C---:B------:R-:W-:Y:S02]  /*10050*/  IMAD R59, R58.reuse, 0x27, RZ ;  /* 0x000000273a3b7824 */ /* 0x040fe400078e02ff */
[----:B------:R-:W-:-:S03]  /*10060*/  IMAD R58, R58, 0xa0, RZ ;  /* 0x000000a03a3a7824 */ /* 0x000fc600078e02ff */
[----:B------:R-:W-:Y:S02]  /*10070*/  LEA.HI.X.SX32 R61, R59, R5, 0x2, P1 ;  /* 0x000000053b3d7211 */ /* 0x000fe400008f16ff */
[----:B------:R-:W-:-:S04]  /*10080*/  IADD3 R58, P1, R58, R4, RZ ;  /* 0x000000043a3a7210 */ /* 0x000fc80007f3e0ff */
[----:B------:R-:W-:Y:S01]  /*10090*/  LEA.HI.X.SX32 R59, R251, R5, 0x2, P1 ;  /* 0x00000005fb3b7211 */ /* 0x000fe200008f16ff */
[----:B------:R-:W-:Y:S04]  /*100a0*/  STL.64 [R1+0x5f0], R60 ;  /* 0x0005f03c01007387 */ /* 0x000fe80000100a00 */
[----:B------:R1:W-:Y:S02]  /*100b0*/  STL.64 [R1+0x88], R58 ;  /* 0x0000883a01007387 */ /* 0x0003e40000100a00 */
[----:B-1----:R-:W-:Y:S02]  /*100c0*/  IMAD.MOV.U32 R58, RZ, RZ, c[0x0][0x188] ;  /* 0x00006200ff3a7624 */ /* 0x002fe400078e00ff */
[----:B------:R-:W-:Y:S02]  /*100d0*/  IMAD.MOV.U32 R59, RZ, RZ, c[0x0][0x188] ;  /* 0x00006200ff3b7624 */ /* 0x000fe400078e00ff */
[----:B------:R-:W-:-:S05]  /*100e0*/  IMAD R58, R58, 0xa4, RZ ;  /* 0x000000a43a3a7824 */ /* 0x000fca00078e02ff */
[----:B------:R-:W-:Y:S01]  /*100f0*/  IADD3 R60, P1, R58, R4, RZ ;  /* 0x000000043a3c7210 */ /* 0x000fe20007f3e0ff */
        /* <DEDUP_REMOVED lines=11> */
[----:B------:R-:W-:-:S05]  /*101b0*/  IMAD R59, R58, 0x2b, RZ ;  /* 0x0000002b3a3b7824 */ /* 0x000fca00078e02ff */
[----:B------:R-:W-:Y:S01]  /*101c0*/  LEA.HI.X.SX32 R61, R59, R5, 0x2, P1 ;  /* 0x000000053b3d7211 */ /* 0x000fe200008f16ff */
[----:B------:R-:W-:-:S04]  /*101d0*/  IMAD R58, R58, 0xb0, RZ ;  /* 0x000000b03a3a7824 */ /* 0x000fc800078e02ff */
[----:B------:R1:W-:Y:S01]  /*101e0*/  STL.64 [R1+0x5f8], R60 ;  /* 0x0005f83c01007387 */ /* 0x0003e20000100a00 */
[----:B------:R-:W-:Y:S01]  /*101f0*/  IADD3 R58, P1, R58, R4, RZ ;  /* 0x000000043a3a7210 */ /* 0x000fe20007f3e0ff */
[----:B-1----:R-:W-:-:S04]  /*10200*/  IMAD.MOV.U32 R60, RZ, RZ, c[0x0][0x188] ;  /* 0x00006200ff3c7624 */ /* 0x002fc800078e00ff */
[----:B------:R-:W-:-:S05]  /*10210*/  IMAD R60, R60, 0x2c, RZ ;  /* 0x0000002c3c3c7824 */ /* 0x000fca00078e02ff */
[----:B------:R-:W-:-:S05]  /*10220*/  LEA.HI.X.SX32 R59, R60, R5, 0x2, P1 ;  /* 0x000000053c3b7211 */ /* 0x000fca00008f16ff */
        /* <DEDUP_REMOVED lines=25> */
[----:B-1----:R-:W-:-:S04]  /*103c0*/  IMAD.MOV.U32 R58, RZ, RZ, c[0x0][0x188] ;  /* 0x00006200ff3a7624 */ /* 0x002fc800078e00ff */
[----:B------:R-:W-:-:S05]  /*103d0*/  IMAD R58, R58, 0xc4, RZ ;  /* 0x000000c43a3a7824 */ /* 0x000fca00078e02ff */
[----:B------:R-:W-:Y:S01]  /*103e0*/  IADD3 R60, P1, R58, R4, RZ ;  /* 0x000000043a3c7210 */ /* 0x000fe20007f3e0ff */
[----:B------:R-:W-:-:S04]  /*103f0*/  IMAD.MOV.U32 R58, RZ, RZ, c[0x0][0x188] ;  /* 0x00006200ff3a7624 */ /* 0x000fc800078e00ff */
[C---:B------:R-:W-:Y:S02]  /*10400*/  IMAD R62, R58.reuse, 0x31, RZ ;  /* 0x000000313a3e7824 */ /* 0x040fe400078e02ff */
[----:B------:R-:W-:-:S03]  /*10410*/  IMAD R58, R58, 0xc8, RZ ;  /* 0x000000c83a3a7824 */ /* 0x000fc600078e02ff */
[----:B------:R-:W-:Y:S01]  /*10420*/  LEA.HI.X.SX32 R61, R62, R5, 0x2, P1 ;  /* 0x000000053e3d7211 */ /* 0x000fe200008f16ff */
[----:B------:R-:W-:-:S04]  /*10430*/  IMAD.MOV.U32 R59, RZ, RZ, c[0x0][0x188] ;  /* 0x00006200ff3b7624 */ /* 0x000fc800078e00ff */
[----:B------:R1:W-:Y:S02]  /*10440*/  STL.64 [R1+0x50], R60 ;  /* 0x0000503c01007387 */ /* 0x0003e40000100a00 */
[----:B-1----:R-:W-:Y:S01]  /*10450*/  IADD3 R60, P1, R58, R4, RZ ;  /* 0x000000043a3c7210 */ /* 0x002fe20007f3e0ff */
[C---:B------:R-:W-:Y:S02]  /*10460*/  IMAD R58, R59.reuse, 0x32, RZ ;  /* 0x000000323b3a7824 */ /* 0x040fe400078e02ff */
[----:B------:R-:W-:-:S03]  /*10470*/  IMAD R59, R59, 0xcc, RZ ;  /* 0x000000cc3b3b7824 */ /* 0x000fc600078e02ff */
[----:B------:R-:W-:Y:S01]  /*10480*/  LEA.HI.X.SX32 R61, R58, R5, 0x2, P1 ;  /* 0x000000053a3d7211 */ /* 0x000fe200008f16ff */
[----:B------:R-:W-:Y:S01]  /*10490*/  IMAD.MOV.U32 R58, RZ, RZ, c[0x0][0x188] ;  /* 0x00006200ff3a7624 */ /* 0x000fe200078e00ff */
[----:B------:R-:W-:-:S03]  /*104a0*/  IADD3 R62, P1, R59, R4, RZ ;  /* 0x000000043b3e7210 */ /* 0x000fc60007f3e0ff */
[----:B------:R1:W-:Y:S01]  /*104b0*/  STL.64 [R1+0x48], R60 ;  /* 0x0000483c01007387 */ /* 0x0003e20000100a00 */
[C---:B------:R-:W-:Y:S02]  /*104c0*/  IMAD R59, R58.reuse, 0x33, RZ ;  /* 0x000000333a3b7824 */ /* 0x040fe400078e02ff */
[----:B------:R-:W-:Y:S02]  /*104d0*/  IMAD R58, R58, 0xd0, RZ ;  /* 0x000000d03a3a7824 */ /* 0x000fe400078e02ff */
[----:B------:R-:W-:Y:S02]  /*104e0*/  IMAD.MOV.U32 R51, RZ, RZ, R47 ;  /* 0x000000ffff337224 */ /* 0x000fe400078e002f */
[----:B------:R-:W-:Y:S01]  /*104f0*/  IMAD R47, R63, c[0x0][0x190], RZ ;  /* 0x000064003f2f7a24 */ /* 0x000fe200078e02ff */
[----:B------:R-:W-:Y:S01]  /*10500*/  LEA.HI.X.SX32 R63, R59, R5, 0x2, P1 ;  /* 0x000000053b3f7211 */ /* 0x000fe200008f16ff */
[----:B-1----:R-:W-:Y:S01]  /*10510*/  IMAD.MOV.U32 R60, RZ, RZ, c[0x0][0x188] ;  /* 0x00006200ff3c7624 */ /* 0x002fe200078e00ff */
[----:B------:R-:W-:-:S03]  /*10520*/  IADD3 R58, P1, R58, R4, RZ ;  /* 0x000000043a3a7210 */ /* 0x000fc60007f3e0ff */
[----:B------:R-:W-:Y:S01]  /*10530*/  IMAD R60, R60, 0x34, RZ ;  /* 0x000000343c3c7824 */ /* 0x000fe200078e02ff */
[----:B------:R-:W-:Y:S04]  /*10540*/  STL.64 [R1+0x608], R62 ;  /* 0x0006083e01007387 */ /* 0x000fe80000100a00 */
        /* <DEDUP_REMOVED lines=25> */
[----:B------:R-:W-:-:S05]  /*106e0*/  LEA.HI.X.SX32 R61, R59, R5, 0x2, P1 ;  /* 0x000000053b3d7211 */ /* 0x000fca00008f16ff */
[----:B------:R1:W-:Y:S02]  /*106f0*/  STL.64 [R1+0x28], R60 ;  /* 0x0000283c01007387 */ /* 0x0003e40000100a00 */
[----:B-1----:R-:W-:Y:S01]  /*10700*/  IADD3 R60, P1, R58, R4, RZ ;  /* 0x000000043a3c7210 */ /* 0x002fe20007f3e0ff */
[----:B------:R-:W-:-:S04]  /*10710*/  IMAD.MOV.U32 R58, RZ, RZ, c[0x0][0x188] ;  /* 0x00006200ff3a7624 */ /* 0x000fc800078e00ff */
[C---:B------:R-:W-:Y:S02]  /*10720*/  IMAD R62, R58.reuse, 0x39, RZ ;  /* 0x000000393a3e7824 */ /* 0x040fe400078e02ff */
[----:B------:R-:W-:-:S03]  /*10730*/  IMAD R59, R58, 0xe8, RZ ;  /* 0x000000e83a3b7824 */ /* 0x000fc600078e02ff */
[----:B------:R-:W-:-:S05]  /*10740*/  LEA.HI.X.SX32 R61, R62, R5, 0x2, P1 ;  /* 0x000000053e3d7211 */ /* 0x000fca00008f16ff */
[----:B------:R1:W-:Y:S02]  /*10750*/  STL.64 [R1+0x20], R60 ;  /* 0x0000203c01007387 */ /* 0x0003e40000100a00 */
[----:B-1----:R-:W-:Y:S01]  /*10760*/  IADD3 R60, P1, R59, R4, RZ ;  /* 0x000000043b3c7210 */ /* 0x002fe20007f3e0ff */
[C---:B------:R-:W-:Y:S02]  /*10770*/  IMAD R59, R58.reuse, 0x3a, RZ ;  /* 0x0000003a3a3b7824 */ /* 0x040fe400078e02ff */
[----:B------:R-:W-:-:S03]  /*10780*/  IMAD R58, R58, 0xec, RZ ;  /* 0x000000ec3a3a7824 */ /* 0x000fc600078e02ff */
[----:B------:R-:W-:Y:S01]  /*10790*/  LEA.HI.X.SX32 R61, R59, R5, 0x2, P1 ;  /* 0x000000053b3d7211 */ /* 0x000fe200008f16ff */
[----:B------:R-:W-:-:S04]  /*107a0*/  IMAD R59, R3, 0x3b, RZ ;  /* 0x0000003b033b7824 */ /* 0x000fc800078e02ff */
[----:B------:R1:W-:Y:S01]  /*107b0*/  STL.64 [R1+0x18], R60 ;  /* 0x0000183c01007387 */ /* 0x0003e20000100a00 */
[----:B------:R-:W-:Y:S01]  /*107c0*/  IMAD R3, R3, 0xf0, RZ ;  /* 0x000000f003037824 */ /* 0x000fe200078e02ff */
[----:B-1----:R-:W-:Y:S01]  /*107d0*/  IADD3 R60, P1, R58, R4, RZ ;  /* 0x000000043a3c7210 */ /* 0x002fe20007f3e0ff */
[----:B------:R-:W-:-:S03]  /*107e0*/  IMAD.MOV.U32 R58, RZ, RZ, c[0x0][0x188] ;  /* 0x00006200ff3a7624 */ /* 0x000fc600078e00ff */
[----:B------:R-:W-:-:S05]  /*107f0*/  LEA.HI.X.SX32 R61, R59, R5, 0x2, P1 ;  /* 0x000000053b3d7211 */ /* 0x000fca00008f16ff */
[----:B------:R1:W-:Y:S02]  /*10800*/  STL.64 [R1+0x618], R60 ;  /* 0x0006183c01007387 */ /* 0x0003e40000100a00 */
[----:B-1----:R-:W-:Y:S01]  /*10810*/  IADD3 R60, P1, R3, R4, RZ ;  /* 0x00000004033c7210 */ /* 0x002fe20007f3e0ff */
[----:B------:R-:W-:-:S05]  /*10820*/  IMAD R3, R58, 0x3c, RZ ;  /* 0x0000003c3a037824 */ /* 0x000fca00078e02ff */
[----:B------:R-:W-:Y:S02]  /*10830*/  LEA.HI.X.SX32 R61, R3, R5, 0x2, P1 ;  /* 0x00000005033d7211 */ /* 0x000fe400008f16ff */
[----:B------:R-:W2:Y:S01]  /*10840*/  LDL.LU R3, [R1+0x1a4] ;  /* 0x0001a40001037983 */ /* 0x000ea20000300800 */
[----:B------:R-:W-:-:S05]  /*10850*/  IMAD R58, R58, 0xf4, RZ ;  /* 0x000000f43a3a7824 */ /* 0x000fca00078e02ff */
[-C--:B------:R-:W-:Y:S01]  /*10860*/  IADD3 R62, P1, R58, R4.reuse, RZ ;  /* 0x000000043a3e7210 */ /* 0x080fe20007f3e0ff */
[----:B------:R-:W-:Y:S01]  /*10870*/  IMAD.MOV.U32 R58, RZ, RZ, c[0x0][0x188] ;  /* 0x00006200ff3a7624 */ /* 0x000fe200078e00ff */
[----:B------:R1:W-:Y:S03]  /*10880*/  STL.64 [R1+0x10], R60 ;  /* 0x0000103c01007387 */ /* 0x0003e60000100a00 */
[C---:B------:R-:W-:Y:S02]  /*10890*/  IMAD R59, R58.reuse, 0x3d, RZ ;  /* 0x0000003d3a3b7824 */ /* 0x040fe400078e02ff */
[----:B------:R-:W-:Y:S01]  /*108a0*/  IMAD R58, R58, 0xf8, RZ ;  /* 0x000000f83a3a7824 */ /* 0x000fe200078e02ff */
[----:B------:R-:W4:Y:S02]  /*108b0*/  S2R R0, SR_TID.X ;  /* 0x0000000000007919 */ /* 0x000f240000002100 */
[----:B------:R-:W-:Y:S01]  /*108c0*/  LEA.HI.X.SX32 R63, R59, R5, 0x2, P1 ;  /* 0x000000053b3f7211 */ /* 0x000fe200008f16ff */
[----:B-1----:R-:W-:Y:S01]  /*108d0*/  IMAD.MOV.U32 R60, RZ, RZ, c[0x0][0x188] ;  /* 0x00006200ff3c7624 */ /* 0x002fe200078e00ff */
[----:B------:R-:W-:-:S03]  /*108e0*/  IADD3 R58, P1, R58, R4, RZ ;  /* 0x000000043a3a7210 */ /* 0x000fc60007f3e0ff */
[----:B------:R-:W-:Y:S01]  /*108f0*/  IMAD R60, R60, 0x3e, RZ ;  /* 0x0000003e3c3c7824 */ /* 0x000fe200078e02ff */
[----:B------:R1:W-:Y:S04]  /*10900*/  STL.64 [R1+0x8], R62 ;  /* 0x0000083e01007387 */ /* 0x0003e80000100a00 */
[----:B------:R-:W-:-:S05]  /*10910*/  LEA.HI.X.SX32 R59, R60, R5, 0x2, P1 ;  /* 0x000000053c3b7211 */ /* 0x000fca00008f16ff */
[----:B------:R3:W-:Y:S01]  /*10920*/  STL.64 [R1], R58 ;  /* 0x0000003a01007387 */ /* 0x0007e20000100a00 */
[----:B-1----:R-:W-:Y:S01]  /*10930*/  IADD3 R62, P1, R2, R4, RZ ;  /* 0x00000004023e7210 */ /* 0x002fe20007f3e0ff */
[----:B---3--:R-:W-:-:S04]  /*10940*/  IMAD.MOV.U32 R58, RZ, RZ, c[0x0][0x188] ;  /* 0x00006200ff3a7624 */ /* 0x008fc800078e00ff */
[----:B------:R-:W-:Y:S02]  /*10950*/  IMAD R59, R58, 0x3f, RZ ;  /* 0x0000003f3a3b7824 */ /* 0x000fe400078e02ff */
[----:B------:R-:W-:-:S03]  /*10960*/  IMAD.MOV.U32 R60, RZ, RZ, c[0x0][0x188] ;  /* 0x00006200ff3c7624 */ /* 0x000fc600078e00ff */
[----:B------:R-:W-:Y:S01]  /*10970*/  LEA.HI.X.SX32 R63, R59, R5, 0x2, P1 ;  /* 0x000000053b3f7211 */ /* 0x000fe200008f16ff */
[----:B------:R-:W-:Y:S01]  /*10980*/  IMAD.SHL.U32 R58, R58, 0x4, RZ ;  /* 0x000000043a3a7824 */ /* 0x000fe200078e00ff */
[----:B----4-:R-:W-:-:S03]  /*10990*/  LOP3.LUT R0, R0, 0x3f, RZ, 0xc0, !PT ;  /* 0x0000003f00007812 */ /* 0x010fc600078ec0ff */
[----:B------:R1:W-:Y:S02]  /*109a0*/  STL.64 [R1+0x620], R62 ;  /* 0x0006203e01007387 */ /* 0x0003e40000100a00 */
[----:B------:R-:W-:Y:S01]  /*109b0*/  IMAD R0, R0, c[0x0][0x18c], RZ ;  /* 0x0000630000007a24 */ /* 0x000fe200078e02ff */
[----:B-1----:R-:W-:-:S04]  /*109c0*/  LEA R62, P1, R60, R4, 0x4 ;  /* 0x000000043c3e7211 */ /* 0x002fc800078220ff */
[CC--:B------:R-:W-:Y:S02]  /*109d0*/  LEA.HI.X.SX32 R63, R58.reuse, R5.reuse, 0x2, P1 ;  /* 0x000000053a3f7211 */ /* 0x0c0fe400008f16ff */
[----:B------:R-:W-:Y:S02]  /*109e0*/  IADD3 R58, P1, R58, R4, RZ ;  /* 0x000000043a3a7210 */ /* 0x000fe40007f3e0ff */
[----:B------:R-:W-:Y:S02]  /*109f0*/  LEA R248, P5, R0, c[0x0][0x168], 0x2 ;  /* 0x00005a0000f87a11 */ /* 0x000fe400078a10ff */
[----:B------:R-:W-:Y:S01]  /*10a00*/  LEA.HI.X.SX32 R59, R60, R5, 0x2, P1 ;  /* 0x000000053c3b7211 */ /* 0x000fe200008f16ff */
[----:B------:R-:W-:Y:S01]  /*10a10*/  STL.64 [R1+0x1a0], R62 ;  /* 0x0001a03e01007387 */ /* 0x000fe20000100a00 */
[----:B------:R-:W-:-:S03]  /*10a20*/  LEA.HI.X.SX32 R0, R0, c[0x0][0x16c], 0x2, P5 ;  /* 0x00005b0000007a11 */ /* 0x000fc600028f16ff */
[----:B------:R1:W-:Y:S02]  /*10a30*/  STL.64 [R1+0x1b8], R58 ;  /* 0x0001b83a01007387 */ /* 0x0003e40000100a00 */
[----:B-1----:R-:W-:-:S04]  /*10a40*/  LEA R58, P5, R37, R248, 0x2 ;  /* 0x000000f8253a7211 */ /* 0x002fc800078a10ff */
[----:B------:R-:W-:Y:S01]  /*10a50*/  LEA.HI.X.SX32 R59, R37, R0, 0x2, P5 ;  /* 0x00000000253b7211 */ /* 0x000fe200028f16ff */
[----:B------:R-:W-:Y:S02]  /*10a60*/  IMAD R26, R26, c[0x0][0x190], RZ ;  /* 0x000064001a1a7a24 */ /* 0x000fe400078e02ff */
[----:B------:R-:W-:Y:S02]  /*10a70*/  IMAD R252, R252, c[0x0][0x190], RZ ;  /* 0x00006400fcfc7a24 */ /* 0x000fe400078e02ff */
[----:B------:R-:W-:Y:S02]  /*10a80*/  IMAD R28, R28, c[0x0][0x190], RZ ;  /* 0x000064001c1c7a24 */ /* 0x000fe400078e02ff */
[----:B------:R-:W-:Y:S02]  /*10a90*/  IMAD R29, R29, c[0x0][0x190], RZ ;  /* 0x000064001d1d7a24 */ /* 0x000fe400078e02ff */
[----:B------:R-:W-:Y:S02]  /*10aa0*/  IMAD R30, R30, c[0x0][0x190], RZ ;  /* 0x000064001e1e7a24 */ /* 0x000fe400078e02ff */
[----:B------:R-:W-:-:S02]  /*10ab0*/  IMAD R31, R31, c[0x0][0x190], RZ ;  /* 0x000064001f1f7a24 */ /* 0x000fc400078e02ff */
[----:B------:R-:W-:Y:S02]  /*10ac0*/  IMAD R32, R32, c[0x0][0x190], RZ ;  /* 0x0000640020207a24 */ /* 0x000fe400078e02ff */
[----:B------:R-:W-:Y:S02]  /*10ad0*/  IMAD R33, R33, c[0x0][0x190], RZ ;  /* 0x0000640021217a24 */ /* 0x000fe400078e02ff */
[----:B------:R-:W-:Y:S02]  /*10ae0*/  IMAD R34, R34, c[0x0][0x190], RZ ;  /* 0x0000640022227a24 */ /* 0x000fe400078e02ff */
[----:B------:R-:W-:Y:S02]  /*10af0*/  IMAD R35, R35, c[0x0][0x190], RZ ;  /* 0x0000640023237a24 */ /* 0x000fe400078e02ff */
[----:B------:R-:W-:Y:S02]  /*10b00*/  IMAD R38, R38, c[0x0][0x190], RZ ;  /* 0x0000640026267a24 */ /* 0x000fe400078e02ff */
[----:B--2---:R-:W-:-:S05]  /*10b10*/  IMAD R3, R3, c[0x0][0x190], RZ ;  /* 0x0000640003037a24 */ /* 0x004fca00078e02ff */
[----:B------:R-:W-:-:S04]  /*10b20*/  LEA R2, P1, R3, R248, 0x2 ;  /* 0x000000f803027211 */ /* 0x000fc800078210ff */
[----:B------:R-:W-:Y:S02]  /*10b30*/  LEA.HI.X.SX32 R3, R3, R0, 0x2, P1 ;  /* 0x0000000003037211 */ /* 0x000fe400008f16ff */
[----:B------:R-:W-:-:S03]  /*10b40*/  LEA R60, P1, R36, R248, 0x2 ;  /* 0x000000f8243c7211 */ /* 0x000fc600078210ff */
[----:B------:R1:W-:Y:S01]  /*10b50*/  STL.64 [R1+0x11a8], R2 ;  /* 0x0011a80201007387 */ /* 0x0003e20000100a00 */
[----:B------:R-:W-:-:S03]  /*10b60*/  LEA.HI.X.SX32 R61, R36, R0, 0x2, P1 ;  /* 0x00000000243d7211 */ /* 0x000fc600008f16ff */
[----:B------:R2:W-:Y:S01]  /*10b70*/  STL.64 [R1+0x5e8], R58 ;  /* 0x0005e83a01007387 */ /* 0x0005e20000100a00 */
[-C--:B-1----:R-:W-:Y:S02]  /*10b80*/  LEA R2, P1, R25, R248.reuse, 0x2 ;  /* 0x000000f819027211 */ /* 0x082fe400078210ff */
[----:B--2---:R-:W-:Y:S02]  /*10b90*/  LEA R58, P5, R27, R248, 0x2 ;  /* 0x000000f81b3a7211 */ /* 0x004fe400078a10ff */
[-C--:B------:R-:W-:Y:S02]  /*10ba0*/  LEA.HI.X.SX32 R3, R25, R0.reuse, 0x2, P1 ;  /* 0x0000000019037211 */ /* 0x080fe400008f16ff */
[----:B------:R-:W-:Y:S01]  /*10bb0*/  LEA.HI.X.SX32 R59, R27, R0, 0x2, P5 ;  /* 0x000000001b3b7211 */ /* 0x000fe200028f16ff */
[----:B------:R-:W-:Y:S01]  /*10bc0*/  STL.64 [R1+0x5e0], R60 ;  /* 0x0005e03c01007387 */ /* 0x000fe20000100a00 */
[----:B------:R-:W-:-:S03]  /*10bd0*/  LEA R36, P5, R24, R248, 0x2 ;  /* 0x000000f818247211 */ /* 0x000fc600078a10ff */
[----:B------:R-:W-:Y:S04]  /*10be0*/  STL.64 [R1+0x5d8], R58 ;  /* 0x0005d83a01007387 */ /* 0x000fe80000100a00 */
[----:B------:R1:W-:Y:S01]  /*10bf0*/  STL.64 [R1+0x5d0], R2 ;  /* 0x0005d00201007387 */ /* 0x0003e20000100a00 */
[----:B------:R-:W-:Y:S02]  /*10c00*/  LEA.HI.X.SX32 R37, R24, R0, 0x2, P5 ;  /* 0x0000000018257211 */ /* 0x000fe400028f16ff */
[----:B-1----:R-:W-:-:S04]  /*10c10*/  LEA R2, P1, R26, R248, 0x2 ;  /* 0x000000f81a027211 */ /* 0x002fc800078210ff */
[----:B------:R-:W-:Y:S01]  /*10c20*/  LEA.HI.X.SX32 R3, R26, R0, 0x2, P1 ;  /* 0x000000001a037211 */ /* 0x000fe200008f16ff */
[----:B------:R1:W-:Y:S04]  /*10c30*/  STL.64 [R1+0x5c8], R36 ;  /* 0x0005c82401007387 */ /* 0x0003e80000100a00 */
[----:B------:R2:W-:Y:S01]  /*10c40*/  STL.64 [R1+0x5c0], R2 ;  /* 0x0005c00201007387 */ /* 0x0005e20000100a00 */
[-C--:B-1----:R-:W-:Y:S02]  /*10c50*/  LEA R36, P5, R252, R248.reuse, 0x2 ;  /* 0x000000f8fc247211 */ /* 0x082fe400078a10ff */
[----:B--2---:R-:W-:Y:S02]  /*10c60*/  LEA R2, P1, R28, R248, 0x2 ;  /* 0x000000f81c027211 */ /* 0x004fe400078210ff */
[----:B------:R-:W-:-:S02]  /*10c70*/  LEA.HI.X.SX32 R37, R252, R0, 0x2, P5 ;  /* 0x00000000fc257211 */ /* 0x000fc400028f16ff */
[----:B------:R-:W-:Y:S02]  /*10c80*/  LEA.HI.X.SX32 R3, R28, R0, 0x2, P1 ;  /* 0x000000001c037211 */ /* 0x000fe400008f16ff */
[C---:B------:R-:W-:Y:S01]  /*10c90*/  LEA R24, P5, R29.reuse, R248, 0x2 ;  /* 0x000000f81d187211 */ /* 0x040fe200078a10ff */
[----:B------:R-:W-:Y:S04]  /*10ca0*/  STL.64 [R1+0x5b8], R36 ;  /* 0x0005b82401007387 */ /* 0x000fe80000100a00 */
[----:B------:R1:W-:Y:S01]  /*10cb0*/  STL.64 [R1+0x5b0], R2 ;  /* 0x0005b00201007387 */ /* 0x0003e20000100a00 */
[----:B------:R-:W-:Y:S02]  /*10cc0*/  LEA.HI.X.SX32 R25, R29, R0, 0x2, P5 ;  /* 0x000000001d197211 */ /* 0x000fe400028f16ff */
[----:B-1----:R-:W-:-:S04]  /*10cd0*/  LEA R2, P1, R30, R248, 0x2 ;  /* 0x000000f81e027211 */ /* 0x002fc800078210ff */
[----:B------:R-:W-:Y:S01]  /*10ce0*/  LEA.HI.X.SX32 R3, R30, R0, 0x2, P1 ;  /* 0x000000001e037211 */ /* 0x000fe200008f16ff */
[----:B------:R1:W-:Y:S04]  /*10cf0*/  STL.64 [R1+0x5a8], R24 ;  /* 0x0005a81801007387 */ /* 0x0003e80000100a00 */
[----:B------:R2:W-:Y:S01]  /*10d00*/  STL.64 [R1+0x5a0], R2 ;  /* 0x0005a00201007387 */ /* 0x0005e20000100a00 */
[CC--:B-1----:R-:W-:Y:S02]  /*10d10*/  LEA R24, P5, R31.reuse, R248.reuse, 0x2 ;  /* 0x000000f81f187211 */ /* 0x0c2fe400078a10ff */
[----:B--2---:R-:W-:Y:S02]  /*10d20*/  LEA R2, P1, R32, R248, 0x2 ;  /* 0x000000f820027211 */ /* 0x004fe400078210ff */
[----:B------:R-:W-:-:S02]  /*10d30*/  LEA.HI.X.SX32 R25, R31, R0, 0x2, P5 ;  /* 0x000000001f197211 */ /* 0x000fc400028f16ff */
[----:B------:R-:W-:-:S03]  /*10d40*/  LEA.HI.X.SX32 R3, R32, R0, 0x2, P1 ;  /* 0x0000000020037211 */ /* 0x000fc600008f16ff */
[----:B------:R1:W-:Y:S04]  /*10d50*/  STL.64 [R1+0x598], R24 ;  /* 0x0005981801007387 */ /* 0x0003e80000100a00 */
[----:B------:R2:W-:Y:S01]  /*10d60*/  STL.64 [R1+0x590], R2 ;  /* 0x0005900201007387 */ /* 0x0005e20000100a00 */
[CC--:B-1----:R-:W-:Y:S02]  /*10d70*/  LEA R24, P5, R33.reuse, R248.reuse, 0x2 ;  /* 0x000000f821187211 */ /* 0x0c2fe400078a10ff */
[C---:B--2---:R-:W-:Y:S02]  /*10d80*/  LEA R2, P1, R34.reuse, R248, 0x2 ;  /* 0x000000f822027211 */ /* 0x044fe400078210ff */
[-C--:B------:R-:W-:Y:S02]  /*10d90*/  LEA.HI.X.SX32 R25, R33, R0.reuse, 0x2, P5 ;  /* 0x0000000021197211 */ /* 0x080fe400028f16ff */
        /* <DEDUP_REMOVED lines=9> */
[-C--:B-1----:R-:W-:Y:S02]  /*10e30*/  LEA R24, P5, R20, R248.reuse, 0x2 ;  /* 0x000000f814187211 */ /* 0x082fe400078a10ff */
[----:B--2---:R-:W-:Y:S02]  /*10e40*/  LEA R2, P1, R38, R248, 0x2 ;  /* 0x000000f826027211 */ /* 0x004fe400078210ff */
        /* <DEDUP_REMOVED lines=19> */
[----:B------:R-:W-:-:S02]  /*10f80*/  LEA.HI.X.SX32 R3, R12, R0, 0x2, P1 ;  /* 0x000000000c037211 */ /* 0x000fc400008f16ff */
[C---:B------:R-:W-:Y:S01]  /*10f90*/  LEA R14, P5, R11.reuse, R248, 0x2 ;  /* 0x000000f80b0e7211 */ /* 0x040fe200078a10ff */
[----:B------:R-:W-:Y:S04]  /*10fa0*/  STL.64 [R1+0x538], R24 ;  /* 0x0005381801007387 */ /* 0x000fe80000100a00 */
[----:B------:R1:W-:Y:S01]  /*10fb0*/  STL.64 [R1+0x530], R2 ;  /* 0x0005300201007387 */ /* 0x0003e20000100a00 */
[----:B------:R-:W-:Y:S02]  /*10fc0*/  LEA.HI.X.SX32 R15, R11, R0, 0x2, P5 ;  /* 0x000000000b0f7211 */ /* 0x000fe400028f16ff */
[-C--:B------:R-:W-:Y:S02]  /*10fd0*/  LEA R12, P5, R9, R248.reuse, 0x2 ;  /* 0x000000f8090c7211 */ /* 0x080fe400078a10ff */
[----:B-1----:R-:W-:-:S04]  /*10fe0*/  LEA R2, P1, R10, R248, 0x2 ;  /* 0x000000f80a027211 */ /* 0x002fc800078210ff */
[-C--:B------:R-:W-:Y:S01]  /*10ff0*/  LEA.HI.X.SX32 R3, R10, R0.reuse, 0x2, P1 ;  /* 0x000000000a037211 */ /* 0x080fe200008f16ff */
        /* <DEDUP_REMOVED lines=18> */
[----:B------:R-:W-:Y:S01]  /*11120*/  STL.64 [R1+0x4f8], R8 ;  /* 0x0004f80801007387 */ /* 0x000fe20000100a00 */
[----:B------:R-:W-:-:S03]  /*11130*/  LEA.HI.X.SX32 R7, R21, R0, 0x2, P5 ;  /* 0x0000000015077211 */ /* 0x000fc600028f16ff */
[----:B------:R1:W-:Y:S04]  /*11140*/  STL.64 [R1+0x4f0], R2 ;  /* 0x0004f00201007387 */ /* 0x0003e80000100a00 */
[----:B------:R2:W-:Y:S01]  /*11150*/  STL.64 [R1+0x4e8], R6 ;  /* 0x0004e80601007387 */ /* 0x0005e20000100a00 */
[----:B-1----:R-:W-:-:S04]  /*11160*/  LEA R2, P1, R23, R248, 0x2 ;  /* 0x000000f817027211 */ /* 0x002fc800078210ff */
[----:B------:R-:W-:Y:S02]  /*11170*/  LEA.HI.X.SX32 R3, R23, R0, 0x2, P1 ;  /* 0x0000000017037211 */ /* 0x000fe400008f16ff */
[----:B--2---:R-:W-:-:S03]  /*11180*/  LEA R6, P5, R39, R248, 0x2 ;  /* 0x000000f827067211 */ /* 0x004fc600078a10ff */
[----:B------:R1:W-:Y:S01]  /*11190*/  STL.64 [R1+0x4e0], R2 ;  /* 0x0004e00201007387 */ /* 0x0003e20000100a00 */
[----:B------:R-:W-:-:S05]  /*111a0*/  LEA.HI.X.SX32 R7, R39, R0, 0x2, P5 ;  /* 0x0000000027077211 */ /* 0x000fca00028f16ff */
        /* <DEDUP_REMOVED lines=17> */
[----:B------:R-:W-:Y:S01]  /*112c0*/  LEA.HI.X.SX32 R7, R45, R0, 0x2, P5 ;  /* 0x000000002d077211 */ /* 0x000fe200028f16ff */
[----:B------:R-:W-:-:S04]  /*112d0*/  IMAD R64, R64, c[0x0][0x190], RZ ;  /* 0x0000640040407a24 */ /* 0x000fc800078e02ff */
[----:B------:R2:W-:Y:S01]  /*112e0*/  STL.64 [R1+0x4a8], R6 ;  /* 0x0004a80601007387 */ /* 0x0005e20000100a00 */
[----:B-1----:R-:W-:-:S04]  /*112f0*/  LEA R2, P1, R46, R248, 0x2 ;  /* 0x000000f82e027211 */ /* 0x002fc800078210ff */
[----:B------:R-:W-:Y:S02]  /*11300*/  LEA.HI.X.SX32 R3, R46, R0, 0x2, P1 ;  /* 0x000000002e037211 */ /* 0x000fe400008f16ff */
[----:B--2---:R-:W-:Y:S01]  /*11310*/  LEA R6, P5, R47, R248, 0x2 ;  /* 0x000000f82f067211 */ /* 0x004fe200078a10ff */
[----:B------:R-:W-:Y:S02]  /*11320*/  IMAD R65, R65, c[0x0][0x190], RZ ;  /* 0x0000640041417a24 */ /* 0x000fe400078e02ff */
        /* <DEDUP_REMOVED lines=354> */
[----:B------:R-:W-:Y:S01]  /*12950*/  IMAD R154, R154, c[0x0][0x190], RZ ;  /* 0x000064009a9a7a24 */ /* 0x000fe200078e02ff */
[-C--:B------:R-:W-:Y:S01]  /*12960*/  LEA R250, P5, R153, R248.reuse, 0x2 ;  /* 0x000000f899fa7211 */ /* 0x080fe200078a10ff */
[----:B------:R-:W-:Y:S02]  /*12970*/  IMAD R155, R155, c[0x0][0x190], RZ ;  /* 0x000064009b9b7a24 */ /* 0x000fe400078e02ff */
[----:B------:R2:W-:Y:S01]  /*12980*/  STL.64 [R1+0x1c8], R6 ;  /* 0x0001c80601007387 */ /* 0x0005e20000100a00 */
[----:B------:R-:W-:Y:S01]  /*12990*/  IMAD R156, R156, c[0x0][0x190], RZ ;  /* 0x000064009c9c7a24 */ /* 0x000fe200078e02ff */
[----:B-1----:R-:W-:-:S04]  /*129a0*/  LEA R2, P1, R152, R248, 0x2 ;  /* 0x000000f898027211 */ /* 0x002fc800078210ff */
[----:B------:R-:W-:Y:S02]  /*129b0*/  LEA.HI.X.SX32 R3, R152, R0, 0x2, P1 ;  /* 0x0000000098037211 */ /* 0x000fe400008f16ff */
[----:B--2---:R-:W-:Y:S01]  /*129c0*/  LEA R6, P1, R154, R248, 0x2 ;  /* 0x000000f89a067211 */ /* 0x004fe200078210ff */
[----:B------:R-:W-:Y:S01]  /*129d0*/  IMAD R157, R157, c[0x0][0x190], RZ ;  /* 0x000064009d9d7a24 */ /* 0x000fe200078e02ff */
[----:B------:R-:W-:Y:S01]  /*129e0*/  LEA.HI.X.SX32 R251, R153, R0, 0x2, P5 ;  /* 0x0000000099fb7211 */ /* 0x000fe200028f16ff */
[----:B------:R-:W-:Y:S01]  /*129f0*/  IMAD R158, R158, c[0x0][0x190], RZ ;  /* 0x000064009e9e7a24 */ /* 0x000fe200078e02ff */
[----:B------:R-:W-:Y:S02]  /*12a00*/  LEA R8, P5, R155, R248, 0x2 ;  /* 0x000000f89b087211 */ /* 0x000fe400078a10ff */
[----:B------:R-:W-:Y:S02]  /*12a10*/  LEA.HI.X.SX32 R7, R154, R0, 0x2, P1 ;  /* 0x000000009a077211 */ /* 0x000fe400008f16ff */
[----:B------:R-:W-:Y:S01]  /*12a20*/  LEA R10, P1, R156, R248, 0x2 ;  /* 0x000000f89c0a7211 */ /* 0x000fe200078210ff */
[----:B------:R-:W-:Y:S01]  /*12a30*/  IMAD R159, R159, c[0x0][0x190], RZ ;  /* 0x000064009f9f7a24 */ /* 0x000fe200078e02ff */
[----:B------:R-:W-:Y:S01]  /*12a40*/  LEA.HI.X.SX32 R9, R155, R0, 0x2, P5 ;  /* 0x000000009b097211 */ /* 0x000fe200028f16ff */
[----:B------:R-:W-:Y:S01]  /*12a50*/  IMAD R160, R160, c[0x0][0x190], RZ ;  /* 0x00006400a0a07a24 */ /* 0x000fe200078e02ff */
[----:B------:R-:W-:-:S02]  /*12a60*/  LEA R12, P5, R157, R248, 0x2 ;  /* 0x000000f89d0c7211 */ /* 0x000fc400078a10ff */
[----:B------:R-:W-:Y:S02]  /*12a70*/  LEA.HI.X.SX32 R11, R156, R0, 0x2, P1 ;  /* 0x000000009c0b7211 */ /* 0x000fe400008f16ff */
[----:B------:R-:W-:Y:S01]  /*12a80*/  LEA R14, P1, R158, R248, 0x2 ;  /* 0x000000f89e0e7211 */ /* 0x000fe200078210ff */
        /* <DEDUP_REMOVED lines=10> */
[----:B------:R-:W-:Y:S01]  /*12b30*/  LEA.HI.X.SX32 R19, R160, R0, 0x2, P1 ;  /* 0x00000000a0137211 */ /* 0x000fe200008f16ff */
[----:B------:R1:W-:Y:S01]  /*12b40*/  STL.64 [R1+0x1c0], R2 ;  /* 0x0001c00201007387 */ /* 0x0003e20000100a00 */
[C---:B------:R-:W-:Y:S02]  /*12b50*/  LEA R22, P1, R162.reuse, R248, 0x2 ;  /* 0x000000f8a2167211 */ /* 0x040fe400078210ff */
[----:B------:R-:W-:Y:S01]  /*12b60*/  LEA.HI.X.SX32 R21, R161, R0, 0x2, P5 ;  /* 0x00000000a1157211 */ /* 0x000fe200028f16ff */
[----:B------:R-:W-:Y:S01]  /*12b70*/  STL [R1+0x11c8], R250 ;  /* 0x0011c8fa01007387 */ /* 0x000fe20000100800 */
[----:B------:R-:W-:Y:S02]  /*12b80*/  LEA R24, P5, R163, R248, 0x2 ;  /* 0x000000f8a3187211 */ /* 0x000fe400078a10ff */
[----:B------:R-:W-:Y:S01]  /*12b90*/  LEA.HI.X.SX32 R23, R162, R0, 0x2, P1 ;  /* 0x00000000a2177211 */ /* 0x000fe200008f16ff */
[----:B------:R-:W-:Y:S01]  /*12ba0*/  STL [R1+0x11b0], R251 ;  /* 0x0011b0fb01007387 */ /* 0x000fe20000100800 */
[----:B------:R-:W-:-:S03]  /*12bb0*/  LEA R26, P1, R164, R248, 0x2 ;  /* 0x000000f8a41a7211 */ /* 0x000fc600078210ff */
[----:B------:R2:W-:Y:S01]  /*12bc0*/  STL.64 [R1+0x11b8], R6 ;  /* 0x0011b80601007387 */ /* 0x0005e20000100a00 */
[----:B------:R-:W-:-:S03]  /*12bd0*/  IMAD R79, R190, c[0x0][0x190], RZ ;  /* 0x00006400be4f7a24 */ /* 0x000fc600078e02ff */
[----:B------:R3:W-:Y:S01]  /*12be0*/  STL.64 [R1+0x11c0], R8 ;  /* 0x0011c00801007387 */ /* 0x0007e20000100a00 */
[----:B------:R-:W-:-:S03]  /*12bf0*/  LEA.HI.X.SX32 R25, R163, R0, 0x2, P5 ;  /* 0x00000000a3197211 */ /* 0x000fc600028f16ff */
[----:B------:R-:W-:Y:S01]  /*12c00*/  STL.64 [R1+0x11d0], R10 ;  /* 0x0011d00a01007387 */ /* 0x000fe20000100a00 */
[----:B------:R-:W-:Y:S01]  /*12c10*/  IMAD.MOV.U32 R190, RZ, RZ, R57 ;  /* 0x000000ffffbe7224 */ /* 0x000fe200078e0039 */
[----:B------:R-:W-:Y:S02]  /*12c20*/  LEA.HI.X.SX32 R27, R164, R0, 0x2, P1 ;  /* 0x00000000a41b7211 */ /* 0x000fe400008f16ff */
[----:B------:R-:W-:Y:S01]  /*12c30*/  STL.64 [R1+0x11d8], R12 ;  /* 0x0011d80c01007387 */ /* 0x000fe20000100a00 */
[----:B------:R-:W-:-:S03]  /*12c40*/  IMAD.MOV.U32 R252, RZ, RZ, R50 ;  /* 0x000000fffffc7224 */ /* 0x000fc600078e0032 */
[----:B------:R-:W-:Y:S01]  /*12c50*/  STL.64 [R1+0x11e0], R14 ;  /* 0x0011e00e01007387 */ /* 0x000fe20000100a00 */
[----:B-1----:R-:W-:-:S03]  /*12c60*/  IMAD.MOV.U32 R2, RZ, RZ, R49 ;  /* 0x000000ffff027224 */ /* 0x002fc600078e0031 */
[----:B------:R-:W-:Y:S01]  /*12c70*/  STL [R1+0x11e8], R17 ;  /* 0x0011e81101007387 */ /* 0x000fe20000100800 */
[----:B------:R-:W-:-:S03]  /*12c80*/  IMAD.MOV.U32 R3, RZ, RZ, R52 ;  /* 0x000000ffff037224 */ /* 0x000fc600078e0034 */
[----:B------:R1:W-:Y:S01]  /*12c90*/  STL.64 [R1+0x11f0], R18 ;  /* 0x0011f01201007387 */ /* 0x0003e20000100a00 */
[----:B------:R-:W-:-:S03]  /*12ca0*/  IMAD R109, R205, c[0x0][0x190], RZ ;  /* 0x00006400cd6d7a24 */ /* 0x000fc600078e02ff */
[----:B------:R-:W-:Y:S01]  /*12cb0*/  STL.64 [R1+0x11f8], R20 ;  /* 0x0011f81401007387 */ /* 0x000fe20000100a00 */
[----:B------:R-:W-:-:S03]  /*12cc0*/  IMAD R113, R207, c[0x0][0x190], RZ ;  /* 0x00006400cf717a24 */ /* 0x000fc600078e02ff */
[----:B------:R4:W-:Y:S01]  /*12cd0*/  STL.64 [R1+0x1200], R22 ;  /* 0x0012001601007387 */ /* 0x0009e20000100a00 */
[----:B------:R-:W-:-:S03]  /*12ce0*/  IMAD R205, R190, c[0x0][0x190], RZ ;  /* 0x00006400becd7a24 */ /* 0x000fc600078e02ff */
[----:B------:R1:W-:Y:S01]  /*12cf0*/  STL.64 [R1+0x1208], R24 ;  /* 0x0012081801007387 */ /* 0x0003e20000100a00 */
[----:B------:R-:W-:Y:S02]  /*12d00*/  IMAD R117, R209, c[0x0][0x190], RZ ;  /* 0x00006400d1757a24 */ /* 0x000fe400078e02ff */
[----:B------:R-:W-:Y:S01]  /*12d10*/  IMAD R207, R252, c[0x0][0x190], RZ ;  /* 0x00006400fccf7a24 */ /* 0x000fe200078e02ff */
[----:B------:R1:W-:Y:S01]  /*12d20*/  STL.64 [R1+0x1210], R26 ;  /* 0x0012101a01007387 */ /* 0x0003e20000100a00 */
[----:B------:R-:W-:Y:S02]  /*12d30*/  IMAD R121, R211, c[0x0][0x190], RZ ;  /* 0x00006400d3797a24 */ /* 0x000fe400078e02ff */
[----:B------:R-:W-:Y:S01]  /*12d40*/  IMAD R209, R2, c[0x0][0x190], RZ ;  /* 0x0000640002d17a24 */ /* 0x000fe200078e02ff */
[----:B------:R-:W2:Y:S01]  /*12d50*/  LDL.LU R190, [R1+0x648] ;  /* 0x0006480001be7983 */ /* 0x000ea20000300800 */
[----:B------:R-:W-:-:S03]  /*12d60*/  IMAD R211, R3, c[0x0][0x190], RZ ;  /* 0x0000640003d37a24 */ /* 0x000fc600078e02ff */
[----:B------:R-:W2:Y:S04]  /*12d70*/  LDL.LU R252, [R1+0x64c] ;  /* 0x00064c0001fc7983 */ /* 0x000ea80000300800 */
[----:B------:R-:W3:Y:S04]  /*12d80*/  LDL.LU R2, [R1+0x650] ;  /* 0x0006500001027983 */ /* 0x000ee80000300800 */
[----:B------:R-:W4:Y:S01]  /*12d90*/  LDL.LU R3, [R1+0x654] ;  /* 0x0006540001037983 */ /* 0x000f220000300800 */
[----:B------:R-:W-:Y:S02]  /*12da0*/  IMAD R87, R194, c[0x0][0x190], RZ ;  /* 0x00006400c2577a24 */ /* 0x000fe400078e02ff */
[----:B------:R-:W-:-:S02]  /*12db0*/  IMAD R95, R198, c[0x0][0x190], RZ ;  /* 0x00006400c65f7a24 */ /* 0x000fc400078e02ff */
[----:B------:R-:W-:Y:S02]  /*12dc0*/  IMAD.MOV.U32 R194, RZ, RZ, R54 ;  /* 0x000000ffffc27224 */ /* 0x000fe400078e0036 */
[----:B------:R-:W-:Y:S02]  /*12dd0*/  IMAD.MOV.U32 R198, RZ, RZ, R53 ;  /* 0x000000ffffc67224 */ /* 0x000fe400078e0035 */
[----:B------:R-:W-:Y:S02]  /*12de0*/  IMAD R125, R213, c[0x0][0x190], RZ ;  /* 0x00006400d57d7a24 */ /* 0x000fe400078e02ff */
[----:B------:R-:W-:Y:S02]  /*12df0*/  IMAD R101, R201, c[0x0][0x190], RZ ;  /* 0x00006400c9657a24 */ /* 0x000fe400078e02ff */
[----:B------:R-:W-:Y:S02]  /*12e00*/  IMAD R213, R194, c[0x0][0x190], RZ ;  /* 0x00006400c2d57a24 */ /* 0x000fe400078e02ff */
[----:B------:R-:W-:Y:S01]  /*12e10*/  IMAD R201, R198, c[0x0][0x190], RZ ;  /* 0x00006400c6c97a24 */ /* 0x000fe200078e02ff */
[----:B------:R-:W4:Y:S01]  /*12e20*/  LDL.LU R194, [R1+0x658] ;  /* 0x0006580001c27983 */ /* 0x000f220000300800 */
[----:B------:R-:W-:-:S02]  /*12e30*/  IMAD R103, R202, c[0x0][0x190], RZ ;  /* 0x00006400ca677a24 */ /* 0x000fc400078e02ff */
[----:B------:R-:W-:Y:S01]  /*12e40*/  IMAD R137, R219, c[0x0][0x190], RZ ;  /* 0x00006400db897a24 */ /* 0x000fe200078e02ff */
[----:B------:R-:W4:Y:S01]  /*12e50*/  LDL.LU R198, [R1+0x65c] ;  /* 0x00065c0001c67983 */ /* 0x000f220000300800 */
[----:B------:R-:W-:Y:S02]  /*12e60*/  IMAD R141, R221, c[0x0][0x190], RZ ;  /* 0x00006400dd8d7a24 */ /* 0x000fe400078e02ff */
[----:B------:R-:W-:Y:S01]  /*12e70*/  IMAD R145, R223, c[0x0][0x190], RZ ;  /* 0x00006400df917a24 */ /* 0x000fe200078e02ff */
[----:B------:R-:W4:Y:S01]  /*12e80*/  LDL.LU R202, [R1+0x660] ;  /* 0x0006600001ca7983 */ /* 0x000f220000300800 */
[----:B--2---:R-:W-:-:S03]  /*12e90*/  IMAD R219, R252, c[0x0][0x190], RZ ;  /* 0x00006400fcdb7a24 */ /* 0x004fc600078e02ff */
[----:B------:R-:W2:Y:S01]  /*12ea0*/  LDL.LU R252, [R1+0x664] ;  /* 0x0006640001fc7983 */ /* 0x000ea20000300800 */
[----:B---3--:R-:W-:-:S03]  /*12eb0*/  IMAD R221, R2, c[0x0][0x190], RZ ;  /* 0x0000640002dd7a24 */ /* 0x008fc600078e02ff */
[----:B------:R-:W3:Y:S01]  /*12ec0*/  LDL.LU R2, [R1+0x668] ;  /* 0x0006680001027983 */ /* 0x000ee20000300800 */
[----:B----4-:R-:W-:-:S03]  /*12ed0*/  IMAD R223, R3, c[0x0][0x190], RZ ;  /* 0x0000640003df7a24 */ /* 0x010fc600078e02ff */
[----:B------:R-:W4:Y:S04]  /*12ee0*/  LDL.LU R3, [R1+0x66c] ;  /* 0x00066c0001037983 */ /* 0x000f280000300800 */
[----:B------:R-:W4:Y:S04]  /*12ef0*/  LDL.LU R6, [R1+0x670] ;  /* 0x0006700001067983 */ /* 0x000f280000300800 */
[----:B------:R-:W4:Y:S01]  /*12f00*/  LDL.LU R7, [R1+0x674] ;  /* 0x0006740001077983 */ /* 0x000f220000300800 */
[----:B------:R-:W-:Y:S02]  /*12f10*/  IMAD R165, R165, c[0x0][0x190], RZ ;  /* 0x00006400a5a57a24 */ /* 0x000fe400078e02ff */
[----:B------:R-:W-:Y:S01]  /*12f20*/  IMAD R167, R167, c[0x0][0x190], RZ ;  /* 0x00006400a7a77a24 */ /* 0x000fe200078e02ff */
[----:B------:R-:W4:Y:S02]  /*12f30*/  LDL.LU R251, [R1+0x678] ;  /* 0x0006780001fb7983 */ /* 0x000f240000300800 */
[----:B------:R-:W-:Y:S01]  /*12f40*/  LEA R28, P5, R165, R248, 0x2 ;  /* 0x000000f8a51c7211 */ /* 0x000fe200078a10ff */
[----:B------:R-:W-:Y:S01]  /*12f50*/  IMAD R169, R169, c[0x0][0x190], RZ ;  /* 0x00006400a9a97a24 */ /* 0x000fe200078e02ff */
[----:B------:R-:W4:Y:S02]  /*12f60*/  LDL.LU R250, [R1+0x67c] ;  /* 0x00067c0001fa7983 */ /* 0x000f240000300800 */
[----:B------:R-:W-:-:S02]  /*12f70*/  LEA.HI.X.SX32 R29, R165, R0, 0x2, P5 ;  /* 0x00000000a51d7211 */ /* 0x000fc400028f16ff */
[----:B------:R-:W-:-:S04]  /*12f80*/  LEA R32, P5, R167, R248, 0x2 ;  /* 0x000000f8a7207211 */ /* 0x000fc800078a10ff */
[----:B------:R-:W-:Y:S02]  /*12f90*/  LEA.HI.X.SX32 R33, R167, R0, 0x2, P5 ;  /* 0x00000000a7217211 */ /* 0x000fe400028f16ff */
[----:B------:R-:W-:Y:S01]  /*12fa0*/  LEA R36, P5, R169, R248, 0x2 ;  /* 0x000000f8a9247211 */ /* 0x000fe200078a10ff */
[----:B------:R-:W-:Y:S02]  /*12fb0*/  IMAD R161, R231, c[0x0][0x190], RZ ;  /* 0x00006400e7a17a24 */ /* 0x000fe400078e02ff */
[----:B------:R-:W-:Y:S01]  /*12fc0*/  IMAD R165, R233, c[0x0][0x190], RZ ;  /* 0x00006400e9a57a24 */ /* 0x000fe200078e02ff */
[----:B------:R-:W-:Y:S01]  /*12fd0*/  LEA.HI.X.SX32 R37, R169, R0, 0x2, P5 ;  /* 0x00000000a9257211 */ /* 0x000fe200028f16ff */
[----:B------:R-:W-:Y:S02]  /*12fe0*/  IMAD R169, R235, c[0x0][0x190], RZ ;  /* 0x00006400eba97a24 */ /* 0x000fe400078e02ff */
[----:B------:R-:W-:Y:S02]  /*12ff0*/  IMAD R171, R171, c[0x0][0x190], RZ ;  /* 0x00006400abab7a24 */ /* 0x000fe400078e02ff */
[----:B------:R-:W-:-:S02]  /*13000*/  IMAD R173, R173, c[0x0][0x190], RZ ;  /* 0x00006400adad7a24 */ /* 0x000fc400078e02ff */
[----:B--2---:R-:W-:Y:S02]  /*13010*/  IMAD R231, R252, c[0x0][0x190], RZ ;  /* 0x00006400fce77a24 */ /* 0x004fe400078e02ff */
[----:B------:R-:W2:Y:S01]  /*13020*/  LDL.LU R252, [R1+0x680] ;  /* 0x0006800001fc7983 */ /* 0x000ea20000300800 */
[----:B---3--:R-:W-:-:S03]  /*13030*/  IMAD R233, R2, c[0x0][0x190], RZ ;  /* 0x0000640002e97a24 */ /* 0x008fc600078e02ff */
[----:B------:R-:W3:Y:S01]  /*13040*/  LDL.LU R2, [R1+0x684] ;  /* 0x0006840001027983 */ /* 0x000ee20000300800 */
[----:B----4-:R-:W-:-:S03]  /*13050*/  IMAD R235, R3, c[0x0][0x190], RZ ;  /* 0x0000640003eb7a24 */ /* 0x010fc600078e02ff */
[----:B------:R-:W4:Y:S01]  /*13060*/  LDL.LU R3, [R1+0x688] ;  /* 0x0006880001037983 */ /* 0x000f220000300800 */
[----:B------:R-:W-:Y:S01]  /*13070*/  LEA R40, P5, R171, R248, 0x2 ;  /* 0x000000f8ab287211 */ /* 0x000fe200078a10ff */
[----:B------:R-:W-:Y:S02]  /*13080*/  IMAD R175, R175, c[0x0][0x190], RZ ;  /* 0x00006400afaf7a24 */ /* 0x000fe400078e02ff */
[----:B------:R-:W-:Y:S01]  /*13090*/  IMAD R89, R195, c[0x0][0x190], RZ ;  /* 0x00006400c3597a24 */ /* 0x000fe200078e02ff */
[----:B------:R-:W-:Y:S01]  /*130a0*/  LEA.HI.X.SX32 R41, R171, R0, 0x2, P5 ;  /* 0x00000000ab297211 */ /* 0x000fe200028f16ff */
[----:B------:R-:W-:Y:S01]  /*130b0*/  IMAD R177, R177, c[0x0][0x190], RZ ;  /* 0x00006400b1b17a24 */ /* 0x000fe200078e02ff */
[C---:B------:R-:W-:Y:S01]  /*130c0*/  LEA R44, P5, R173.reuse, R248, 0x2 ;  /* 0x000000f8ad2c7211 */ /* 0x040fe200078a10ff */
[----:B------:R-:W-:Y:S01]  /*130d0*/  IMAD.MOV.U32 R195, RZ, RZ, R48 ;  /* 0x000000ffffc37224 */ /* 0x000fe200078e0030 */
[----:B------:R-:W2:Y:S02]  /*130e0*/  LDL.64 R8, [R1+0x1a0] ;  /* 0x0001a00001087983 */ /* 0x000ea40000100a00 */
[----:B------:R-:W-:-:S02]  /*130f0*/  LEA.HI.X.SX32 R45, R173, R0, 0x2, P5 ;  /* 0x00000000ad2d7211 */ /* 0x000fc400028f16ff */
[C---:B------:R-:W-:Y:S01]  /*13100*/  LEA R48, P5, R175.reuse, R248, 0x2 ;  /* 0x000000f8af307211 */ /* 0x040fe200078a10ff */
[----:B-1----:R-:W2:Y:S03]  /*13110*/  LDL.64 R18, [R1+0x180] ;  /* 0x0001800001127983 */ /* 0x002ea60000100a00 */
[----:B------:R-:W-:Y:S01]  /*13120*/  LEA.HI.X.SX32 R49, R175, R0, 0x2, P5 ;  /* 0x00000000af317211 */ /* 0x000fe200028f16ff */
[----:B------:R-:W-:Y:S01]  /*13130*/  IMAD R166, R166, c[0x0][0x190], RZ ;  /* 0x00006400a6a67a24 */ /* 0x000fe200078e02ff */
[----:B------:R-:W-:Y:S01]  /*13140*/  LEA R52, P5, R177, R248, 0x2 ;  /* 0x000000f8b1347211 */ /* 0x000fe200078a10ff */
[----:B------:R-:W-:Y:S01]  /*13150*/  IMAD R173, R237, c[0x0][0x190], RZ ;  /* 0x00006400edad7a24 */ /* 0x000fe200078e02ff */
[----:B------:R-:W2:Y:S02]  /*13160*/  LDL.64 R22, [R1+0x140] ;  /* 0x0001400001167983 */ /* 0x000ea40000100a00 */
[----:B------:R-:W-:Y:S01]  /*13170*/  LEA.HI.X.SX32 R53, R177, R0, 0x2, P5 ;  /* 0x00000000b1357211 */ /* 0x000fe200028f16ff */
[----:B------:R-:W-:Y:S01]  /*13180*/  IMAD R177, R239, c[0x0][0x190], RZ ;  /* 0x00006400efb17a24 */ /* 0x000fe200078e02ff */
[----:B------:R-:W2:Y:S01]  /*13190*/  LDL.64 R24, [R1+0x100] ;  /* 0x0001000001187983 */ /* 0x000ea20000100a00 */
[----:B------:R-:W-:-:S02]  /*131a0*/  IMAD R237, R6, c[0x0][0x190], RZ ;  /* 0x0000640006ed7a24 */ /* 0x000fc400078e02ff */
[----:B------:R-:W-:Y:S01]  /*131b0*/  IMAD R239, R7, c[0x0][0x190], RZ ;  /* 0x0000640007ef7a24 */ /* 0x000fe200078e02ff */
[----:B------:R-:W2:Y:S04]  /*131c0*/  LDL.64 R12, [R1+0xe0] ;  /* 0x0000e000010c7983 */ /* 0x000ea80000100a00 */
[----:B------:R-:W2:Y:S01]  /*131d0*/  LDL.64 R6, [R1+0x160] ;  /* 0x0001600001067983 */ /* 0x000ea20000100a00 */
[----:B------:R-:W-:Y:S01]  /*131e0*/  IMAD R168, R168, c[0x0][0x190], RZ ;  /* 0x00006400a8a87a24 */ /* 0x000fe200078e02ff */
[C---:B------:R-:W-:Y:S01]  /*131f0*/  LEA R30, P1, R166.reuse, R248, 0x2 ;  /* 0x000000f8a61e7211 */ /* 0x040fe200078210ff */
[----:B------:R-:W-:Y:S01]  /*13200*/  IMAD R93, R197, c[0x0][0x190], RZ ;  /* 0x00006400c55d7a24 */ /* 0x000fe200078e02ff */
[----:B------:R-:W-:Y:S01]  /*13210*/  ULDC.64 UR8, c[0x0][0x118] ;  /* 0x0000460000087ab9 */ /* 0x000fe20000000a00 */
[----:B------:R-:W-:Y:S01]  /*13220*/  IMAD R197, R249, c[0x0][0x190], RZ ;  /* 0x00006400f9c57a24 */ /* 0x000fe200078e02ff */
[----:B------:R-:W-:Y:S01]  /*13230*/  LEA.HI.X.SX32 R31, R166, R0, 0x2, P1 ;  /* 0x00000000a61f7211 */ /* 0x000fe200008f16ff */
[----:B------:R-:W-:Y:S01]  /*13240*/  IMAD R170, R170, c[0x0][0x190], RZ ;  /* 0x00006400aaaa7a24 */ /* 0x000fe200078e02ff */
[----:B------:R-:W-:Y:S01]  /*13250*/  LEA R34, P1, R168, R248, 0x2 ;  /* 0x000000f8a8227211 */ /* 0x000fe200078210ff */
[----:B------:R-:W-:Y:S01]  /*13260*/  IMAD R172, R172, c[0x0][0x190], RZ ;  /* 0x00006400acac7a24 */ /* 0x000fe200078e02ff */
[----:B------:R-:W2:Y:S02]  /*13270*/  LDL.64 R20, [R1+0xa0] ;  /* 0x0000a00001147983 */ /* 0x000ea40000100a00 */
[----:B------:R-:W-:-:S02]  /*13280*/  LEA.HI.X.SX32 R35, R168, R0, 0x2, P1 ;  /* 0x00000000a8237211 */ /* 0x000fc400008f16ff */
[----:B------:R-:W-:Y:S01]  /*13290*/  LEA R38, P1, R170, R248, 0x2 ;  /* 0x000000f8aa267211 */ /* 0x000fe200078210ff */
[----:B------:R-:W-:Y:S01]  /*132a0*/  IMAD R174, R174, c[0x0][0x190], RZ ;  /* 0x00006400aeae7a24 */ /* 0x000fe200078e02ff */
[----:B------:R-:W2:Y:S02]  /*132b0*/  LDL.64 R26, [R1+0xf8] ;  /* 0x0000f800011a7983 */ /* 0x000ea40000100a00 */
[----:B------:R-:W-:Y:S02]  /*132c0*/  LEA.HI.X.SX32 R39, R170, R0, 0x2, P1 ;  /* 0x00000000aa277211 */ /* 0x000fe400008f16ff */
[----:B------:R-:W-:Y:S01]  /*132d0*/  LEA R42, P1, R172, R248, 0x2 ;  /* 0x000000f8ac2a7211 */ /* 0x000fe200078210ff */
[----:B------:R-:W-:-:S03]  /*132e0*/  IMAD R176, R176, c[0x0][0x190], RZ ;  /* 0x00006400b0b07a24 */ /* 0x000fc600078e02ff */
[----:B------:R-:W-:Y:S02]  /*132f0*/  LEA.HI.X.SX32 R43, R172, R0, 0x2, P1 ;  /* 0x00000000ac2b7211 */ /* 0x000fe400008f16ff */
[----:B------:R-:W-:Y:S01]  /*13300*/  LEA R46, P1, R174, R248, 0x2 ;  /* 0x000000f8ae2e7211 */ /* 0x000fe200078210ff */
[----:B------:R-:W-:-:S03]  /*13310*/  IMAD R178, R178, c[0x0][0x190], RZ ;  /* 0x00006400b2b27a24 */ /* 0x000fc600078e02ff */
[----:B------:R-:W-:Y:S02]  /*13320*/  LEA.HI.X.SX32 R47, R174, R0, 0x2, P1 ;  /* 0x00000000ae2f7211 */ /* 0x000fe400008f16ff */
[C---:B------:R-:W-:Y:S01]  /*13330*/  LEA R50, P1, R176.reuse, R248, 0x2 ;  /* 0x000000f8b0327211 */ /* 0x040fe200078210ff */
[----:B------:R-:W-:Y:S02]  /*13340*/  IMAD R97, R199, c[0x0][0x190], RZ ;  /* 0x00006400c7617a24 */ /* 0x000fe400078e02ff */
[----:B------:R-:W-:Y:S02]  /*13350*/  IMAD R85, R193, c[0x0][0x190], RZ ;  /* 0x00006400c1557a24 */ /* 0x000fe400078e02ff */
[----:B------:R-:W-:Y:S01]  /*13360*/  IMAD.MOV.U32 R199, RZ, RZ, R51 ;  /* 0x000000ffffc77224 */ /* 0x000fe200078e0033 */
[----:B------:R-:W-:Y:S01]  /*13370*/  LEA.HI.X.SX32 R51, R176, R0, 0x2, P1 ;  /* 0x00000000b0337211 */ /* 0x000fe200008f16ff */
[----:B------:R-:W-:Y:S01]  /*13380*/  IMAD R193, R247, c[0x0][0x190], RZ ;  /* 0x00006400f7c17a24 */ /* 0x000fe200078e02ff */
[----:B------:R-:W-:Y:S01]  /*13390*/  LEA R54, P1, R178, R248, 0x2 ;  /* 0x000000f8b2367211 */ /* 0x000fe200078210ff */
[----:B------:R-:W-:-:S02]  /*133a0*/  IMAD R180, R180, c[0x0][0x190], RZ ;  /* 0x00006400b4b47a24 */ /* 0x000fc400078e02ff */
[----:B------:R-:W-:Y:S02]  /*133b0*/  IMAD R91, R196, c[0x0][0x190], RZ ;  /* 0x00006400c45b7a24 */ /* 0x000fe400078e02ff */
[----:B------:R-:W-:Y:S01]  /*133c0*/  IMAD.MOV.U32 R196, RZ, RZ, R55 ;  /* 0x000000ffffc47224 */ /* 0x000fe200078e0037 */
[----:B------:R-:W-:Y:S01]  /*133d0*/  LEA.HI.X.SX32 R55, R178, R0, 0x2, P1 ;  /* 0x00000000b2377211 */ /* 0x000fe200008f16ff */
[----:B------:R-:W-:Y:S01]  /*133e0*/  IMAD R182, R182, c[0x0][0x190], RZ ;  /* 0x00006400b6b67a24 */ /* 0x000fe200078e02ff */
[----:B------:R-:W-:Y:S01]  /*133f0*/  LEA R58, P1, R180, R248, 0x2 ;  /* 0x000000f8b43a7211 */ /* 0x000fe200078210ff */
[----:B------:R-:W-:-:S03]  /*13400*/  IMAD R184, R184, c[0x0][0x190], RZ ;  /* 0x00006400b8b87a24 */ /* 0x000fc600078e02ff */
[----:B------:R-:W-:Y:S02]  /*13410*/  LEA.HI.X.SX32 R59, R180, R0, 0x2, P1 ;  /* 0x00000000b43b7211 */ /* 0x000fe400008f16ff */
[----:B------:R-:W-:Y:S01]  /*13420*/  LEA R62, P1, R182, R248, 0x2 ;  /* 0x000000f8b63e7211 */ /* 0x000fe200078210ff */
[----:B------:R-:W-:-:S03]  /*13430*/  IMAD R186, R186, c[0x0][0x190], RZ ;  /* 0x00006400baba7a24 */ /* 0x000fc600078e02ff */
[----:B------:R-:W-:Y:S02]  /*13440*/  LEA.HI.X.SX32 R63, R182, R0, 0x2, P1 ;  /* 0x00000000b63f7211 */ /* 0x000fe400008f16ff */
[----:B------:R-:W-:Y:S01]  /*13450*/  LEA R66, P1, R184, R248, 0x2 ;  /* 0x000000f8b8427211 */ /* 0x000fe200078210ff */
[----:B------:R-:W-:-:S03]  /*13460*/  IMAD R188, R188, c[0x0][0x190], RZ ;  /* 0x00006400bcbc7a24 */ /* 0x000fc600078e02ff */
[----:B------:R-:W-:Y:S02]  /*13470*/  LEA.HI.X.SX32 R67, R184, R0, 0x2, P1 ;  /* 0x00000000b8437211 */ /* 0x000fe400008f16ff */
[----:B------:R-:W-:-:S04]  /*13480*/  LEA R70, P1, R186, R248, 0x2 ;  /* 0x000000f8ba467211 */ /* 0x000fc800078210ff */
[----:B------:R-:W-:Y:S02]  /*13490*/  LEA.HI.X.SX32 R71, R186, R0, 0x2, P1 ;  /* 0x00000000ba477211 */ /* 0x000fe400008f16ff */
[----:B------:R-:W-:Y:S01]  /*134a0*/  LEA R74, P1, R188, R248, 0x2 ;  /* 0x000000f8bc4a7211 */ /* 0x000fe200078210ff */
[----:B------:R-:W-:-:S03]  /*134b0*/  IMAD R83, R192, c[0x0][0x190], RZ ;  /* 0x00006400c0537a24 */ /* 0x000fc600078e02ff */
[----:B------:R-:W-:Y:S02]  /*134c0*/  LEA.HI.X.SX32 R75, R188, R0, 0x2, P1 ;  /* 0x00000000bc4b7211 */ /* 0x000fe400008f16ff */
[----:B------:R-:W-:-:S04]  /*134d0*/  LEA R78, P1, R79, R248, 0x2 ;  /* 0x000000f84f4e7211 */ /* 0x000fc800078210ff */
[----:B------:R-:W-:Y:S02]  /*134e0*/  LEA.HI.X.SX32 R79, R79, R0, 0x2, P1 ;  /* 0x000000004f4f7211 */ /* 0x000fe400008f16ff */
[----:B------:R-:W-:-:S04]  /*134f0*/  LEA R82, P1, R83, R248, 0x2 ;  /* 0x000000f853527211 */ /* 0x000fc800078210ff */
        /* <DEDUP_REMOVED lines=30> */
[----:B----4-:R-:W-:Y:S02]  /*136e0*/  IMAD R249, R3, c[0x0][0x190], RZ ;  /* 0x0000640003f97a24 */ /* 0x010fe400078e02ff */
[----:B------:R-:W1:Y:S01]  /*136f0*/  S2R R3, SR_TID.X ;  /* 0x0000000000037919 */ /* 0x000e620000002100 */
[----:B---3--:R-:W-:Y:S01]  /*13700*/  IMAD R247, R2, c[0x0][0x190], RZ ;  /* 0x0000640002f77a24 */ /* 0x008fe200078e02ff */
[----:B-1----:R-:W-:Y:S02]  /*13710*/  LOP3.LUT R17, R3, 0x3f, RZ, 0xc0, !PT ;  /* 0x0000003f03117812 */ /* 0x002fe400078ec0ff */
[----:B------:R-:W3:Y:S01]  /*13720*/  LDL.64 R2, [R1+0x120] ;  /* 0x0001200001027983 */ /* 0x000ee20000100a00 */
        /* <DEDUP_REMOVED lines=21> */
[----:B------:R-:W-:Y:S02]  /*13880*/  IMAD R179, R179, c[0x0][0x190], RZ ;  /* 0x00006400b3b37a24 */ /* 0x000fe400078e02ff */
[----:B------:R-:W-:Y:S01]  /*13890*/  IMAD R163, R232, c[0x0][0x190], RZ ;  /* 0x00006400e8a37a24 */ /* 0x000fe200078e02ff */
[----:B------:R-:W-:Y:S02]  /*138a0*/  LEA.HI.X.SX32 R155, R155, R0, 0x2, P1 ;  /* 0x000000009b9b7211 */ /* 0x000fe400008f16ff */
[-C--:B------:R-:W-:Y:S01]  /*138b0*/  LEA R158, P1, R159, R248.reuse, 0x2 ;  /* 0x000000f89f9e7211 */ /* 0x080fe200078210ff */
[----:B------:R-:W-:Y:S01]  /*138c0*/  IMAD.MOV.U32 R192, RZ, RZ, R56 ;  /* 0x000000ffffc07224 */ /* 0x000fe200078e0038 */
[----:B------:R-:W-:Y:S01]  /*138d0*/  LEA R56, P5, R179, R248, 0x2 ;  /* 0x000000f8b3387211 */ /* 0x000fe200078a10ff */
[----:B------:R-:W-:Y:S01]  /*138e0*/  IMAD R181, R181, c[0x0][0x190], RZ ;  /* 0x00006400b5b57a24 */ /* 0x000fe200078e02ff */
[----:B------:R-:W-:Y:S01]  /*138f0*/  LEA.HI.X.SX32 R159, R159, R0, 0x2, P1 ;  /* 0x000000009f9f7211 */ /* 0x000fe200008f16ff */
[----:B------:R-:W-:Y:S01]  /*13900*/  IMAD R167, R234, c[0x0][0x190], RZ ;  /* 0x00006400eaa77a24 */ /* 0x000fe200078e02ff */
[----:B------:R-:W-:Y:S01]  /*13910*/  LEA R162, P1, R163, R248, 0x2 ;  /* 0x000000f8a3a27211 */ /* 0x000fe200078210ff */
[----:B------:R-:W-:Y:S01]  /*13920*/  IMAD R183, R183, c[0x0][0x190], RZ ;  /* 0x00006400b7b77a24 */ /* 0x000fe200078e02ff */
[-C--:B------:R-:W-:Y:S01]  /*13930*/  LEA.HI.X.SX32 R57, R179, R0.reuse, 0x2, P5 ;  /* 0x00000000b3397211 */ /* 0x080fe200028f16ff */
[----:B------:R-:W-:Y:S01]  /*13940*/  IMAD R171, R236, c[0x0][0x190], RZ ;  /* 0x00006400ecab7a24 */ /* 0x000fe200078e02ff */
[----:B------:R-:W-:-:S02]  /*13950*/  LEA.HI.X.SX32 R163, R163, R0, 0x2, P1 ;  /* 0x00000000a3a37211 */ /* 0x000fc400008f16ff */
[-C--:B------:R-:W-:Y:S02]  /*13960*/  LEA R60, P5, R181, R248.reuse, 0x2 ;  /* 0x000000f8b53c7211 */ /* 0x080fe400078a10ff */
[----:B------:R-:W-:Y:S01]  /*13970*/  LEA R166, P1, R167, R248, 0x2 ;  /* 0x000000f8a7a67211 */ /* 0x000fe200078210ff */
[----:B------:R-:W-:Y:S01]  /*13980*/  IMAD R185, R185, c[0x0][0x190], RZ ;  /* 0x00006400b9b97a24 */ /* 0x000fe200078e02ff */
[-C--:B------:R-:W-:Y:S01]  /*13990*/  LEA.HI.X.SX32 R61, R181, R0.reuse, 0x2, P5 ;  /* 0x00000000b53d7211 */ /* 0x080fe200028f16ff */
[----:B------:R-:W-:Y:S01]  /*139a0*/  IMAD R175, R238, c[0x0][0x190], RZ ;  /* 0x00006400eeaf7a24 */ /* 0x000fe200078e02ff */
[----:B------:R-:W-:Y:S02]  /*139b0*/  LEA.HI.X.SX32 R167, R167, R0, 0x2, P1 ;  /* 0x00000000a7a77211 */ /* 0x000fe400008f16ff */
[-C--:B------:R-:W-:Y:S02]  /*139c0*/  LEA R64, P5, R183, R248.reuse, 0x2 ;  /* 0x000000f8b7407211 */ /* 0x080fe400078a10ff */
        /* <DEDUP_REMOVED lines=8> */
[-C--:B------:R-:W-:Y:S02]  /*13a50*/  LEA.HI.X.SX32 R69, R185, R0.reuse, 0x2, P5 ;  /* 0x00000000b9457211 */ /* 0x080fe400028f16ff */
[----:B------:R-:W-:Y:S02]  /*13a60*/  LEA.HI.X.SX32 R175, R175, R0, 0x2, P1 ;  /* 0x00000000afaf7211 */ /* 0x000fe400008f16ff */
[-C--:B------:R-:W-:Y:S02]  /*13a70*/  LEA R72, P5, R187, R248.reuse, 0x2 ;  /* 0x000000f8bb487211 */ /* 0x080fe400078a10ff */
[----:B------:R-:W-:-:S02]  /*13a80*/  LEA R178, P1, R179, R248, 0x2 ;  /* 0x000000f8b3b27211 */ /* 0x000fc400078210ff */
[-C--:B------:R-:W-:Y:S01]  /*13a90*/  LEA.HI.X.SX32 R73, R187, R0.reuse, 0x2, P5 ;  /* 0x00000000bb497211 */ /* 0x080fe200028f16ff */
[----:B------:R-:W-:Y:S01]  /*13aa0*/  IMAD R187, R244, c[0x0][0x190], RZ ;  /* 0x00006400f4bb7a24 */ /* 0x000fe200078e02ff */
[----:B------:R-:W-:Y:S02]  /*13ab0*/  LEA.HI.X.SX32 R179, R179, R0, 0x2, P1 ;  /* 0x00000000b3b37211 */ /* 0x000fe400008f16ff */
[----:B------:R-:W-:Y:S01]  /*13ac0*/  LEA R182, P1, R183, R248, 0x2 ;  /* 0x000000f8b7b67211 */ /* 0x000fe200078210ff */
[----:B------:R-:W-:Y:S02]  /*13ad0*/  IMAD R81, R191, c[0x0][0x190], RZ ;  /* 0x00006400bf517a24 */ /* 0x000fe400078e02ff */
[----:B------:R-:W-:Y:S01]  /*13ae0*/  IMAD R191, R246, c[0x0][0x190], RZ ;  /* 0x00006400f6bf7a24 */ /* 0x000fe200078e02ff */
[----:B------:R-:W-:Y:S02]  /*13af0*/  LEA.HI.X.SX32 R183, R183, R0, 0x2, P1 ;  /* 0x00000000b7b77211 */ /* 0x000fe400008f16ff */
[----:B------:R-:W-:Y:S01]  /*13b00*/  LEA R186, P1, R187, R248, 0x2 ;  /* 0x000000f8bbba7211 */ /* 0x000fe200078210ff */
[----:B------:R-:W-:-:S02]  /*13b10*/  IMAD R133, R217, c[0x0][0x190], RZ ;  /* 0x00006400d9857a24 */ /* 0x000fc400078e02ff */
[----:B------:R-:W-:Y:S01]  /*13b20*/  IMAD R217, R190, c[0x0][0x190], RZ ;  /* 0x00006400bed97a24 */ /* 0x000fe200078e02ff */
[----:B------:R-:W-:Y:S01]  /*13b30*/  LEA.HI.X.SX32 R187, R187, R0, 0x2, P1 ;  /* 0x00000000bbbb7211 */ /* 0x000fe200008f16ff */
[----:B------:R-:W-:Y:S01]  /*13b40*/  IMAD R195, R195, c[0x0][0x190], RZ ;  /* 0x00006400c3c37a24 */ /* 0x000fe200078e02ff */
[----:B------:R-:W-:Y:S01]  /*13b50*/  LEA R190, P1, R191, R248, 0x2 ;  /* 0x000000f8bfbe7211 */ /* 0x000fe200078210ff */
[----:B------:R-:W-:Y:S02]  /*13b60*/  IMAD R149, R225, c[0x0][0x190], RZ ;  /* 0x00006400e1957a24 */ /* 0x000fe400078e02ff */
[----:B------:R-:W-:Y:S01]  /*13b70*/  IMAD R225, R194, c[0x0][0x190], RZ ;  /* 0x00006400c2e17a24 */ /* 0x000fe200078e02ff */
[----:B------:R-:W-:Y:S01]  /*13b80*/  LEA.HI.X.SX32 R191, R191, R0, 0x2, P1 ;  /* 0x00000000bfbf7211 */ /* 0x000fe200008f16ff */
[----:B------:R-:W-:Y:S01]  /*13b90*/  IMAD R199, R199, c[0x0][0x190], RZ ;  /* 0x00006400c7c77a24 */ /* 0x000fe200078e02ff */
        /* <DEDUP_REMOVED lines=10> */
[----:B------:R-:W-:-:S04]  /*13c40*/  LEA R202, P1, R203, R248, 0x2 ;  /* 0x000000f8cbca7211 */ /* 0x000fc800078210ff */
[----:B------:R-:W-:Y:S02]  /*13c50*/  LEA.HI.X.SX32 R203, R203, R0, 0x2, P1 ;  /* 0x00000000cbcb7211 */ /* 0x000fe400008f16ff */
[----:B------:R-:W-:Y:S01]  /*13c60*/  LEA R206, P1, R207, R248, 0x2 ;  /* 0x000000f8cfce7211 */ /* 0x000fe200078210ff */
[----:B------:R-:W-:Y:S02]  /*13c70*/  IMAD R129, R215, c[0x0][0x190], RZ ;  /* 0x00006400d7817a24 */ /* 0x000fe400078e02ff */
[----:B------:R-:W-:Y:S01]  /*13c80*/  IMAD R215, R192, c[0x0][0x190], RZ ;  /* 0x00006400c0d77a24 */ /* 0x000fe200078e02ff */
[----:B------:R-:W-:Y:S02]  /*13c90*/  LEA.HI.X.SX32 R207, R207, R0, 0x2, P1 ;  /* 0x00000000cfcf7211 */ /* 0x000fe400008f16ff */
[----:B------:R-:W-:-:S04]  /*13ca0*/  LEA R210, P1, R211, R248, 0x2 ;  /* 0x000000f8d3d27211 */ /* 0x000fc800078210ff */
        /* <DEDUP_REMOVED lines=12> */
[----:B------:R-:W-:Y:S02]  /*13d70*/  IMAD R185, R243, c[0x0][0x190], RZ ;  /* 0x00006400f3b97a24 */ /* 0x000fe400078e02ff */
[----:B------:R-:W-:Y:S01]  /*13d80*/  IMAD R243, R250, c[0x0][0x190], RZ ;  /* 0x00006400faf37a24 */ /* 0x000fe200078e02ff */
[----:B------:R-:W-:Y:S02]  /*13d90*/  LEA.HI.X.SX32 R235, R235, R0, 0x2, P1 ;  /* 0x00000000ebeb7211 */ /* 0x000fe400008f16ff */
[----:B------:R-:W-:Y:S01]  /*13da0*/  LEA R238, P1, R239, R248, 0x2 ;  /* 0x000000f8efee7211 */ /* 0x000fe200078210ff */
[----:B------:R-:W-:-:S03]  /*13db0*/  IMAD.MOV.U32 R250, RZ, RZ, c[0x0][0x180] ;  /* 0x00006000fffa7624 */ /* 0x000fc600078e00ff */
[----:B------:R-:W-:Y:S02]  /*13dc0*/  LEA.HI.X.SX32 R239, R239, R0, 0x2, P1 ;  /* 0x00000000efef7211 */ /* 0x000fe400008f16ff */
[----:B------:R-:W-:Y:S01]  /*13dd0*/  LEA R242, P1, R243, R248, 0x2 ;  /* 0x000000f8f3f27211 */ /* 0x000fe200078210ff */
[----:B------:R-:W-:Y:S01]  /*13de0*/  IMAD.SHL.U32 R15, R17, 0x4, RZ ;  /* 0x00000004110f7824 */ /* 0x000fe200078e00ff */
[----:B------:R-:W-:Y:S02]  /*13df0*/  IADD3 R10, R250, -0x15, RZ ;  /* 0xffffffebfa0a7810 */ /* 0x000fe40007ffe0ff */
[----:B------:R-:W-:Y:S02]  /*13e00*/  LEA.HI.X.SX32 R243, R243, R0, 0x2, P1 ;  /* 0x00000000f3f37211 */ /* 0x000fe400008f16ff */
[C---:B------:R-:W-:Y:S01]  /*13e10*/  LEA R246, P1, R247.reuse, R248, 0x2 ;  /* 0x000000f8f7f67211 */ /* 0x040fe200078210ff */
[----:B------:R1:W-:Y:S03]  /*13e20*/  LDGSTS.E [R15+0x20000], [R4.64], !P2 ;  /* 0x20000000040f7fae */ /* 0x0003e6000d121848 */
[----:B------:R-:W-:Y:S01]  /*13e30*/  LEA.HI.X.SX32 R247, R247, R0, 0x2, P1 ;  /* 0x00000000f7f77211 */ /* 0x000fe200008f16ff */
[----:B--2---:R2:W-:Y:S01]  /*13e40*/  LDGSTS.E [R15+0x20400], [R8.64], !P0 ;  /* 0x20400000080f7fae */ /* 0x0045e2000c121848 */
[----:B------:R-:W-:-:S03]  /*13e50*/  ISETP.GE.U32.AND P1, PT, R10, 0x7fffffac, PT ;  /* 0x7fffffac0a00780c */ /* 0x000fc60003f26070 */
[----:B------:R-:W4:Y:S04]  /*13e60*/  LDL.64 R10, [R1+0xc0] ;  /* 0x0000c000010a7983 */ /* 0x000f280000100a00 */
[----:B------:R1:W-:Y:S04]  /*13e70*/  LDGSTS.E [R15+0x20800], [R18.64], !P3 ;  /* 0x20800000120f7fae */ /* 0x0003e8000d921848 */
[----:B--2---:R-:W2:Y:S04]  /*13e80*/  LDL.64 R8, [R1+0x88] ;  /* 0x0000880001087983 */ /* 0x004ea80000100a00 */
[----:B------:R1:W-:Y:S04]  /*13e90*/  LDGSTS.E [R15+0x20c00], [R6.64], !P6 ;  /* 0x20c00000060f7fae */ /* 0x0003e8000f121848 */
[----:B-1----:R-:W2:Y:S01]  /*13ea0*/  LDL.64 R18, [R1+0x70] ;  /* 0x0000700001127983 */ /* 0x002ea20000100a00 */
[----:B------:R-:W-:-:S03]  /*13eb0*/  IMAD R189, R189, c[0x0][0x190], RZ ;  /* 0x00006400bdbd7a24 */ /* 0x000fc600078e02ff */
[----:B------:R1:W-:Y:S04]  /*13ec0*/  LDGSTS.E [R15+0x21000], [R22.64], !P4 ;  /* 0x21000000160f7fae */ /* 0x0003e8000e121848 */
[----:B------:R-:W2:Y:S01]  /*13ed0*/  LDL.64 R6, [R1+0x58] ;  /* 0x0000580001067983 */ /* 0x000ea20000100a00 */
[----:B------:R-:W-:-:S04]  /*13ee0*/  LEA R76, P5, R189, R248, 0x2 ;  /* 0x000000f8bd4c7211 */ /* 0x000fc800078a10ff */
[----:B------:R-:W-:Y:S02]  /*13ef0*/  LEA.HI.X.SX32 R77, R189, R0, 0x2, P5 ;  /* 0x00000000bd4d7211 */ /* 0x000fe400028f16ff */
[C---:B------:R-:W-:Y:S01]  /*13f00*/  LEA R80, P5, R81.reuse, R248, 0x2 ;  /* 0x000000f851507211 */ /* 0x040fe200078a10ff */
[----:B-1----:R-:W2:Y:S03]  /*13f10*/  LDL.64 R22, [R1+0x40] ;  /* 0x0000400001167983 */ /* 0x002ea60000100a00 */
        /* <DEDUP_REMOVED lines=13> */
[C---:B------:R-:W-:Y:S01]  /*13ff0*/  LEA R108, P5, R109.reuse, R248, 0x2 ;  /* 0x000000f86d6c7211 */ /* 0x040fe200078a10ff */
[----:B---3--:R1:W-:Y:S04]  /*14000*/  LDGSTS.E [R15+0x21400], [R2.64], !P1 ;  /* 0x21400000020f7fae */ /* 0x0083e8000c921848 */
[----:B-1----:R-:W4:Y:S01]  /*14010*/  LDL.64 R2, [R1+0x28] ;  /* 0x0000280001027983 */ /* 0x002f220000100a00 */
        /* <DEDUP_REMOVED lines=73> */
[C---:B------:R-:W-:Y:S02]  /*144b0*/  LEA R248, P5, R249.reuse, R248, 0x2 ;  /* 0x000000f8f9f87211 */ /* 0x040fe400078a10ff */
[C---:B------:R-:W-:Y:S02]  /*144c0*/  IADD3 R252, R250.reuse, -0x19, RZ ;  /* 0xffffffe7fafc7810 */ /* 0x040fe40007ffe0ff */
[----:B------:R-:W-:Y:S02]  /*144d0*/  LEA.HI.X.SX32 R249, R249, R0, 0x2, P5 ;  /* 0x00000000f9f97211 */ /* 0x000fe400028f16ff */
[----:B------:R-:W-:Y:S02]  /*144e0*/  IADD3 R0, R250, -0x1d, RZ ;  /* 0xffffffe3fa007810 */ /* 0x000fe40007ffe0ff */
[----:B------:R-:W-:-:S02]  /*144f0*/  ISETP.GE.U32.AND P5, PT, R252, 0x7fffffa8, PT ;  /* 0x7fffffa8fc00780c */ /* 0x000fc40003fa6070 */
[----:B------:R-:W-:Y:S02]  /*14500*/  ISETP.GE.U32.AND P2, PT, R0, 0x7fffffa4, PT ;  /* 0x7fffffa40000780c */ /* 0x000fe40003f46070 */
[C---:B------:R-:W-:Y:S02]  /*14510*/  IADD3 R252, R250.reuse, -0x21, RZ ;  /* 0xffffffdffafc7810 */ /* 0x040fe40007ffe0ff */
[----:B------:R-:W-:Y:S02]  /*14520*/  IADD3 R0, R250, -0x25, RZ ;  /* 0xffffffdbfa007810 */ /* 0x000fe40007ffe0ff */
[----:B------:R-:W-:Y:S02]  /*14530*/  ISETP.GE.U32.AND P0, PT, R252, 0x7fffffa0, PT ;  /* 0x7fffffa0fc00780c */ /* 0x000fe40003f06070 */
[----:B------:R-:W-:-:S03]  /*14540*/  IADD3 R252, R250, -0x29, RZ ;  /* 0xffffffd7fafc7810 */ /* 0x000fc60007ffe0ff */
[----:B------:R1:W-:Y:S01]  /*14550*/  LDGSTS.E [R15+0x21800], [R24.64], !P5 ;  /* 0x21800000180f7fae */ /* 0x0003e2000e921848 */
[----:B------:R-:W-:-:S03]  /*14560*/  ISETP.GE.U32.AND P3, PT, R0, 0x7fffff9c, PT ;  /* 0x7fffff9c0000780c */ /* 0x000fc60003f66070 */
[----:B------:R2:W-:Y:S01]  /*14570*/  LDGSTS.E [R15+0x21c00], [R12.64], !P2 ;  /* 0x21c000000c0f7fae */ /* 0x0005e2000d121848 */
[----:B------:R-:W-:Y:S02]  /*14580*/  IADD3 R0, R250, -0x2d, RZ ;  /* 0xffffffd3fa007810 */ /* 0x000fe40007ffe0ff */
[----:B------:R-:W-:Y:S01]  /*14590*/  ISETP.GE.U32.AND P6, PT, R252, 0x7fffff98, PT ;  /* 0x7fffff98fc00780c */ /* 0x000fe20003fc6070 */
[----:B----4-:R4:W-:Y:S01]  /*145a0*/  LDGSTS.E [R15+0x22000], [R10.64], !P0 ;  /* 0x220000000a0f7fae */ /* 0x0109e2000c121848 */
[----:B------:R-:W-:Y:S02]  /*145b0*/  IADD3 R252, R250, -0x31, RZ ;  /* 0xffffffcffafc7810 */ /* 0x000fe40007ffe0ff */
[----:B------:R-:W-:Y:S01]  /*145c0*/  ISETP.GE.U32.AND P4, PT, R0, 0x7fffff94, PT ;  /* 0x7fffff940000780c */ /* 0x000fe20003f86070 */
[----:B-1----:R-:W3:Y:S04]  /*145d0*/  LDL.64 R24, [R1+0xd8] ;  /* 0x0000d80001187983 */ /* 0x002ee80000100a00 */
[----:B--2---:R-:W2:Y:S01]  /*145e0*/  LDL.64 R12, [R1+0x10] ;  /* 0x00001000010c7983 */ /* 0x004ea20000100a00 */
[----:B------:R-:W-:-:S03]  /*145f0*/  ISETP.GE.U32.AND P1, PT, R252, 0x7fffff90, PT ;  /* 0x7fffff90fc00780c */ /* 0x000fc60003f26070 */
[----:B------:R1:W-:Y:S04]  /*14600*/  LDGSTS.E [R15+0x22400], [R20.64], !P3 ;  /* 0x22400000140f7fae */ /* 0x0003e8000d921848 */
[----:B----4-:R-:W4:Y:S04]  /*14610*/  LDL.64 R10, [R1+0x1b8] ;  /* 0x0001b800010a7983 */ /* 0x010f280000100a00 */
[----:B------:R1:W-:Y:S04]  /*14620*/  LDGSTS.E [R15+0x22800], [R8.64], !P6 ;  /* 0x22800000080f7fae */ /* 0x0003e8000f121848 */
[----:B------:R1:W-:Y:S04]  /*14630*/  LDGSTS.E [R15+0x22c00], [R18.64], !P4 ;  /* 0x22c00000120f7fae */ /* 0x0003e8000e121848 */
[----:B-1----:R-:W3:Y:S04]  /*14640*/  LDL.64 R20, [R1+0x178] ;  /* 0x0001780001147983 */ /* 0x002ee80000100a00 */
[----:B------:R-:W3:Y:S04]  /*14650*/  LDL.64 R8, [R1+0x198] ;  /* 0x0001980001087983 */ /* 0x000ee80000100a00 */
[----:B------:R1:W-:Y:S01]  /*14660*/  LDGSTS.E [R15+0x23000], [R6.64], !P1 ;  /* 0x23000000060f7fae */ /* 0x0003e2000c921848 */
[----:B------:R-:W-:-:S02]  /*14670*/  IADD3 R0, R250, -0x35, RZ ;  /* 0xffffffcbfa007810 */ /* 0x000fc40007ffe0ff */
[----:B------:R-:W-:Y:S01]  /*14680*/  IADD3 R252, R250, -0x39, RZ ;  /* 0xffffffc7fafc7810 */ /* 0x000fe20007ffe0ff */
[----:B------:R-:W3:Y:S04]  /*14690*/  LDL.64 R18, [R1+0x138] ;  /* 0x0001380001127983 */ /* 0x000ee80000100a00 */
[----:B-1----:R-:W3:Y:S01]  /*146a0*/  LDL.64 R6, [R1+0x158] ;  /* 0x0001580001067983 */ /* 0x002ee20000100a00 */
[----:B------:R-:W-:Y:S02]  /*146b0*/  ISETP.GE.U32.AND P5, PT, R0, 0x7fffff8c, PT ;  /* 0x7fffff8c0000780c */ /* 0x000fe40003fa6070 */
[----:B------:R-:W-:-:S11]  /*146c0*/  ISETP.GE.U32.AND P2, PT, R252, 0x7fffff88, PT ;  /* 0x7fffff88fc00780c */ /* 0x000fd60003f46070 */
[----:B------:R1:W-:Y:S04]  /*146d0*/  LDGSTS.E [R15+0x23400], [R22.64], !P5 ;  /* 0x23400000160f7fae */ /* 0x0003e8000e921848 */
[----:B------:R1:W-:Y:S04]  /*146e0*/  LDGSTS.E [R15+0x23800], [R2.64], !P2 ;  /* 0x23800000020f7fae */ /* 0x0003e8000d121848 */
[----:B-1----:R-:W3:Y:S01]  /*146f0*/  LDL.64 R2, [R1+0x118] ;  /* 0x0001180001027983 */ /* 0x002ee20000100a00 */
[----:B------:R-:W-:-:S04]  /*14700*/  IADD3 R0, R250, -0x3d, RZ ;  /* 0xffffffc3fa007810 */ /* 0x000fc80007ffe0ff */
[----:B------:R-:W-:Y:S02]  /*14710*/  ISETP.GE.U32.AND P0, PT, R0, 0x7fffff84, PT ;  /* 0x7fffff840000780c */ /* 0x000fe40003f06070 */
[C---:B------:R-:W-:Y:S02]  /*14720*/  IADD3 R252, R250.reuse, -0x2, RZ ;  /* 0xfffffffefafc7810 */ /* 0x040fe40007ffe0ff */
[----:B------:R-:W-:Y:S02]  /*14730*/  IADD3 R0, R250, -0x6, RZ ;  /* 0xfffffffafa007810 */ /* 0x000fe40007ffe0ff */
[----:B------:R-:W-:Y:S02]  /*14740*/  ISETP.GE.U32.AND P3, PT, R252, 0x7fffffbf, PT ;  /* 0x7fffffbffc00780c */ /* 0x000fe40003f66070 */
[----:B------:R-:W-:Y:S02]  /*14750*/  ISETP.GE.U32.AND P6, PT, R0, 0x7fffffbb, PT ;  /* 0x7fffffbb0000780c */ /* 0x000fe40003fc6070 */
[----:B------:R-:W-:-:S02]  /*14760*/  IADD3 R252, R250, -0xa, RZ ;  /* 0xfffffff6fafc7810 */ /* 0x000fc40007ffe0ff */
[----:B------:R-:W-:Y:S02]  /*14770*/  IADD3 R0, R250, -0xe, RZ ;  /* 0xfffffff2fa007810 */ /* 0x000fe40007ffe0ff */
[----:B------:R-:W-:Y:S02]  /*14780*/  ISETP.GE.U32.AND P4, PT, R252, 0x7fffffb7, PT ;  /* 0x7fffffb7fc00780c */ /* 0x000fe40003f86070 */
[----:B------:R-:W-:Y:S02]  /*14790*/  ISETP.GE.U32.AND P1, PT, R0, 0x7fffffb3, PT ;  /* 0x7fffffb30000780c */ /* 0x000fe40003f26070 */
[----:B------:R-:W-:Y:S02]  /*147a0*/  LOP3.LUT R22, R15, 0x20, RZ, 0x3c, !PT ;  /* 0x000000200f167812 */ /* 0x000fe400078e3cff */
[C---:B------:R-:W-:Y:S02]  /*147b0*/  IADD3 R252, R250.reuse, -0x12, RZ ;  /* 0xffffffeefafc7810 */ /* 0x040fe40007ffe0ff */
[----:B------:R-:W-:-:S02]  /*147c0*/  IADD3 R0, R250, -0x16, RZ ;  /* 0xffffffeafa007810 */ /* 0x000fc40007ffe0ff */
[----:B------:R-:W-:Y:S02]  /*147d0*/  ISETP.GE.U32.AND P5, PT, R252, 0x7fffffaf, PT ;  /* 0x7fffffaffc00780c */ /* 0x000fe40003fa6070 */
[----:B------:R-:W-:Y:S01]  /*147e0*/  ISETP.GE.U32.AND P2, PT, R0, 0x7fffffab, PT ;  /* 0x7fffffab0000780c */ /* 0x000fe20003f46070 */
[----:B--2---:R1:W-:Y:S04]  /*147f0*/  LDGSTS.E [R15+0x23c00], [R12.64], !P0 ;  /* 0x23c000000c0f7fae */ /* 0x0043e8000c121848 */
[----:B----4-:R2:W-:Y:S04]  /*14800*/  LDGSTS.E [R22+0x20100], [R10.64], !P3 ;  /* 0x201000000a167fae */ /* 0x0105e8000d921848 */
[----:B-1----:R-:W4:Y:S04]  /*14810*/  LDL.64 R12, [R1+0xb8] ;  /* 0x0000b800010c7983 */ /* 0x002f280000100a00 */
[----:B--2---:R-:W2:Y:S04]  /*14820*/  LDL.64 R10, [R1+0x98] ;  /* 0x00009800010a7983 */ /* 0x004ea80000100a00 */
[----:B---3--:R1:W-:Y:S04]  /*14830*/  LDGSTS.E [R22+0x20500], [R8.64], !P6 ;  /* 0x2050000008167fae */ /* 0x0083e8000f121848 */
[----:B------:R3:W-:Y:S04]  /*14840*/  LDGSTS.E [R22+0x20900], [R20.64], !P4 ;  /* 0x2090000014167fae */ /* 0x0007e8000e121848 */
[----:B-1----:R-:W2:Y:S04]  /*14850*/  LDL.64 R8, [R1+0x80] ;  /* 0x0000800001087983 */ /* 0x002ea80000100a00 */
[----:B------:R1:W-:Y:S04]  /*14860*/  LDGSTS.E [R22+0x20d00], [R6.64], !P1 ;  /* 0x20d0000006167fae */ /* 0x0003e8000c921848 */
[----:B---3--:R-:W3:Y:S04]  /*14870*/  LDL.64 R20, [R1+0x68] ;  /* 0x0000680001147983 */ /* 0x008ee80000100a00 */
[----:B------:R1:W-:Y:S04]  /*14880*/  LDGSTS.E [R22+0x21100], [R18.64], !P5 ;  /* 0x2110000012167fae */ /* 0x0003e8000e921848 */
[----:B-1----:R-:W3:Y:S04]  /*14890*/  LDL.64 R6, [R1+0x50] ;  /* 0x0000500001067983 */ /* 0x002ee80000100a00 */
[----:B------:R-:W3:Y:S04]  /*148a0*/  LDL.64 R18, [R1+0x38] ;  /* 0x0000380001127983 */ /* 0x000ee80000100a00 */
[----:B------:R1:W-:Y:S04]  /*148b0*/  LDGSTS.E [R22+0x21500], [R2.64], !P2 ;  /* 0x2150000002167fae */ /* 0x0003e8000d121848 */
[----:B-1----:R-:W3:Y:S01]  /*148c0*/  LDL.64 R2, [R1+0x20] ;  /* 0x0000200001027983 */ /* 0x002ee20000100a00 */
[----:B------:R-:W-:-:S02]  /*148d0*/  IADD3 R252, R250, -0x1a, RZ ;  /* 0xffffffe6fafc7810 */ /* 0x000fc40007ffe0ff */
[----:B------:R-:W-:Y:S02]  /*148e0*/  IADD3 R0, R250, -0x1e, RZ ;  /* 0xffffffe2fa007810 */ /* 0x000fe40007ffe0ff */
[----:B------:R-:W-:Y:S02]  /*148f0*/  ISETP.GE.U32.AND P0, PT, R252, 0x7fffffa7, PT ;  /* 0x7fffffa7fc00780c */ /* 0x000fe40003f06070 */
[----:B------:R-:W-:Y:S02]  /*14900*/  IADD3 R252, R250, -0x22, RZ ;  /* 0xffffffdefafc7810 */ /* 0x000fe40007ffe0ff */
[----:B------:R-:W-:Y:S02]  /*14910*/  ISETP.GE.U32.AND P3, PT, R0, 0x7fffffa3, PT ;  /* 0x7fffffa30000780c */ /* 0x000fe40003f66070 */
[----:B------:R-:W-:Y:S02]  /*14920*/  ISETP.GE.U32.AND P6, PT, R252, 0x7fffff9f, PT ;  /* 0x7fffff9ffc00780c */ /* 0x000fe40003fc6070 */
[----:B------:R-:W-:-:S02]  /*14930*/  IADD3 R0, R250, -0x26, RZ ;  /* 0xffffffdafa007810 */ /* 0x000fc40007ffe0ff */
[----:B------:R-:W-:-:S03]  /*14940*/  IADD3 R252, R250, -0x2a, RZ ;  /* 0xffffffd6fafc7810 */ /* 0x000fc60007ffe0ff */
[----:B------:R1:W-:Y:S01]  /*14950*/  LDGSTS.E [R22+0x21900], [R26.64], !P0 ;  /* 0x219000001a167fae */ /* 0x0003e2000c121848 */
[----:B------:R-:W-:-:S03]  /*14960*/  ISETP.GE.U32.AND P4, PT, R0, 0x7fffff9b, PT ;  /* 0x7fffff9b0000780c */ /* 0x000fc60003f86070 */
[----:B------:R1:W-:Y:S01]  /*14970*/  LDGSTS.E [R22+0x21d00], [R24.64], !P3 ;  /* 0x21d0000018167fae */ /* 0x0003e2000d921848 */
[----:B------:R-:W-:Y:S02]  /*14980*/  IADD3 R0, R250, -0x2e, RZ ;  /* 0xffffffd2fa007810 */ /* 0x000fe40007ffe0ff */
[----:B------:R-:W-:Y:S02]  /*14990*/  ISETP.GE.U32.AND P1, PT, R252, 0x7fffff97, PT ;  /* 0x7fffff97fc00780c */ /* 0x000fe40003f26070 */
[----:B------:R-:W-:Y:S02]  /*149a0*/  IADD3 R252, R250, -0x32, RZ ;  /* 0xffffffcefafc7810 */ /* 0x000fe40007ffe0ff */
[----:B------:R-:W-:Y:S01]  /*149b0*/  LOP3.LUT R14, R15, 0x40, RZ, 0x3c, !PT ;  /* 0x000000400f0e7812 */ /* 0x000fe200078e3cff */
[----:B-1----:R-:W3:Y:S04]  /*149c0*/  LDL.64 R26, [R1+0x128] ;  /* 0x00012800011a7983 */ /* 0x002ee80000100a00 */
[----:B------:R-:W3:Y:S01]  /*149d0*/  LDL.64 R24, [R1+0x8] ;  /* 0x0000080001187983 */ /* 0x000ee20000100a00 */
[----:B------:R-:W-:-:S02]  /*149e0*/  ISETP.GE.U32.AND P5, PT, R0, 0x7fffff93, PT ;  /* 0x7fffff930000780c */ /* 0x000fc40003fa6070 */
[----:B------:R-:W-:Y:S02]  /*149f0*/  ISETP.GE.U32.AND P2, PT, R252, 0x7fffff8f, PT ;  /* 0x7fffff8ffc00780c */ /* 0x000fe40003f46070 */
[C---:B------:R-:W-:Y:S02]  /*14a00*/  IADD3 R0, R250.reuse, -0x36, RZ ;  /* 0xffffffcafa007810 */ /* 0x040fe40007ffe0ff */
[----:B------:R-:W-:Y:S02]  /*14a10*/  IADD3 R252, R250, -0x3a, RZ ;  /* 0xffffffc6fafc7810 */ /* 0x000fe40007ffe0ff */
[----:B------:R-:W-:Y:S02]  /*14a20*/  ISETP.GE.U32.AND P0, PT, R0, 0x7fffff8b, PT ;  /* 0x7fffff8b0000780c */ /* 0x000fe40003f06070 */
[----:B------:R-:W-:Y:S01]  /*14a30*/  ISETP.GE.U32.AND P3, PT, R252, 0x7fffff87, PT ;  /* 0x7fffff87fc00780c */ /* 0x000fe20003f66070 */
[----:B----4-:R1:W-:Y:S04]  /*14a40*/  LDGSTS.E [R22+0x22100], [R12.64], !P6 ;  /* 0x221000000c167fae */ /* 0x0103e8000f121848 */
[----:B--2---:R2:W-:Y:S04]  /*14a50*/  LDGSTS.E [R22+0x22500], [R10.64], !P4 ;  /* 0x225000000a167fae */ /* 0x0045e8000e121848 */
[----:B-1----:R-:W4:Y:S04]  /*14a60*/  LDL.64 R12, [R1+0x1b0] ;  /* 0x0001b000010c7983 */ /* 0x002f280000100a00 */
[----:B--2---:R-:W2:Y:S04]  /*14a70*/  LDL.64 R10, [R1+0x190] ;  /* 0x00019000010a7983 */ /* 0x004ea80000100a00 */
[----:B------:R1:W-:Y:S04]  /*14a80*/  LDGSTS.E [R22+0x22900], [R8.64], !P1 ;  /* 0x2290000008167fae */ /* 0x0003e8000c921848 */
[----:B---3--:R3:W-:Y:S04]  /*14a90*/  LDGSTS.E [R22+0x22d00], [R20.64], !P5 ;  /* 0x22d0000014167fae */ /* 0x0087e8000e921848 */
[----:B-1----:R-:W2:Y:S04]  /*14aa0*/  LDL.64 R8, [R1+0x170] ;  /* 0x0001700001087983 */ /* 0x002ea80000100a00 */
[----:B------:R1:W-:Y:S04]  /*14ab0*/  LDGSTS.E [R22+0x23100], [R6.64], !P2 ;  /* 0x2310000006167fae */ /* 0x0003e8000d121848 */
[----:B---3--:R-:W3:Y:S04]  /*14ac0*/  LDL.64 R20, [R1+0x130] ;  /* 0x0001300001147983 */ /* 0x008ee80000100a00 */
[----:B------:R1:W-:Y:S04]  /*14ad0*/  LDGSTS.E [R22+0x23500], [R18.64], !P0 ;  /* 0x2350000012167fae */ /* 0x0003e8000c121848 */
[----:B-1----:R-:W3:Y:S01]  /*14ae0*/  LDL.64 R6, [R1+0x150] ;  /* 0x0001500001067983 */ /* 0x002ee20000100a00 */
[----:B------:R-:W-:-:S02]  /*14af0*/  IADD3 R0, R250, -0x3e, RZ ;  /* 0xffffffc2fa007810 */ /* 0x000fc40007ffe0ff */
[----:B------:R-:W-:Y:S01]  /*14b00*/  IADD3 R252, R250, -0x3, RZ ;  /* 0xfffffffdfafc7810 */ /* 0x000fe20007ffe0ff */
[----:B------:R-:W3:Y:S04]  /*14b10*/  LDL.64 R18, [R1+0xf0] ;  /* 0x0000f00001127983 */ /* 0x000ee80000100a00 */
[----:B------:R1:W-:Y:S04]  /*14b20*/  LDGSTS.E [R22+0x23900], [R2.64], !P3 ;  /* 0x2390000002167fae */ /* 0x0003e8000d921848 */
[----:B-1----:R-:W3:Y:S01]  /*14b30*/  LDL.64 R2, [R1+0x110] ;  /* 0x0001100001027983 */ /* 0x002ee20000100a00 */
[----:B------:R-:W-:-:S02]  /*14b40*/  ISETP.GE.U32.AND P6, PT, R0, 0x7fffff83, PT ;  /* 0x7fffff830000780c */ /* 0x000fc40003fc6070 */
[----:B------:R-:W-:Y:S02]  /*14b50*/  ISETP.GE.U32.AND P4, PT, R252, 0x7fffffbe, PT ;  /* 0x7fffffbefc00780c */ /* 0x000fe40003f86070 */
[C---:B------:R-:W-:Y:S02]  /*14b60*/  IADD3 R0, R250.reuse, -0x7, RZ ;  /* 0xfffffff9fa007810 */ /* 0x040fe40007ffe0ff */
[----:B------:R-:W-:Y:S02]  /*14b70*/  IADD3 R252, R250, -0xb, RZ ;  /* 0xfffffff5fafc7810 */ /* 0x000fe40007ffe0ff */
[----:B------:R-:W-:Y:S02]  /*14b80*/  ISETP.GE.U32.AND P1, PT, R0, 0x7fffffba, PT ;  /* 0x7fffffba0000780c */ /* 0x000fe40003f26070 */
[----:B------:R-:W-:Y:S02]  /*14b90*/  IADD3 R0, R250, -0xf, RZ ;  /* 0xfffffff1fa007810 */ /* 0x000fe40007ffe0ff */
[----:B------:R-:W-:Y:S01]  /*14ba0*/  ISETP.GE.U32.AND P5, PT, R252, 0x7fffffb6, PT ;  /* 0x7fffffb6fc00780c */ /* 0x000fe20003fa6070 */
[----:B------:R1:W-:Y:S01]  /*14bb0*/  LDGSTS.E [R22+0x23d00], [R24.64], !P6 ;  /* 0x23d0000018167fae */ /* 0x0003e2000f121848 */
[----:B------:R-:W-:-:S03]  /*14bc0*/  ISETP.GE.U32.AND P2, PT, R0, 0x7fffffb2, PT ;  /* 0x7fffffb20000780c */ /* 0x000fc60003f46070 */
[----:B-1----:R-:W3:Y:S04]  /*14bd0*/  LDL.64 R24, [R1+0xd0] ;  /* 0x0000d00001187983 */ /* 0x002ee80000100a00 */
[----:B------:R-:W3:Y:S01]  /*14be0*/  LDL.64 R22, [R1+0x90] ;  /* 0x0000900001167983 */ /* 0x000ee20000100a00 */
        /* <DEDUP_REMOVED lines=9> */
[----:B-1----:R-:W2:Y:S04]  /*14c80*/  LDL.64 R8, [R1+0x60] ;  /* 0x0000600001087983 */ /* 0x002ea80000100a00 */
[----:B---3--:R1:W-:Y:S04]  /*14c90*/  LDGSTS.E [R14+0x20e00], [R6.64], !P2 ;  /* 0x20e00000060e7fae */ /* 0x0083e8000d121848 */
[----:B------:R3:W-:Y:S04]  /*14ca0*/  LDGSTS.E [R14+0x21200], [R20.64], !P0 ;  /* 0x21200000140e7fae */ /* 0x0007e8000c121848 */
[----:B-1----:R-:W2:Y:S04]  /*14cb0*/  LDL.64 R6, [R1+0x48] ;  /* 0x0000480001067983 */ /* 0x002ea80000100a00 */
[----:B---3--:R-:W2:Y:S04]  /*14cc0*/  LDL.64 R20, [R1+0x30] ;  /* 0x0000300001147983 */ /* 0x008ea80000100a00 */
[----:B------:R1:W-:Y:S04]  /*14cd0*/  LDGSTS.E [R14+0x21600], [R2.64], !P3 ;  /* 0x21600000020e7fae */ /* 0x0003e8000d921848 */
[----:B-1----:R-:W2:Y:S01]  /*14ce0*/  LDL.64 R2, [R1+0x18] ;  /* 0x0000180001027983 */ /* 0x002ea20000100a00 */
[----:B------:R-:W-:-:S02]  /*14cf0*/  IADD3 R252, R250, -0x1b, RZ ;  /* 0xffffffe5fafc7810 */ /* 0x000fc40007ffe0ff */
[----:B------:R-:W-:Y:S02]  /*14d00*/  IADD3 R0, R250, -0x1f, RZ ;  /* 0xffffffe1fa007810 */ /* 0x000fe40007ffe0ff */
[----:B------:R-:W-:Y:S02]  /*14d10*/  ISETP.GE.U32.AND P6, PT, R252, 0x7fffffa6, PT ;  /* 0x7fffffa6fc00780c */ /* 0x000fe40003fc6070 */
[----:B------:R-:W-:Y:S02]  /*14d20*/  IADD3 R252, R250, -0x23, RZ ;  /* 0xffffffddfafc7810 */ /* 0x000fe40007ffe0ff */
[----:B------:R-:W-:Y:S02]  /*14d30*/  ISETP.GE.U32.AND P4, PT, R0, 0x7fffffa2, PT ;  /* 0x7fffffa20000780c */ /* 0x000fe40003f86070 */
[----:B------:R-:W-:Y:S02]  /*14d40*/  ISETP.GE.U32.AND P1, PT, R252, 0x7fffff9e, PT ;  /* 0x7fffff9efc00780c */ /* 0x000fe40003f26070 */
[----:B------:R-:W-:-:S05]  /*14d50*/  IADD3 R0, R250, -0x27, RZ ;  /* 0xffffffd9fa007810 */ /* 0x000fca0007ffe0ff */
[----:B------:R1:W-:Y:S01]  /*14d60*/  LDGSTS.E [R14+0x21a00], [R18.64], !P6 ;  /* 0x21a00000120e7fae */ /* 0x0003e2000f121848 */
[----:B------:R-:W-:-:S03]  /*14d70*/  IADD3 R252, R250, -0x2b, RZ ;  /* 0xffffffd5fafc7810 */ /* 0x000fc60007ffe0ff */
[----:B------:R1:W-:Y:S01]  /*14d80*/  LDGSTS.E [R14+0x21e00], [R24.64], !P4 ;  /* 0x21e00000180e7fae */ /* 0x0003e2000e121848 */
[----:B------:R-:W-:-:S03]  /*14d90*/  ISETP.GE.U32.AND P5, PT, R0, 0x7fffff9a, PT ;  /* 0x7fffff9a0000780c */ /* 0x000fc60003fa6070 */
[----:B-1----:R-:W2:Y:S01]  /*14da0*/  LDL.64 R18, [R1] ;  /* 0x0000000001127983 */ /* 0x002ea20000100a00 */
[----:B------:R-:W-:Y:S02]  /*14db0*/  IADD3 R0, R250, -0x2f, RZ ;  /* 0xffffffd1fa007810 */ /* 0x000fe40007ffe0ff */
[----:B------:R-:W-:Y:S01]  /*14dc0*/  ISETP.GE.U32.AND P2, PT, R252, 0x7fffff96, PT ;  /* 0x7fffff96fc00780c */ /* 0x000fe20003f46070 */
[----:B------:R-:W2:Y:S01]  /*14dd0*/  LDL.64 R24, [R1+0xe8] ;  /* 0x0000e80001187983 */ /* 0x000ea20000100a00 */
[----:B------:R-:W-:Y:S02]  /*14de0*/  IADD3 R252, R250, -0x33, RZ ;  /* 0xffffffcdfafc7810 */ /* 0x000fe40007ffe0ff */
[----:B------:R-:W-:Y:S02]  /*14df0*/  ISETP.GE.U32.AND P0, PT, R0, 0x7fffff92, PT ;  /* 0x7fffff920000780c */ /* 0x000fe40003f06070 */
[----:B------:R-:W-:Y:S02]  /*14e00*/  ISETP.GE.U32.AND P3, PT, R252, 0x7fffff8e, PT ;  /* 0x7fffff8efc00780c */ /* 0x000fe40003f66070 */
[----:B------:R-:W-:-:S02]  /*14e10*/  IADD3 R0, R250, -0x37, RZ ;  /* 0xffffffc9fa007810 */ /* 0x000fc40007ffe0ff */
[----:B------:R-:W-:Y:S02]  /*14e20*/  IADD3 R252, R250, -0x3b, RZ ;  /* 0xffffffc5fafc7810 */ /* 0x000fe40007ffe0ff */
[----:B------:R-:W-:Y:S02]  /*14e30*/  ISETP.GE.U32.AND P6, PT, R0, 0x7fffff8a, PT ;  /* 0x7fffff8a0000780c */ /* 0x000fe40003fc6070 */
[----:B------:R-:W-:Y:S01]  /*14e40*/  ISETP.GE.U32.AND P4, PT, R252, 0x7fffff86, PT ;  /* 0x7fffff86fc00780c */ /* 0x000fe20003f86070 */
[----:B----4-:R1:W-:Y:S04]  /*14e50*/  LDGSTS.E [R14+0x22200], [R12.64], !P1 ;  /* 0x222000000c0e7fae */ /* 0x0103e8000c921848 */
[----:B------:R4:W-:Y:S04]  /*14e60*/  LDGSTS.E [R14+0x22600], [R22.64], !P5 ;  /* 0x22600000160e7fae */ /* 0x0009e8000e921848 */
[----:B--2---:R2:W-:Y:S04]  /*14e70*/  LDGSTS.E [R14+0x22a00], [R10.64], !P2 ;  /* 0x22a000000a0e7fae */ /* 0x0045e8000d121848 */
[----:B-1----:R-:W3:Y:S01]  /*14e80*/  LDL.64 R12, [R1+0x1a8] ;  /* 0x0001a800010c7983 */ /* 0x002ee20000100a00 */
[----:B------:R-:W-:-:S02]  /*14e90*/  IADD3 R0, R250, -0x3f, RZ ;  /* 0xffffffc1fa007810 */ /* 0x000fc40007ffe0ff */
[----:B------:R-:W-:Y:S01]  /*14ea0*/  IADD3 R252, R250, -0x4, RZ ;  /* 0xfffffffcfafc7810 */ /* 0x000fe20007ffe0ff */
[----:B----4-:R-:W4:Y:S04]  /*14eb0*/  LDL.64 R22, [R1+0xc8] ;  /* 0x0000c80001167983 */ /* 0x010f280000100a00 */
[----:B--2---:R-:W2:Y:S04]  /*14ec0*/  LDL.64 R10, [R1+0x188] ;  /* 0x00018800010a7983 */ /* 0x004ea80000100a00 */
[----:B------:R1:W-:Y:S04]  /*14ed0*/  LDGSTS.E [R14+0x22e00], [R8.64], !P0 ;  /* 0x22e00000080e7fae */ /* 0x0003e8000c121848 */
[----:B-1----:R-:W4:Y:S04]  /*14ee0*/  LDL.64 R8, [R1+0x168] ;  /* 0x0001680001087983 */ /* 0x002f280000100a00 */
[----:B------:R1:W-:Y:S04]  /*14ef0*/  LDGSTS.E [R14+0x23200], [R6.64], !P3 ;  /* 0x23200000060e7fae */ /* 0x0003e8000d921848 */
[----:B------:R1:W-:Y:S04]  /*14f00*/  LDGSTS.E [R14+0x23600], [R20.64], !P6 ;  /* 0x23600000140e7fae */ /* 0x0003e8000f121848 */
[----:B-1----:R-:W4:Y:S01]  /*14f10*/  LDL.64 R6, [R1+0x148] ;  /* 0x0001480001067983 */ /* 0x002f220000100a00 */
[----:B------:R-:W-:-:S02]  /*14f20*/  ISETP.GE.U32.AND P1, PT, R0, 0x7fffff82, PT ;  /* 0x7fffff820000780c */ /* 0x000fc40003f26070 */
[----:B------:R-:W-:Y:S01]  /*14f30*/  ISETP.GE.U32.AND P5, PT, R252, 0x7fffffbd, PT ;  /* 0x7fffffbdfc00780c */ /* 0x000fe20003fa6070 */
[----:B------:R-:W4:Y:S04]  /*14f40*/  LDL.64 R20, [R1+0xa8] ;  /* 0x0000a80001147983 */ /* 0x000f280000100a00 */
[----:B------:R1:W-:Y:S04]  /*14f50*/  LDGSTS.E [R14+0x23a00], [R2.64], !P4 ;  /* 0x23a00000020e7fae */ /* 0x0003e8000e121848 */
[----:B-1----:R-:W4:Y:S01]  /*14f60*/  LDL.64 R2, [R1+0x108] ;  /* 0x0001080001027983 */ /* 0x002f220000100a00 */
[----:B------:R-:W-:-:S02]  /*14f70*/  LOP3.LUT R251, R15, 0x60, RZ, 0x3c, !PT ;  /* 0x000000600ffb7812 */ /* 0x000fc400078e3cff */
[C---:B------:R-:W-:Y:S02]  /*14f80*/  IADD3 R0, R250.reuse, -0x8, RZ ;  /* 0xfffffff8fa007810 */ /* 0x040fe40007ffe0ff */
[----:B------:R-:W-:Y:S02]  /*14f90*/  IADD3 R252, R250, -0xc, RZ ;  /* 0xfffffff4fafc7810 */ /* 0x000fe40007ffe0ff */
[----:B------:R-:W-:Y:S02]  /*14fa0*/  ISETP.GE.U32.AND P2, PT, R0, 0x7fffffb9, PT ;  /* 0x7fffffb90000780c */ /* 0x000fe40003f46070 */
[----:B------:R-:W-:Y:S01]  /*14fb0*/  IADD3 R0, R250, -0x10, RZ ;  /* 0xfffffff0fa007810 */ /* 0x000fe20007ffe0ff */
[----:B------:R1:W-:Y:S01]  /*14fc0*/  LDGSTS.E [R14+0x23e00], [R18.64], !P1 ;  /* 0x23e00000120e7fae */ /* 0x0003e2000c921848 */
[----:B------:R-:W-:-:S03]  /*14fd0*/  ISETP.GE.U32.AND P0, PT, R252, 0x7fffffb5, PT ;  /* 0x7fffffb5fc00780c */ /* 0x000fc60003f06070 */
[----:B-1----:R-:W4:Y:S04]  /*14fe0*/  LDL.64 R18, [R1+0x5f0] ;  /* 0x0005f00001127983 */ /* 0x002f280000100a00 */
[----:B------:R-:W4:Y:S01]  /*14ff0*/  LDL.64 R14, [R1+0x5f8] ;  /* 0x0005f800010e7983 */ /* 0x000f220000100a00 */
[----:B------:R-:W-:Y:S02]  /*15000*/  ISETP.GE.U32.AND P3, PT, R0, 0x7fffffb1, PT ;  /* 0x7fffffb10000780c */ /* 0x000fe40003f66070 */
[C---:B------:R-:W-:Y:S02]  /*15010*/  IADD3 R252, R250.reuse, -0x14, RZ ;  /* 0xffffffecfafc7810 */ /* 0x040fe40007ffe0ff */
[----:B------:R-:W-:Y:S02]  /*15020*/  IADD3 R0, R250, -0x18, RZ ;  /* 0xffffffe8fa007810 */ /* 0x000fe40007ffe0ff */
[----:B------:R-:W-:-:S02]  /*15030*/  ISETP.GE.U32.AND P6, PT, R252, 0x7fffffad, PT ;  /* 0x7fffffadfc00780c */ /* 0x000fc40003fc6070 */
[----:B------:R-:W-:Y:S01]  /*15040*/  ISETP.GE.U32.AND P4, PT, R0, 0x7fffffa9, PT ;  /* 0x7fffffa90000780c */ /* 0x000fe20003f86070 */
[----:B---3--:R1:W-:Y:S04]  /*15050*/  LDGSTS.E [R251+0x20300], [R12.64], !P5 ;  /* 0x203000000cfb7fae */ /* 0x0083e8000e921848 */
[----:B--2---:R2:W-:Y:S04]  /*15060*/  LDGSTS.E [R251+0x20700], [R10.64], !P2 ;  /* 0x207000000afb7fae */ /* 0x0045e8000d121848 */
[----:B-1----:R-:W3:Y:S04]  /*15070*/  LDL.64 R12, [R1+0x600] ;  /* 0x00060000010c7983 */ /* 0x002ee80000100a00 */
[----:B--2---:R-:W2:Y:S04]  /*15080*/  LDL.64 R10, [R1+0x608] ;  /* 0x00060800010a7983 */ /* 0x004ea80000100a00 */
[----:B----4-:R1:W-:Y:S04]  /*15090*/  LDGSTS.E [R251+0x20b00], [R8.64], !P0 ;  /* 0x20b0000008fb7fae */ /* 0x0103e8000c121848 */
[----:B-1----:R-:W4:Y:S04]  /*150a0*/  LDL.64 R8, [R1+0x610] ;  /* 0x0006100001087983 */ /* 0x002f280000100a00 */
[----:B------:R1:W-:Y:S04]  /*150b0*/  LDGSTS.E [R251+0x20f00], [R6.64], !P3 ;  /* 0x20f0000006fb7fae */ /* 0x0003e8000d921848 */
[----:B------:R1:W-:Y:S04]  /*150c0*/  LDGSTS.E [R251+0x21300], [R26.64], !P6 ;  /* 0x213000001afb7fae */ /* 0x0003e8000f121848 */
[----:B-1----:R-:W4:Y:S04]  /*150d0*/  LDL.64 R6, [R1+0x618] ;  /* 0x0006180001067983 */ /* 0x002f280000100a00 */
[----:B------:R1:W5:Y:S04]  /*150e0*/  LDL.LU.64 R26, [R1+0x1210] ;  /* 0x00121000011a7983 */ /* 0x0003680000300a00 */
[----:B------:R1:W-:Y:S04]  /*150f0*/  LDGSTS.E [R251+0x21700], [R2.64], !P4 ;  /* 0x2170000002fb7fae */ /* 0x0003e8000e121848 */
[----:B-1----:R-:W4:Y:S01]  /*15100*/  LDL.64 R2, [R1+0x620] ;  /* 0x0006200001027983 */ /* 0x002f220000100a00 */
[----:B------:R-:W-:-:S02]  /*15110*/  IADD3 R0, R250, -0x1c, RZ ;  /* 0xffffffe4fa007810 */ /* 0x000fc40007ffe0ff */
[----:B------:R-:W-:Y:S02]  /*15120*/  IADD3 R252, R250, -0x20, RZ ;  /* 0xffffffe0fafc7810 */ /* 0x000fe40007ffe0ff */
[----:B------:R-:W-:Y:S02]  /*15130*/  ISETP.GE.U32.AND P1, PT, R0, 0x7fffffa5, PT ;  /* 0x7fffffa50000780c */ /* 0x000fe40003f26070 */
[----:B------:R-:W-:Y:S02]  /*15140*/  IADD3 R0, R250, -0x24, RZ ;  /* 0xffffffdcfa007810 */ /* 0x000fe40007ffe0ff */
[----:B------:R-:W-:Y:S02]  /*15150*/  ISETP.GE.U32.AND P5, PT, R252, 0x7fffffa1, PT ;  /* 0x7fffffa1fc00780c */ /* 0x000fe40003fa6070 */
[----:B------:R-:W-:Y:S02]  /*15160*/  ISETP.GE.U32.AND P2, PT, R0, 0x7fffff9d, PT ;  /* 0x7fffff9d0000780c */ /* 0x000fe40003f46070 */
[----:B------:R-:W-:-:S02]  /*15170*/  IADD3 R0, R250, -0x2c, RZ ;  /* 0xffffffd4fa007810 */ /* 0x000fc40007ffe0ff */
[----:B------:R-:W-:Y:S02]  /*15180*/  IADD3 R252, R250, -0x28, RZ ;  /* 0xffffffd8fafc7810 */ /* 0x000fe40007ffe0ff */
[----:B------:R-:W-:Y:S01]  /*15190*/  ISETP.GE.U32.AND P3, PT, R0, 0x7fffff95, PT ;  /* 0x7fffff950000780c */ /* 0x000fe20003f66070 */
[----:B------:R1:W-:Y:S01]  /*151a0*/  LDGSTS.E [R251+0x21b00], [R24.64], !P1 ;  /* 0x21b0000018fb7fae */ /* 0x0003e2000c921848 */
[----:B------:R-:W-:Y:S02]  /*151b0*/  ISETP.GE.U32.AND P0, PT, R252, 0x7fffff99, PT ;  /* 0x7fffff99fc00780c */ /* 0x000fe40003f06070 */
[C---:B------:R-:W-:Y:S01]  /*151c0*/  IADD3 R0, R250.reuse, -0x34, RZ ;  /* 0xffffffccfa007810 */ /* 0x040fe20007ffe0ff */
[----:B------:R1:W-:Y:S01]  /*151d0*/  LDGSTS.E [R251+0x21f00], [R22.64], !P5 ;  /* 0x21f0000016fb7fae */ /* 0x0003e2000e921848 */
[----:B------:R-:W-:Y:S02]  /*151e0*/  IADD3 R252, R250, -0x30, RZ ;  /* 0xffffffd0fafc7810 */ /* 0x000fe40007ffe0ff */
[----:B------:R-:W-:Y:S01]  /*151f0*/  ISETP.GE.U32.AND P4, PT, R0, 0x7fffff8d, PT ;  /* 0x7fffff8d0000780c */ /* 0x000fe20003f86070 */
[----:B------:R1:W-:Y:S01]  /*15200*/  LDGSTS.E [R251+0x22300], [R20.64], !P2 ;  /* 0x2230000014fb7fae */ /* 0x0003e2000d121848 */
[----:B------:R-:W-:-:S02]  /*15210*/  IADD3 R0, R250, -0x3c, RZ ;  /* 0xffffffc4fa007810 */ /* 0x000fc40007ffe0ff */
[----:B------:R-:W-:Y:S01]  /*15220*/  ISETP.GE.U32.AND P6, PT, R252, 0x7fffff91, PT ;  /* 0x7fffff91fc00780c */ /* 0x000fe20003fc6070 */
[----:B-1----:R1:W5:Y:S01]  /*15230*/  LDL.LU.64 R24, [R1+0x1208] ;  /* 0x0012080001187983 */ /* 0x0023620000300a00 */
[----:B------:R-:W-:Y:S02]  /*15240*/  ISETP.GE.U32.AND P5, PT, R0, 0x7fffff85, PT ;  /* 0x7fffff850000780c */ /* 0x000fe40003fa6070 */
[C---:B------:R-:W-:Y:S01]  /*15250*/  IADD3 R0, R250.reuse, -0x40, RZ ;  /* 0xffffffc0fa007810 */ /* 0x040fe20007ffe0ff */
[----:B------:R1:W-:Y:S01]  /*15260*/  LDGSTS.E [R251+0x22700], [R18.64], !P0 ;  /* 0x2270000012fb7fae */ /* 0x0003e2000c121848 */
[----:B------:R-:W-:Y:S02]  /*15270*/  IADD3 R252, R250, -0x38, RZ ;  /* 0xffffffc8fafc7810 */ /* 0x000fe40007ffe0ff */
[----:B------:R-:W-:Y:S01]  /*15280*/  ISETP.GE.U32.AND P2, PT, R0, 0x7fffff81, PT ;  /* 0x7fffff810000780c */ /* 0x000fe20003f46070 */
[----:B------:R1:W-:Y:S01]  /*15290*/  LDGSTS.E [R251+0x22b00], [R14.64], !P3 ;  /* 0x22b000000efb7fae */ /* 0x0003e2000d921848 */
[----:B------:R-:W-:-:S02]  /*152a0*/  ISETP.GE.AND P0, PT, R17, R0, PT ;  /* 0x000000001100720c */ /* 0x000fc40003f06270 */
[----:B------:R-:W-:Y:S01]  /*152b0*/  IADD3 R0, R250, -0x45, RZ ;  /* 0xffffffbbfa007810 */ /* 0x000fe20007ffe0ff */
[----:B------:R1:W5:Y:S01]  /*152c0*/  LDL.LU.64 R22, [R1+0x1200] ;  /* 0x0012000001167983 */ /* 0x0003620000300a00 */
[----:B------:R-:W-:Y:S02]  /*152d0*/  ISETP.GE.U32.AND P1, PT, R252, 0x7fffff89, PT ;  /* 0x7fffff89fc00780c */ /* 0x000fe40003f26070 */
[----:B------:R-:W-:Y:S01]  /*152e0*/  IADD3 R252, R250, -0x41, RZ ;  /* 0xffffffbffafc7810 */ /* 0x000fe20007ffe0ff */
[----:B------:R2:W5:Y:S03]  /*152f0*/  LDL.LU.64 R20, [R1+0x11f8] ;  /* 0x0011f80001147983 */ /* 0x0005660000300a00 */
[----:B------:R-:W-:Y:S01]  /*15300*/  ISETP.GE.U32.AND P3, PT, R252, 0x7fffff80, PT ;  /* 0x7fffff80fc00780c */ /* 0x000fe20003f66070 */
[----:B------:R-:W-:Y:S01]  /*15310*/  IMAD.MOV.U32 R252, RZ, RZ, 0x3f ;  /* 0x0000003ffffc7424 */ /* 0x000fe200078e00ff */
[----:B-1----:R1:W5:Y:S04]  /*15320*/  LDL.LU.64 R18, [R1+0x11f0] ;  /* 0x0011f00001127983 */ /* 0x0023680000300a00 */
[----:B------:R-:W-:Y:S01]  /*15330*/  IADD3 R250, R252, c[0x0][0x180], RZ ;  /* 0x00006000fcfa7a10 */ /* 0x000fe20007ffe0ff */
[----:B------:R-:W-:Y:S01]  /*15340*/  IMAD.MOV.U32 R252, RZ, RZ, c[0x0][0x180] ;  /* 0x00006000fffc7624 */ /* 0x000fe200078e00ff */
[----:B------:R1:W5:Y:S04]  /*15350*/  LDL.LU R17, [R1+0x11e8] ;  /* 0x0011e80001117983 */ /* 0x0003680000300800 */
[----:B------:R-:W-:Y:S01]  /*15360*/  IADD3 R252, R252, -0x49, RZ ;  /* 0xffffffb7fcfc7810 */ /* 0x000fe20007ffe0ff */
[----:B------:R1:W5:Y:S04]  /*15370*/  LDL.LU.64 R14, [R1+0x11e0] ;  /* 0x0011e000010e7983 */ /* 0x0003680000300a00 */
[----:B---3--:R3:W-:Y:S01]  /*15380*/  LDGSTS.E [R251+0x22f00], [R12.64], !P6 ;  /* 0x22f000000cfb7fae */ /* 0x0087e2000f121848 */
[----:B------:R-:W-:-:S03]  /*15390*/  ISETP.GE.U32.AND P6, PT, R0, 0x7fffff7c, PT ;  /* 0x7fffff7c0000780c */ /* 0x000fc60003fc6070 */
[----:B------:R-:W1:Y:S04]  /*153a0*/  S2R R0, SR_TID.X ;  /* 0x0000000000007919 */ /* 0x000e680000002100 */
[----:B--2---:R2:W-:Y:S01]  /*153b0*/  LDGSTS.E [R251+0x23300], [R10.64], !P4 ;  /* 0x233000000afb7fae */ /* 0x0045e2000e121848 */
[----:B------:R-:W-:-:S03]  /*153c0*/  ISETP.GT.AND P4, PT, R250, 0x3f, PT ;  /* 0x0000003ffa00780c */ /* 0x000fc60003f84270 */
[----:B---3--:R3:W5:Y:S04]  /*153d0*/  LDL.LU.64 R12, [R1+0x11d8] ;  /* 0x0011d800010c7983 */ /* 0x0087680000300a00 */
[----:B--2---:R3:W5:Y:S04]  /*153e0*/  LDL.LU.64 R10, [R1+0x11d0] ;  /* 0x0011d000010a7983 */ /* 0x0047680000300a00 */
[----:B----4-:R2:W-:Y:S01]  /*153f0*/  LDGSTS.E [R251+0x23700], [R8.64], !P1 ;  /* 0x2370000008fb7fae */ /* 0x0105e2000c921848 */
[----:B-1----:R-:W-:-:S03]  /*15400*/  LOP3.LUT R0, R0, 0x3f, RZ, 0xc0, !PT ;  /* 0x0000003f00007812 */ /* 0x002fc600078ec0ff */
[----:B------:R3:W5:Y:S04]  /*15410*/  LDL.LU R250, [R1+0x11c8] ;  /* 0x0011c80001fa7983 */ /* 0x0007680000300800 */
[----:B------:R1:W-:Y:S01]  /*15420*/  LDGSTS.E [R251+0x23b00], [R6.64], !P5 ;  /* 0x23b0000006fb7fae */ /* 0x0003e2000e921848 */
[----:B------:R-:W-:Y:S01]  /*15430*/  ISETP.GE.U32.AND P5, PT, R252, 0x7fffff78, PT ;  /* 0x7fffff78fc00780c */ /* 0x000fe20003fa6070 */
[----:B------:R-:W-:Y:S01]  /*15440*/  IMAD.MOV.U32 R252, RZ, RZ, c[0x0][0x180] ;  /* 0x00006000fffc7624 */ /* 0x000fe200078e00ff */
[----:B------:R-:W-:Y:S01]  /*15450*/  ISETP.GE.AND P1, PT, R0, c[0x0][0x180], PT ;  /* 0x0000600000007a0c */ /* 0x000fe20003f26270 */
[----:B--2---:R3:W5:Y:S03]  /*15460*/  LDL.LU.64 R8, [R1+0x11c0] ;  /* 0x0011c00001087983 */ /* 0x0047660000300a00 */
[----:B------:R-:W-:-:S02]  /*15470*/  IADD3 R252, R252, -0x4d, RZ ;  /* 0xffffffb3fcfc7810 */ /* 0x000fc40007ffe0ff */
[----:B------:R-:W-:Y:S02]  /*15480*/  SEL R0, RZ, 0x4, !P4 ;  /* 0x00000004ff007807 */ /* 0x000fe40006000000 */
[----:B------:R-:W-:Y:S01]  /*15490*/  ISETP.GE.U32.AND P4, PT, R252, 0x7fffff74, PT ;  /* 0x7fffff74fc00780c */ /* 0x000fe20003f86070 */
[----:B-1----:R3:W5:Y:S04]  /*154a0*/  LDL.LU.64 R6, [R1+0x11b8] ;  /* 0x0011b80001067983 */ /* 0x0027680000300a00 */
[----:B------:R-:W1:Y:S04]  /*154b0*/  S2R R252, SR_TID.X ;  /* 0x0000000000fc7919 */ /* 0x000e680000002100 */
[----:B------:R3:W5:Y:S01]  /*154c0*/  LDL.LU R251, [R1+0x11b0] ;  /* 0x0011b00001fb7983 */ /* 0x0007620000300800 */
[----:B-1----:R-:W-:-:S05]  /*154d0*/  LOP3.LUT R252, R252, 0x3f, RZ, 0xc0, !PT ;  /* 0x0000003ffcfc7812 */ /* 0x002fca00078ec0ff */
[----:B------:R-:W-:-:S05]  /*154e0*/  IMAD.SHL.U32 R252, R252, 0x4, RZ ;  /* 0x00000004fcfc7824 */ /* 0x000fca00078e00ff */
[----:B------:R-:W-:-:S05]  /*154f0*/  LOP3.LUT R252, R252, 0x60, RZ, 0x3c, !PT ;  /* 0x00000060fcfc7812 */ /* 0x000fca00078e3cff */
[----:B------:R1:W-:Y:S04]  /*15500*/  LDGSTS.E [R252+0x23f00], [R2.64], !P2 ;  /* 0x23f0000002fc7fae */ /* 0x0003e8000d121848 */
[----:B-1----:R3:W5:Y:S01]  /*15510*/  LDL.LU.64 R2, [R1+0x11a8] ;  /* 0x0011a80001027983 */ /* 0x0027620000300a00 */
[----:B------:R-:W-:Y:S01]  /*15520*/  IMAD.MOV.U32 R252, RZ, RZ, c[0x0][0x180] ;  /* 0x00006000fffc7624 */ /* 0x000fe200078e00ff */
[----:B------:R-:W-:-:S04]  /*15530*/  SEL R0, R0, RZ, !P1 ;  /* 0x000000ff00007207 */ /* 0x000fc80004800000 */
[----:B------:R-:W-:-:S04]  /*15540*/  IADD3 R252, R252, -0x51, RZ ;  /* 0xffffffaffcfc7810 */ /* 0x000fc80007ffe0ff */
[----:B------:R-:W-:Y:S01]  /*15550*/  ISETP.GE.U32.AND P1, PT, R252, 0x7fffff70, PT ;  /* 0x7fffff70fc00780c */ /* 0x000fe20003f26070 */
[----:B------:R-:W-:Y:S01]  /*15560*/  IMAD.MOV.U32 R252, RZ, RZ, c[0x0][0x180] ;  /* 0x00006000fffc7624 */ /* 0x000fe200078e00ff */
[----:B------:R-:W-:-:S04]  /*15570*/  ISETP.NE.U32.AND P2, PT, R0, RZ, PT ;  /* 0x000000ff0000720c */ /* 0x000fc80003f45070 */
[----:B------:R-:W-:Y:S02]  /*15580*/  IADD3 R252, R252, -0x55, RZ ;  /* 0xffffffabfcfc7810 */ /* 0x000fe40007ffe0ff */
[----:B---3--:R1:W-:Y:S04]  /*15590*/  STL.64 [R1+0x1680], R248 ;  /* 0x001680f801007387 */ /* 0x0083e80000100a00 */
[----:B------:R-:W2:Y:S04]  /*155a0*/  S2R R0, SR_TID.X ;  /* 0x0000000000007919 */ /* 0x000ea80000002100 */
[----:B------:R-:W0:Y:S04]  /*155b0*/  LDGDEPBAR ;  /* 0x00000000000079af */ /* 0x000e280000000000 */
[----:B-1----:R-:W3:Y:S04]  /*155c0*/  LDL.64 R248, [R1+0x5e8] ;  /* 0x0005e80001f87983 */ /* 0x002ee80000100a00 */
[----:B-----5:R1:W-:Y:S04]  /*155d0*/  STL.64 [R1+0x1678], R10 ;  /* 0x0016780a01007387 */ /* 0x0203e80000100a00 */
[----:B-1----:R-:W4:Y:S04]  /*155e0*/  LDL.64 R10, [R1+0x5a8] ;  /* 0x0005a800010a7983 */ /* 0x002f280000100a00 */
[----:B------:R1:W-:Y:S04]  /*155f0*/  STL.64 [R1+0x1670], R26 ;  /* 0x0016701a01007387 */ /* 0x0003e80000100a00 */
        /* <DEDUP_REMOVED lines=19> */
[----:B------:R-:W-:Y:S04]  /*15730*/  STL.64 [R1+0x1620], R186 ;  /* 0x001620ba01007387 */ /* 0x000fe80000100a00 */
[----:B------:R1:W-:Y:S04]  /*15740*/  STL.64 [R1+0x1618], R202 ;  /* 0x001618ca01007387 */ /* 0x0003e80000100a00 */
[----:B-1----:R-:W4:Y:S04]  /*15750*/  LDL.64 R202, [R1+0x1d8] ;  /* 0x0001d80001ca7983 */ /* 0x002f280000100a00 */
[----:B------:R1:W-:Y:S04]  /*15760*/  STL.64 [R1+0x1610], R218 ;  /* 0x001610da01007387 */ /* 0x0003e80000100a00 */
[----:B-1----:R-:W4:Y:S01]  /*15770*/  LDL.64 R218, [R1+0x218] ;  /* 0x0002180001da7983 */ /* 0x002f220000100a00 */
[----:B--2---:R-:W-:-:S03]  /*15780*/  LOP3.LUT R0, R0, 0x3f, RZ, 0xc0, !PT ;  /* 0x0000003f00007812 */ /* 0x004fc600078ec0ff */
[----:B------:R1:W-:Y:S04]  /*15790*/  STL.64 [R1+0x1608], R234 ;  /* 0x001608ea01007387 */ /* 0x0003e80000100a00 */
[----:B-1----:R-:W2:Y:S04]  /*157a0*/  LDL.64 R234, [R1+0x258] ;  /* 0x0002580001ea7983 */ /* 0x002ea80000100a00 */
[----:B------:R1:W-:Y:S04]  /*157b0*/  STL.64 [R1+0x1600], R2 ;  /* 0x0016000201007387 */ /* 0x0003e80000100a00 */
[----:B-1----:R-:W2:Y:S01]  /*157c0*/  LDL.64 R2, [R1+0x298] ;  /* 0x0002980001027983 */ /* 0x002ea20000100a00 */
[----:B------:R-:W-:-:S02]  /*157d0*/  IMAD.MOV.U32 R187, RZ, RZ, 0x3f ;  /* 0x0000003fffbb7424 */ /* 0x000fc400078e00ff */
[----:B------:R-:W-:Y:S01]  /*157e0*/  IMAD.SHL.U32 R186, R0, 0x4, RZ ;  /* 0x0000000400ba7824 */ /* 0x000fe200078e00ff */
[----:B------:R1:W-:Y:S02]  /*157f0*/  STL.64 [R1+0x15f8], R4 ;  /* 0x0015f80401007387 */ /* 0x0003e40000100a00 */
[----:B------:R-:W-:Y:S02]  /*15800*/  IADD3 R187, R187, c[0x0][0x180], RZ ;  /* 0x00006000bbbb7a10 */ /* 0x000fe40007ffe0ff */
[----:B-1----:R-:W2:Y:S01]  /*15810*/  LDL.64 R4, [R1+0x2d8] ;  /* 0x0002d80001047983 */ /* 0x002ea20000100a00 */
[----:B------:R-:W-:Y:S02]  /*15820*/  SEL R0, RZ, 0x4, P0 ;  /* 0x00000004ff007807 */ /* 0x000fe40000000000 */
[----:B------:R-:W-:Y:S02]  /*15830*/  ISETP.GT.AND P0, PT, R187, 0x7f, PT ;  /* 0x0000007fbb00780c */ /* 0x000fe40003f04270 */
[----:B------:R-:W-:-:S02]  /*15840*/  LOP3.LUT R187, R186, 0x10, RZ, 0x3c, !PT ;  /* 0x00000010babb7812 */ /* 0x000fc400078e3cff */
[C---:B------:R-:W-:Y:S02]  /*15850*/  LOP3.LUT R187, R186.reuse, 0x30, RZ, 0x3c, !PT ;  /* 0x00000030babb7812 */ /* 0x040fe400078e3cff */
[C---:B------:R-:W-:Y:S02]  /*15860*/  LOP3.LUT R187, R186.reuse, 0x50, RZ, 0x3c, !PT ;  /* 0x00000050babb7812 */ /* 0x040fe400078e3cff */
[----:B------:R-:W-:-:S06]  /*15870*/  LOP3.LUT R187, R186, 0x70, RZ, 0x3c, !PT ;  /* 0x00000070babb7812 */ /* 0x000fcc00078e3cff */
[----:B------:R-:W1:Y:S04]  /*15880*/  S2R R187, SR_TID.X ;  /* 0x0000000000bb7919 */ /* 0x000e680000002100 */
[----:B---3--:R3:W-:Y:S01]  /*15890*/  LDGSTS.E [R186], [R248.64], P2 ;  /* 0x00000000f8ba7fae */ /* 0x0087e20009121848 */
[----:B-1----:R-:W-:-:S03]  /*158a0*/  LOP3.LUT R187, R187, 0x3f, RZ, 0xc0, !PT ;  /* 0x0000003fbbbb7812 */ /* 0x002fc600078ec0ff */
[----:B---3--:R-:W3:Y:S04]  /*158b0*/  LDL.LU.64 R248, [R1+0x1680] ;  /* 0x0016800001f87983 */ /* 0x008ee80000300a00 */
[----:B----4-:R1:W-:Y:S04]  /*158c0*/  LDGSTS.E [R186+0x800], [R10.64], P2 ;  /* 0x008000000aba7fae */ /* 0x0103e80009121848 */
[----:B-1----:R-:W4:Y:S04]  /*158d0*/  LDL.LU.64 R10, [R1+0x1678] ;  /* 0x00167800010a7983 */ /* 0x002f280000300a00 */
[----:B------:R1:W-:Y:S04]  /*158e0*/  LDGSTS.E [R186+0x1000], [R26.64], P2 ;  /* 0x010000001aba7fae */ /* 0x0003e80009121848 */
[----:B-1----:R-:W3:Y:S04]  /*158f0*/  LDL.LU.64 R26, [R1+0x1670] ;  /* 0x00167000011a7983 */ /* 0x002ee80000300a00 */
        /* <DEDUP_REMOVED lines=18> */
[----:B------:R1:W-:Y:S04]  /*15a20*/  STL.64 [R1+0x12f8], R12 ;  /* 0x0012f80c01007387 */ /* 0x0003e80000100a00 */
[----:B------:R1:W-:Y:S04]  /*15a30*/  STL.64 [R1+0x1300], R28 ;  /* 0x0013001c01007387 */ /* 0x0003e80000100a00 */
[----:B--2---:R2:W-:Y:S04]  /*15a40*/  LDGSTS.E [R186+0x6000], [R4.64], P2 ;  /* 0x0600000004ba7fae */ /* 0x0045e80009121848 */
[----:B------:R2:W-:Y:S04]  /*15a50*/  LDGSTS.E [R186+0x6800], [R2.64], P2 ;  /* 0x0680000002ba7fae */ /* 0x0005e80009121848 */
[----:B------:R2:W-:Y:S04]  /*15a60*/  LDGSTS.E [R186+0x7000], [R234.64], P2 ;  /* 0x07000000eaba7fae */ /* 0x0005e80009121848 */
[----:B------:R2:W-:Y:S04]  /*15a70*/  LDGSTS.E [R186+0x7800], [R218.64], P2 ;  /* 0x07800000daba7fae */ /* 0x0005e80009121848 */
[----:B------:R2:W-:Y:S04]  /*15a80*/  LDGSTS.E [R186+0x8000], [R202.64], P2 ;  /* 0x08000000caba7fae */ /* 0x0005e80009121848 */
[----:B------:R1:W-:Y:S02]  /*15a90*/  LDGSTS.E [R186+0x8800], [R12.64], P2 ;  /* 0x088000000cba7fae */ /* 0x0003e40009121848 */
[----:B-1----:R-:W-:-:S02]  /*15aa0*/  IMAD.SHL.U32 R12, R187, 0x4, RZ ;  /* 0x00000004bb0c7824 */ /* 0x002fc400078e00ff */
[----:B------:R-:W1:Y:S04]  /*15ab0*/  S2R R187, SR_TID.X ;  /* 0x0000000000bb7919 */ /* 0x000e680000002100 */
[----:B------:R2:W-:Y:S04]  /*15ac0*/  LDGSTS.E [R12+0x9000], [R28.64], P2 ;  /* 0x090000001c0c7fae */ /* 0x0005e80009121848 */
[----:B------:R1:W-:Y:S04]  /*15ad0*/  LDGSTS.E [R12+0x9800], [R44.64], P2 ;  /* 0x098000002c0c7fae */ /* 0x0003e80009121848 */
[----:B------:R1:W-:Y:S04]  /*15ae0*/  LDGSTS.E [R12+0xa000], [R60.64], P2 ;  /* 0x0a0000003c0c7fae */ /* 0x0003e80009121848 */
[----:B--2---:R-:W2:Y:S04]  /*15af0*/  LDL.LU.64 R28, [R1+0x1c8] ;  /* 0x0001c800011c7983 */ /* 0x004ea80000300a00 */
[----:B------:R4:W-:Y:S01]  /*15b00*/  STL.64 [R1+0x1308], R44 ;  /* 0x0013082c01007387 */ /* 0x0009e20000100a00 */
[----:B-1----:R-:W-:-:S03]  /*15b10*/  LOP3.LUT R13, R187, 0x3f, RZ, 0xc0, !PT ;  /* 0x0000003fbb0d7812 */ /* 0x002fc600078ec0ff */
[----:B------:R1:W-:Y:S04]  /*15b20*/  LDGSTS.E [R12+0xa800], [R76.64], P2 ;  /* 0x0a8000004c0c7fae */ /* 0x0003e80009121848 */
[----:B----4-:R-:W4:Y:S04]  /*15b30*/  LDL.LU.64 R44, [R1+0x1d0] ;  /* 0x0001d000012c7983 */ /* 0x010f280000300a00 */
[----:B------:R1:W-:Y:S04]  /*15b40*/  STL.64 [R1+0x1310], R60 ;  /* 0x0013103c01007387 */ /* 0x0003e80000100a00 */
[----:B------:R-:W2:Y:S04]  /*15b50*/  LDL.64 R186, [R1+0x5e0] ;  /* 0x0005e00001ba7983 */ /* 0x000ea80000100a00 */
[----:B------:R-:W3:Y:S04]  /*15b60*/  LDL.64 R202, [R1+0x5a0] ;  /* 0x0005a00001ca7983 */ /* 0x000ee80000100a00 */
[----:B------:R-:W4:Y:S04]  /*15b70*/  LDL.64 R218, [R1+0x560] ;  /* 0x0005600001da7983 */ /* 0x000f280000100a00 */
[----:B------:R-:W4:Y:S04]  /*15b80*/  LDL.64 R234, [R1+0x520] ;  /* 0x0005200001ea7983 */ /* 0x000f280000100a00 */
[----:B------:R-:W4:Y:S04]  /*15b90*/  LDL.64 R2, [R1+0x4e0] ;  /* 0x0004e00001027983 */ /* 0x000f280000100a00 */
[----:B------:R-:W4:Y:S04]  /*15ba0*/  LDL.64 R4, [R1+0x4a0] ;  /* 0x0004a00001047983 */ /* 0x000f280000100a00 */
[----:B-1----:R-:W4:Y:S04]  /*15bb0*/  LDL.LU.64 R60, [R1+0x2d0] ;  /* 0x0002d000013c7983 */ /* 0x002f280000300a00 */
[----:B------:R1:W-:Y:S04]  /*15bc0*/  STL.64 [R1+0x1318], R76 ;  /* 0x0013184c01007387 */ /* 0x0003e80000100a00 */
[----:B------:R1:W-:Y:S02]  /*15bd0*/  STL.64 [R1+0x1320], R92 ;  /* 0x0013205c01007387 */ /* 0x0003e40000100a00 */
[----:B-1----:R-:W-:-:S05]  /*15be0*/  IMAD.SHL.U32 R77, R13, 0x4, RZ ;  /* 0x000000040d4d7824 */ /* 0x002fca00078e00ff */
[----:B------:R1:W-:Y:S04]  /*15bf0*/  LDGSTS.E [R77+0xb000], [R92.64], P2 ;  /* 0x0b0000005c4d7fae */ /* 0x0003e80009121848 */
[----:B------:R1:W-:Y:S04]  /*15c00*/  LDGSTS.E [R77+0xb800], [R108.64], P2 ;  /* 0x0b8000006c4d7fae */ /* 0x0003e80009121848 */
[----:B------:R1:W-:Y:S04]  /*15c10*/  LDGSTS.E [R77+0xc000], [R124.64], P2 ;  /* 0x0c0000007c4d7fae */ /* 0x0003e80009121848 */
[----:B-1----:R-:W4:Y:S04]  /*15c20*/  LDL.64 R92, [R1+0x250] ;  /* 0x00025000015c7983 */ /* 0x002f280000100a00 */
[----:B------:R1:W-:Y:S04]  /*15c30*/  STL.64 [R1+0x1328], R108 ;  /* 0x0013286c01007387 */ /* 0x0003e80000100a00 */
        /* <DEDUP_REMOVED lines=13> */
[----:B-1----:R-:W4:Y:S04]  /*15d10*/  LDL.LU.64 R156, [R1+0x208] ;  /* 0x00020800019c7983 */ /* 0x002f280000300a00 */
[----:B------:R1:W-:Y:S04]  /*15d20*/  STL.64 [R1+0x1348], R172 ;  /* 0x001348ac01007387 */ /* 0x0003e80000100a00 */
[----:B-1----:R-:W4:Y:S04]  /*15d30*/  LDL.LU.64 R172, [R1+0x210] ;  /* 0x0002100001ac7983 */ /* 0x002f280000300a00 */
[----:B------:R1:W-:Y:S04]  /*15d40*/  STL.64 [R1+0x1350], R188 ;  /* 0x001350bc01007387 */ /* 0x0003e80000100a00 */
[----:B-1----:R-:W4:Y:S04]  /*15d50*/  LDL.64 R188, [R1+0x3a0] ;  /* 0x0003a00001bc7983 */ /* 0x002f280000100a00 */
[----:B------:R1:W-:Y:S04]  /*15d60*/  STL.64 [R1+0x1358], R204 ;  /* 0x001358cc01007387 */ /* 0x0003e80000100a00 */
[----:B-1----:R-:W4:Y:S01]  /*15d70*/  LDL.64 R204, [R1+0x3e0] ;  /* 0x0003e00001cc7983 */ /* 0x002f220000100a00 */
[----:B------:R-:W-:-:S03]  /*15d80*/  LOP3.LUT R12, R12, 0x10, RZ, 0x3c, !PT ;  /* 0x000000100c0c7812 */ /* 0x000fc600078e3cff */
[----:B------:R1:W-:Y:S04]  /*15d90*/  STL.64 [R1+0x1360], R220 ;  /* 0x001360dc01007387 */ /* 0x0003e80000100a00 */
[----:B-1----:R-:W4:Y:S04]  /*15da0*/  LDL.64 R220, [R1+0x420] ;  /* 0x0004200001dc7983 */ /* 0x002f280000100a00 */
[----:B------:R1:W-:Y:S04]  /*15db0*/  STL.64 [R1+0x1368], R236 ;  /* 0x001368ec01007387 */ /* 0x0003e80000100a00 */
[----:B-1----:R-:W4:Y:S04]  /*15dc0*/  LDL.64 R236, [R1+0x460] ;  /* 0x0004600001ec7983 */ /* 0x002f280000100a00 */
[----:B--2---:R1:W-:Y:S04]  /*15dd0*/  LDGSTS.E [R12+0x100], [R186.64], P2 ;  /* 0x00100000ba0c7fae */ /* 0x0043e80009121848 */
[----:B---3--:R2:W-:Y:S04]  /*15de0*/  LDGSTS.E [R12+0x900], [R202.64], P2 ;  /* 0x00900000ca0c7fae */ /* 0x0085e80009121848 */
[----:B----4-:R3:W-:Y:S04]  /*15df0*/  LDGSTS.E [R12+0x1100], [R218.64], P2 ;  /* 0x01100000da0c7fae */ /* 0x0107e80009121848 */
[----:B------:R2:W-:Y:S04]  /*15e00*/  LDGSTS.E [R12+0x1900], [R234.64], P2 ;  /* 0x01900000ea0c7fae */ /* 0x0005e80009121848 */
[----:B------:R2:W-:Y:S04]  /*15e10*/  LDGSTS.E [R12+0x2100], [R2.64], P2 ;  /* 0x02100000020c7fae */ /* 0x0005e80009121848 */
[----:B------:R3:W-:Y:S04]  /*15e20*/  LDGSTS.E [R12+0x2900], [R4.64], P2 ;  /* 0x02900000040c7fae */ /* 0x0007e80009121848 */
[----:B-1----:R-:W4:Y:S04]  /*15e30*/  LDL.LU.64 R186, [R1+0x1620] ;  /* 0x0016200001ba7983 */ /* 0x002f280000300a00 */
[----:B--2---:R-:W2:Y:S04]  /*15e40*/  LDL.LU.64 R202, [R1+0x1618] ;  /* 0x0016180001ca7983 */ /* 0x004ea80000300a00 */
[----:B---3--:R-:W3:Y:S04]  /*15e50*/  LDL.LU.64 R218, [R1+0x1610] ;  /* 0x0016100001da7983 */ /* 0x008ee80000300a00 */
[----:B------:R-:W2:Y:S04]  /*15e60*/  LDL.LU.64 R234, [R1+0x1608] ;  /* 0x0016080001ea7983 */ /* 0x000ea80000300a00 */
[----:B------:R-:W2:Y:S04]  /*15e70*/  LDL.LU.64 R2, [R1+0x1600] ;  /* 0x0016000001027983 */ /* 0x000ea80000300a00 */
[----:B------:R-:W2:Y:S04]  /*15e80*/  LDL.LU.64 R4, [R1+0x15f8] ;  /* 0x0015f80001047983 */ /* 0x000ea80000300a00 */
[----:B------:R1:W-:Y:S04]  /*15e90*/  STL.64 [R1+0x1408], R60 ;  /* 0x0014083c01007387 */ /* 0x0003e80000100a00 */
[----:B------:R1:W-:Y:S04]  /*15ea0*/  LDGSTS.E [R12+0x3100], [R236.64], P2 ;  /* 0x03100000ec0c7fae */ /* 0x0003e80009121848 */
        /* <DEDUP_REMOVED lines=8> */
[----:B-1----:R-:W2:Y:S04]  /*15f30*/  LDL.64 R60, [R1+0x458] ;  /* 0x00045800013c7983 */ /* 0x002ea80000100a00 */
[----:B------:R-:W2:Y:S04]  /*15f40*/  LDL.64 R236, [R1+0x418] ;  /* 0x0004180001ec7983 */ /* 0x000ea80000100a00 */
[----:B------:R-:W2:Y:S04]  /*15f50*/  LDL.64 R220, [R1+0x3d8] ;  /* 0x0003d80001dc7983 */ /* 0x000ea80000100a00 */
[----:B------:R-:W2:Y:S04]  /*15f60*/  LDL.64 R204, [R1+0x398] ;  /* 0x0003980001cc7983 */ /* 0x000ea80000100a00 */
[----:B------:R-:W2:Y:S04]  /*15f70*/  LDL.64 R108, [R1+0x358] ;  /* 0x00035800016c7983 */ /* 0x000ea80000100a00 */
[----:B------:R-:W2:Y:S04]  /*15f80*/  LDL.64 R92, [R1+0x2c8] ;  /* 0x0002c800015c7983 */ /* 0x000ea80000100a00 */
[----:B------:R-:W2:Y:S04]  /*15f90*/  LDL.LU.64 R188, [R1+0x308] ;  /* 0x0003080001bc7983 */ /* 0x000ea80000300a00 */
[----:B------:R1:W-:Y:S04]  /*15fa0*/  LDGSTS.E [R12+0x7900], [R172.64], P2 ;  /* 0x07900000ac0c7fae */ /* 0x0003e80009121848 */
[----:B------:R-:W-:Y:S04]  /*15fb0*/  STL.64 [R1+0x1370], R172 ;  /* 0x001370ac01007387 */ /* 0x000fe80000100a00 */
[----:B------:R1:W-:Y:S04]  /*15fc0*/  LDGSTS.E [R12+0x8100], [R44.64], P2 ;  /* 0x081000002c0c7fae */ /* 0x0003e80009121848 */
[----:B------:R-:W-:Y:S04]  /*15fd0*/  STL.64 [R1+0x1378], R44 ;  /* 0x0013782c01007387 */ /* 0x000fe80000100a00 */
[----:B------:R1:W-:Y:S04]  /*15fe0*/  LDGSTS.E [R12+0x8900], [R14.64], P2 ;  /* 0x089000000e0c7fae */ /* 0x0003e80009121848 */
[----:B------:R1:W-:Y:S04]  /*15ff0*/  STL.64 [R1+0x1380], R14 ;  /* 0x0013800e01007387 */ /* 0x0003e80000100a00 */
[----:B------:R1:W-:Y:S04]  /*16000*/  LDGSTS.E [R12+0x9100], [R30.64], P2 ;  /* 0x091000001e0c7fae */ /* 0x0003e80009121848 */
[----:B------:R4:W-:Y:S04]  /*16010*/  LDGSTS.E [R12+0x9900], [R46.64], P2 ;  /* 0x099000002e0c7fae */ /* 0x0009e80009121848 */
[----:B-1----:R-:W3:Y:S04]  /*16020*/  LDL.LU.64 R14, [R1+0x248] ;  /* 0x00024800010e7983 */ /* 0x002ee80000300a00 */
[----:B------:R1:W-:Y:S04]  /*16030*/  STL.64 [R1+0x1388], R30 ;  /* 0x0013881e01007387 */ /* 0x0003e80000100a00 */
[----:B------:R4:W-:Y:S04]  /*16040*/  LDGSTS.E [R12+0xa100], [R62.64], P2 ;  /* 0x0a1000003e0c7fae */ /* 0x0009e80009121848 */
[----:B------:R4:W-:Y:S04]  /*16050*/  LDGSTS.E [R12+0xa900], [R78.64], P2 ;  /* 0x0a9000004e0c7fae */ /* 0x0009e80009121848 */
[----:B-1----:R-:W3:Y:S04]  /*16060*/  LDL.64 R30, [R1+0x498] ;  /* 0x00049800011e7983 */ /* 0x002ee80000100a00 */
[----:B------:R4:W-:Y:S04]  /*16070*/  STL.64 [R1+0x1390], R46 ;  /* 0x0013902e01007387 */ /* 0x0009e80000100a00 */
[----:B------:R1:W-:Y:S04]  /*16080*/  LDGSTS.E [R12+0xb100], [R94.64], P2 ;  /* 0x0b1000005e0c7fae */ /* 0x0003e80009121848 */
[----:B------:R1:W-:Y:S04]  /*16090*/  LDGSTS.E [R12+0xb900], [R110.64], P2 ;  /* 0x0b9000006e0c7fae */ /* 0x0003e80009121848 */
[----:B----4-:R-:W4:Y:S04]  /*160a0*/  LDL.64 R46, [R1+0x4d8] ;  /* 0x0004d800012e7983 */ /* 0x010f280000100a00 */
[----:B------:R-:W-:Y:S04]  /*160b0*/  STL.64 [R1+0x1398], R62 ;  /* 0x0013983e01007387 */ /* 0x000fe80000100a00 */
[----:B------:R1:W-:Y:S04]  /*160c0*/  STL.64 [R1+0x13a0], R78 ;  /* 0x0013a04e01007387 */ /* 0x0003e80000100a00 */
[----:B------:R1:W-:Y:S04]  /*160d0*/  LDGSTS.E [R12+0xc100], [R126.64], P2 ;  /* 0x0c1000007e0c7fae */ /* 0x0003e80009121848 */
[----:B------:R1:W-:Y:S04]  /*160e0*/  LDGSTS.E [R12+0xc900], [R142.64], P2 ;  /* 0x0c9000008e0c7fae */ /* 0x0003e80009121848 */
[----:B-1----:R-:W3:Y:S04]  /*160f0*/  LDL.64 R78, [R1+0x518] ;  /* 0x00051800014e7983 */ /* 0x002ee80000100a00 */
[----:B------:R1:W-:Y:S04]  /*16100*/  STL.64 [R1+0x13a8], R94 ;  /* 0x0013a85e01007387 */ /* 0x0003e80000100a00 */
[----:B------:R1:W-:Y:S04]  /*16110*/  LDGSTS.E [R12+0xd100], [R158.64], P2 ;  /* 0x0d1000009e0c7fae */ /* 0x0003e80009121848 */
[----:B------:R1:W-:Y:S04]  /*16120*/  LDGSTS.E [R12+0xd900], [R174.64], P2 ;  /* 0x0d900000ae0c7fae */ /* 0x0003e80009121848 */
[----:B-1----:R-:W3:Y:S04]  /*16130*/  LDL.64 R94, [R1+0x558] ;  /* 0x00055800015e7983 */ /* 0x002ee80000100a00 */
[----:B------:R-:W-:Y:S04]  /*16140*/  STL.64 [R1+0x13b0], R110 ;  /* 0x0013b06e01007387 */ /* 0x000fe80000100a00 */
[----:B------:R-:W-:Y:S04]  /*16150*/  STL.64 [R1+0x13b8], R126 ;  /* 0x0013b87e01007387 */ /* 0x000fe80000100a00 */
[----:B------:R1:W-:Y:S01]  /*16160*/  STL.64 [R1+0x13c0], R142 ;  /* 0x0013c08e01007387 */ /* 0x0003e20000100a00 */
[----:B------:R-:W-:-:S03]  /*16170*/  IMAD.SHL.U32 R76, R13, 0x4, RZ ;  /* 0x000000040d4c7824 */ /* 0x000fc600078e00ff */
[----:B------:R1:W-:Y:S04]  /*16180*/  LDGSTS.E [R12+0xe100], [R190.64], P2 ;  /* 0x0e100000be0c7fae */ /* 0x0003e80009121848 */
[----:B-1----:R-:W3:Y:S04]  /*16190*/  LDL.LU.64 R142, [R1+0x288] ;  /* 0x00028800018e7983 */ /* 0x002ee80000300a00 */
[----:B------:R1:W-:Y:S01]  /*161a0*/  STL.64 [R1+0x13c8], R158 ;  /* 0x0013c89e01007387 */ /* 0x0003e20000100a00 */
[----:B------:R-:W-:-:S03]  /*161b0*/  LOP3.LUT R63, R76, 0x20, RZ, 0x3c, !PT ;  /* 0x000000204c3f7812 */ /* 0x000fc600078e3cff */
[----:B------:R1:W-:Y:S04]  /*161c0*/  LDGSTS.E [R12+0xe900], [R206.64], P2 ;  /* 0x0e900000ce0c7fae */ /* 0x0003e80009121848 */
[----:B------:R1:W-:Y:S04]  /*161d0*/  LDGSTS.E [R12+0xf100], [R222.64], P2 ;  /* 0x0f100000de0c7fae */ /* 0x0003e80009121848 */
[----:B-1----:R-:W3:Y:S04]  /*161e0*/  LDL.64 R158, [R1+0x598] ;  /* 0x00059800019e7983 */ /* 0x002ee80000100a00 */
[----:B------:R1:W-:Y:S04]  /*161f0*/  STL.64 [R1+0x13d0], R174 ;  /* 0x0013d0ae01007387 */ /* 0x0003e80000100a00 */
[----:B------:R1:W-:Y:S04]  /*16200*/  LDGSTS.E [R12+0xf900], [R238.64], P2 ;  /* 0x0f900000ee0c7fae */ /* 0x0003e80009121848 */
[----:B-1----:R-:W3:Y:S04]  /*16210*/  LDL.64 R174, [R1+0x5d8] ;  /* 0x0005d80001ae7983 */ /* 0x002ee80000100a00 */
[----:B------:R-:W-:Y:S04]  /*16220*/  STL.64 [R1+0x13d8], R190 ;  /* 0x0013d8be01007387 */ /* 0x000fe80000100a00 */
[----:B------:R-:W-:Y:S04]  /*16230*/  STL.64 [R1+0x13e0], R206 ;  /* 0x0013e0ce01007387 */ /* 0x000fe80000100a00 */
[----:B------:R-:W-:Y:S04]  /*16240*/  STL.64 [R1+0x13e8], R222 ;  /* 0x0013e8de01007387 */ /* 0x000fe80000100a00 */
[----:B------:R1:W-:Y:S04]  /*16250*/  STL.64 [R1+0x13f0], R238 ;  /* 0x0013f0ee01007387 */ /* 0x0003e80000100a00 */
[----:B-1----:R-:W4:Y:S04]  /*16260*/  LDL.LU.64 R238, [R1+0x2b8] ;  /* 0x0002b80001ee7983 */ /* 0x002f280000300a00 */
[----:B------:R-:W4:Y:S04]  /*16270*/  LDL.LU.64 R126, [R1+0x280] ;  /* 0x00028000017e7983 */ /* 0x000f280000300a00 */
[----:B------:R-:W4:Y:S04]  /*16280*/  LDL.LU.64 R110, [R1+0x278] ;  /* 0x00027800016e7983 */ /* 0x000f280000300a00 */
[----:B------:R-:W4:Y:S04]  /*16290*/  LDL.LU.64 R44, [R1+0x240] ;  /* 0x00024000012c7983 */ /* 0x000f280000300a00 */
[----:B------:R-:W4:Y:S04]  /*162a0*/  LDL.LU.64 R172, [R1+0x238] ;  /* 0x0002380001ac7983 */ /* 0x000f280000300a00 */
[----:B------:R-:W4:Y:S04]  /*162b0*/  LDL.LU.64 R140, [R1+0x200] ;  /* 0x00020000018c7983 */ /* 0x000f280000300a00 */
[----:B------:R-:W4:Y:S04]  /*162c0*/  LDL.LU.64 R124, [R1+0x1f8] ;  /* 0x0001f800017c7983 */ /* 0x000f280000300a00 */
[----:B------:R-:W4:Y:S04]  /*162d0*/  LDL.LU.64 R12, [R1+0x1c0] ;  /* 0x0001c000010c7983 */ /* 0x000f280000300a00 */
[----:B--2---:R-:W-:Y:S04]  /*162e0*/  STL.64 [R1+0x1438], R188 ;  /* 0x001438bc01007387 */ /* 0x004fe80000100a00 */
[----:B---3--:R1:W-:Y:S04]  /*162f0*/  LDGSTS.E [R63+0x200], [R174.64], P2 ;  /* 0x00200000ae3f7fae */ /* 0x0083e80009121848 */
[----:B------:R2:W-:Y:S04]  /*16300*/  LDGSTS.E [R63+0xa00], [R158.64], P2 ;  /* 0x00a000009e3f7fae */ /* 0x0005e80009121848 */
[----:B------:R3:W-:Y:S04]  /*16310*/  LDGSTS.E [R63+0x1200], [R94.64], P2 ;  /* 0x012000005e3f7fae */ /* 0x0007e80009121848 */
[----:B------:R1:W-:Y:S04]  /*16320*/  LDGSTS.E [R63+0x1a00], [R78.64], P2 ;  /* 0x01a000004e3f7fae */ /* 0x0003e80009121848 */
[----:B----4-:R4:W-:Y:S04]  /*16330*/  LDGSTS.E [R63+0x2200], [R46.64], P2 ;  /* 0x022000002e3f7fae */ /* 0x0109e80009121848 */
        /* <DEDUP_REMOVED lines=8> */
[----:B-1----:R-:W3:Y:S04]  /*163c0*/  LDL.64 R60, [R1+0x5d0] ;  /* 0x0005d000013c7983 */ /* 0x002ee80000100a00 */
[----:B------:R-:W3:Y:S04]  /*163d0*/  LDL.64 R236, [R1+0x550] ;  /* 0x0005500001ec7983 */ /* 0x000ee80000100a00 */
[----:B------:R-:W3:Y:S04]  /*163e0*/  LDL.64 R220, [R1+0x490] ;  /* 0x0004900001dc7983 */ /* 0x000ee80000100a00 */
[----:B------:R-:W3:Y:S04]  /*163f0*/  LDL.64 R204, [R1+0x450] ;  /* 0x0004500001cc7983 */ /* 0x000ee80000100a00 */
[----:B------:R-:W3:Y:S04]  /*16400*/  LDL.64 R108, [R1+0x410] ;  /* 0x00041000016c7983 */ /* 0x000ee80000100a00 */
[----:B--2---:R-:W2:Y:S04]  /*16410*/  LDL.64 R92, [R1+0x3d0] ;  /* 0x0003d000015c7983 */ /* 0x004ea80000100a00 */
[----:B----4-:R-:W4:Y:S04]  /*16420*/  LDL.LU.64 R46, [R1+0x350] ;  /* 0x00035000012e7983 */ /* 0x010f280000300a00 */
[----:B------:R-:W2:Y:S04]  /*16430*/  LDL.LU.64 R30, [R1+0x348] ;  /* 0x00034800011e7983 */ /* 0x000ea80000300a00 */
[----:B------:R1:W-:Y:S04]  /*16440*/  LDGSTS.E [R63+0x6a00], [R142.64], P2 ;  /* 0x06a000008e3f7fae */ /* 0x0003e80009121848 */
[----:B------:R1:W-:Y:S04]  /*16450*/  STL.64 [R1+0x13f8], R142 ;  /* 0x0013f88e01007387 */ /* 0x0003e80000100a00 */
[----:B------:R2:W-:Y:S04]  /*16460*/  LDGSTS.E [R63+0x7200], [R14.64], P2 ;  /* 0x072000000e3f7fae */ /* 0x0005e80009121848 */
[----:B------:R2:W-:Y:S04]  /*16470*/  LDGSTS.E [R63+0x7a00], [R156.64], P2 ;  /* 0x07a000009c3f7fae */ /* 0x0005e80009121848 */
[----:B-1----:R-:W2:Y:S04]  /*16480*/  LDL.LU.64 R142, [R1+0x2c0] ;  /* 0x0002c000018e7983 */ /* 0x002ea80000300a00 */
[----:B------:R-:W-:Y:S04]  /*16490*/  STL.64 [R1+0x1400], R14 ;  /* 0x0014000e01007387 */ /* 0x000fe80000100a00 */
[----:B------:R-:W-:Y:S04]  /*164a0*/  STL.64 [R1+0x1410], R156 ;  /* 0x0014109c01007387 */ /* 0x000fe80000100a00 */
        /* <DEDUP_REMOVED lines=8> */
[----:B-1----:R-:W2:Y:S04]  /*16530*/  LDL.LU.64 R32, [R1+0x2f8] ;  /* 0x0002f80001207983 */ /* 0x002ea80000300a00 */
[----:B------:R1:W-:Y:S04]  /*16540*/  STL.64 [R1+0x1430], R48 ;  /* 0x0014303001007387 */ /* 0x0003e80000100a00 */
[----:B------:R2:W-:Y:S04]  /*16550*/  LDGSTS.E [R63+0xaa00], [R80.64], P2 ;  /* 0x0aa00000503f7fae */ /* 0x0005e80009121848 */
[----:B------:R2:W-:Y:S04]  /*16560*/  LDGSTS.E [R63+0xb200], [R96.64], P2 ;  /* 0x0b200000603f7fae */ /* 0x0005e80009121848 */
[----:B-1----:R-:W2:Y:S04]  /*16570*/  LDL.LU.64 R48, [R1+0x300] ;  /* 0x0003000001307983 */ /* 0x002ea80000300a00 */
[----:B------:R-:W-:Y:S04]  /*16580*/  STL.64 [R1+0x1440], R64 ;  /* 0x0014404001007387 */ /* 0x000fe80000100a00 */
[----:B------:R-:W-:Y:S04]  /*16590*/  STL.64 [R1+0x1448], R80 ;  /* 0x0014485001007387 */ /* 0x000fe80000100a00 */
        /* <DEDUP_REMOVED lines=14> */
[----:B------:R1:W-:Y:S04]  /*16680*/  STL.64 [R1+0x1480], R192 ;  /* 0x001480c001007387 */ /* 0x0003e80000100a00 */
[----:B------:R1:W-:Y:S04]  /*16690*/  LDGSTS.E [R63+0xea00], [R208.64], P2 ;  /* 0x0ea00000d03f7fae */ /* 0x0003e80009121848 */
[----:B------:R2:W-:Y:S04]  /*166a0*/  LDGSTS.E [R63+0xf200], [R224.64], P2 ;  /* 0x0f200000e03f7fae */ /* 0x0005e80009121848 */
[----:B-1----:R-:W4:Y:S04]  /*166b0*/  LDL.LU.64 R192, [R1+0x388] ;  /* 0x0003880001c07983 */ /* 0x002f280000300a00 */
[----:B------:R1:W-:Y:S04]  /*166c0*/  STL.64 [R1+0x1488], R208 ;  /* 0x001488d001007387 */ /* 0x0003e80000100a00 */
[----:B------:R1:W-:Y:S04]  /*166d0*/  LDGSTS.E [R63+0xfa00], [R240.64], P2 ;  /* 0x0fa00000f03f7fae */ /* 0x0003e80009121848 */
[----:B-1----:R-:W4:Y:S01]  /*166e0*/  LDL.LU.64 R208, [R1+0x390] ;  /* 0x0003900001d07983 */ /* 0x002f220000300a00 */
[----:B------:R-:W-:-:S03]  /*166f0*/  LOP3.LUT R76, R76, 0x30, RZ, 0x3c, !PT ;  /* 0x000000304c4c7812 */ /* 0x000fc600078e3cff */
[----:B------:R-:W-:Y:S04]  /*16700*/  STL.64 [R1+0x1490], R224 ;  /* 0x001490e001007387 */ /* 0x000fe80000100a00 */
[----:B------:R1:W-:Y:S04]  /*16710*/  STL.64 [R1+0x1498], R240 ;  /* 0x001498f001007387 */ /* 0x0003e80000100a00 */
[----:B-1----:R-:W4:Y:S04]  /*16720*/  LDL.LU.64 R240, [R1+0x510] ;  /* 0x0005100001f07983 */ /* 0x002f280000300a00 */
[----:B---3--:R1:W-:Y:S04]  /*16730*/  LDGSTS.E [R76+0x300], [R60.64], P2 ;  /* 0x003000003c4c7fae */ /* 0x0083e80009121848 */
[----:B--2---:R2:W-:Y:S04]  /*16740*/  LDGSTS.E [R76+0xb00], [R144.64], P2 ;  /* 0x00b00000904c7fae */ /* 0x0045e80009121848 */
[----:B------:R3:W-:Y:S04]  /*16750*/  LDGSTS.E [R76+0x1300], [R236.64], P2 ;  /* 0x01300000ec4c7fae */ /* 0x0007e80009121848 */
[----:B------:R-:W-:Y:S04]  /*16760*/  STL.64 [R1+0x15b8], R144 ;  /* 0x0015b89001007387 */ /* 0x000fe80000100a00 */
[----:B----4-:R4:W-:Y:S04]  /*16770*/  LDGSTS.E [R76+0x1b00], [R240.64], P2 ;  /* 0x01b00000f04c7fae */ /* 0x0109e80009121848 */
[----:B------:R1:W-:Y:S04]  /*16780*/  LDGSTS.E [R76+0x2300], [R128.64], P2 ;  /* 0x02300000804c7fae */ /* 0x0003e80009121848 */
[----:B------:R1:W-:Y:S04]  /*16790*/  LDGSTS.E [R76+0x2b00], [R220.64], P2 ;  /* 0x02b00000dc4c7fae */ /* 0x0003e80009121848 */
[----:B------:R1:W-:Y:S04]  /*167a0*/  LDGSTS.E [R76+0x3300], [R204.64], P2 ;  /* 0x03300000cc4c7fae */ /* 0x0003e80009121848 */
[----:B------:R-:W-:Y:S04]  /*167b0*/  STL.64 [R1+0x1560], R240 ;  /* 0x001560f001007387 */ /* 0x000fe80000100a00 */
[----:B------:R1:W-:Y:S04]  /*167c0*/  LDGSTS.E [R76+0x3b00], [R108.64], P2 ;  /* 0x03b000006c4c7fae */ /* 0x0003e80009121848 */
[----:B------:R-:W-:Y:S04]  /*167d0*/  STL.64 [R1+0x1548], R128 ;  /* 0x0015488001007387 */ /* 0x000fe80000100a00 */
[----:B------:R1:W-:Y:S04]  /*167e0*/  LDGSTS.E [R76+0x4300], [R92.64], P2 ;  /* 0x043000005c4c7fae */ /* 0x0003e80009121848 */
        /* <DEDUP_REMOVED lines=12> */
[----:B--2---:R-:W2:Y:S04]  /*168b0*/  LDL.LU.64 R142, [R1+0x488] ;  /* 0x00048800018e7983 */ /* 0x004ea80000300a00 */
        /* <DEDUP_REMOVED lines=37> */
[----:B------:R-:W2:Y:S04]  /*16b10*/  LDL.64 R60, [R1+0x5c8] ;  /* 0x0005c800013c7983 */ /* 0x000ea80000100a00 */
[----:B------:R-:W2:Y:S04]  /*16b20*/  LDL.64 R204, [R1+0x588] ;  /* 0x0005880001cc7983 */ /* 0x000ea80000100a00 */
[----:B------:R-:W2:Y:S04]  /*16b30*/  LDL.LU.64 R188, [R1+0x548] ;  /* 0x0005480001bc7983 */ /* 0x000ea80000300a00 */
[----:B------:R-:W2:Y:S04]  /*16b40*/  LDL.LU.64 R126, [R1+0x540] ;  /* 0x00054000017e7983 */ /* 0x000ea80000300a00 */
[----:B------:R-:W2:Y:S04]  /*16b50*/  LDL.LU.64 R14, [R1+0x508] ;  /* 0x00050800010e7983 */ /* 0x000ea80000300a00 */
[----:B----4-:R-:W1:Y:S04]  /*16b60*/  S2R R227, SR_TID.X ;  /* 0x0000000000e37919 */ /* 0x010e680000002100 */
[----:B------:R4:W-:Y:S04]  /*16b70*/  STL.64 [R1+0x1558], R242 ;  /* 0x001558f201007387 */ /* 0x0009e80000100a00 */
[----:B----4-:R-:W4:Y:S04]  /*16b80*/  LDL.LU.64 R242, [R1+0x500] ;  /* 0x0005000001f27983 */ /* 0x010f280000300a00 */
[----:B------:R-:W4:Y:S04]  /*16b90*/  LDL.LU.64 R224, [R1+0x4f8] ;  /* 0x0004f80001e07983 */ /* 0x000f280000300a00 */
[----:B------:R-:W4:Y:S04]  /*16ba0*/  LDL.LU.64 R50, [R1+0x4c0] ;  /* 0x0004c00001327983 */ /* 0x000f280000300a00 */
[----:B------:R-:W4:Y:S04]  /*16bb0*/  LDL.LU.64 R34, [R1+0x4b8] ;  /* 0x0004b80001227983 */ /* 0x000f280000300a00 */
[----:B------:R-:W4:Y:S04]  /*16bc0*/  LDL.LU.64 R162, [R1+0x480] ;  /* 0x0004800001a27983 */ /* 0x000f280000300a00 */
[----:B------:R-:W4:Y:S01]  /*16bd0*/  LDL.LU.64 R146, [R1+0x478] ;  /* 0x0004780001927983 */ /* 0x000f220000300a00 */
[----:B-1----:R-:W-:-:S03]  /*16be0*/  LOP3.LUT R240, R227, 0x3f, RZ, 0xc0, !PT ;  /* 0x0000003fe3f07812 */ /* 0x002fc600078ec0ff */
[----:B------:R-:W4:Y:S04]  /*16bf0*/  LDL.LU.64 R82, [R1+0x440] ;  /* 0x0004400001527983 */ /* 0x000f280000300a00 */
[----:B------:R-:W4:Y:S04]  /*16c00*/  LDL.LU.64 R66, [R1+0x438] ;  /* 0x0004380001427983 */ /* 0x000f280000300a00 */
[----:B------:R-:W4:Y:S04]  /*16c10*/  LDL.LU.64 R12, [R1+0x400] ;  /* 0x00040000010c7983 */ /* 0x000f280000300a00 */
[----:B------:R-:W4:Y:S04]  /*16c20*/  LDL.LU.64 R140, [R1+0x3f8] ;  /* 0x0003f800018c7983 */ /* 0x000f280000300a00 */
[----:B------:R-:W4:Y:S01]  /*16c30*/  LDL.LU.64 R46, [R1+0x3c0] ;  /* 0x0003c000012e7983 */ /* 0x000f220000300a00 */
[----:B------:R-:W-:-:S03]  /*16c40*/  IMAD.SHL.U32 R241, R240, 0x4, RZ ;  /* 0x00000004f0f17824 */ /* 0x000fc600078e00ff */
[----:B------:R-:W4:Y:S04]  /*16c50*/  LDL.LU.64 R208, [R1+0x3b8] ;  /* 0x0003b80001d07983 */ /* 0x000f280000300a00 */
[----:B------:R-:W4:Y:S04]  /*16c60*/  LDL.LU.64 R174, [R1+0x380] ;  /* 0x0003800001ae7983 */ /* 0x000f280000300a00 */
[----:B------:R-:W4:Y:S04]  /*16c70*/  LDL.LU.64 R158, [R1+0x378] ;  /* 0x00037800019e7983 */ /* 0x000f280000300a00 */
[----:B------:R-:W4:Y:S04]  /*16c80*/  LDL.LU.64 R112, [R1+0x340] ;  /* 0x0003400001707983 */ /* 0x000f280000300a00 */
[----:B------:R-:W4:Y:S01]  /*16c90*/  LDL.LU.64 R96, [R1+0x338] ;  /* 0x0003380001607983 */ /* 0x000f220000300a00 */
[----:B------:R-:W-:-:S03]  /*16ca0*/  LOP3.LUT R144, R241, 0x40, RZ, 0x3c, !PT ;  /* 0x00000040f1907812 */ /* 0x000fc600078e3cff */
[----:B------:R-:W4:Y:S04]  /*16cb0*/  LDL.LU.64 R16, [R1+0x2f0] ;  /* 0x0002f00001107983 */ /* 0x000f280000300a00 */
[----:B------:R-:W4:Y:S04]  /*16cc0*/  LDL.LU.64 R28, [R1+0x2e8] ;  /* 0x0002e800011c7983 */ /* 0x000f280000300a00 */
[----:B------:R-:W4:Y:S04]  /*16cd0*/  LDL.LU.64 R222, [R1+0x2b0] ;  /* 0x0002b00001de7983 */ /* 0x000f280000300a00 */
[----:B------:R-:W4:Y:S04]  /*16ce0*/  LDL.LU.64 R206, [R1+0x2a8] ;  /* 0x0002a80001ce7983 */ /* 0x000f280000300a00 */
[----:B------:R-:W4:Y:S04]  /*16cf0*/  LDL.LU.64 R94, [R1+0x270] ;  /* 0x00027000015e7983 */ /* 0x000f280000300a00 */
[----:B------:R-:W4:Y:S04]  /*16d00*/  LDL.LU.64 R78, [R1+0x268] ;  /* 0x00026800014e7983 */ /* 0x000f280000300a00 */
[----:B---3--:R-:W3:Y:S04]  /*16d10*/  LDL.LU.64 R236, [R1+0x230] ;  /* 0x0002300001ec7983 */ /* 0x008ee80000300a00 */
[----:B------:R-:W3:Y:S04]  /*16d20*/  LDL.LU.64 R220, [R1+0x228] ;  /* 0x0002280001dc7983 */ /* 0x000ee80000300a00 */
[----:B------:R-:W3:Y:S04]  /*16d30*/  LDL.LU.64 R108, [R1+0x1f0] ;  /* 0x0001f000016c7983 */ /* 0x000ee80000300a00 */
[----:B------:R-:W3:Y:S04]  /*16d40*/  LDL.LU.64 R92, [R1+0x1e8] ;  /* 0x0001e800015c7983 */ /* 0x000ee80000300a00 */
[----:B--2---:R1:W-:Y:S04]  /*16d50*/  LDGSTS.E [R144+0x400], [R60.64], P2 ;  /* 0x004000003c907fae */ /* 0x0043e80009121848 */
[----:B------:R2:W-:Y:S04]  /*16d60*/  LDGSTS.E [R144+0xc00], [R204.64], P2 ;  /* 0x00c00000cc907fae */ /* 0x0005e80009121848 */
        /* <DEDUP_REMOVED lines=13> */
[----:B------:R-:W-:Y:S04]  /*16e40*/  STL.64 [R1+0x1590], R18 ;  /* 0x0015901201007387 */ /* 0x000fe80000100a00 */
        /* <DEDUP_REMOVED lines=12> */
[----:B------:R1:W-:Y:S04]  /*16f10*/  STL.64 [R1+0x15c8], R110 ;  /* 0x0015c86e01007387 */ /* 0x0003e80000100a00 */
[----:B------:R4:W-:Y:S04]  /*16f20*/  LDGSTS.E [R144+0x7400], [R172.64], P2 ;  /* 0x07400000ac907fae */ /* 0x0009e80009121848 */
[----:B------:R2:W-:Y:S04]  /*16f30*/  LDGSTS.E [R144+0x7c00], [R124.64], P2 ;  /* 0x07c000007c907fae */ /* 0x0005e80009121848 */
[----:B-1----:R-:W2:Y:S04]  /*16f40*/  LDL.LU.64 R110, [R1+0x5b8] ;  /* 0x0005b800016e7983 */ /* 0x002ea80000300a00 */
[----:B------:R4:W-:Y:S04]  /*16f50*/  STL.64 [R1+0x15d0], R172 ;  /* 0x0015d0ac01007387 */ /* 0x0009e80000100a00 */
[----:B------:R1:W-:Y:S04]  /*16f60*/  LDGSTS.E [R144+0x8400], [R250.64], P2 ;  /* 0x08400000fa907fae */ /* 0x0003e80009121848 */
[----:B------:R1:W-:Y:S04]  /*16f70*/  LDGSTS.E [R144+0x8c00], [R20.64], P2 ;  /* 0x08c0000014907fae */ /* 0x0003e80009121848 */
[----:B----4-:R-:W4:Y:S01]  /*16f80*/  LDL.LU.64 R172, [R1+0x5c0] ;  /* 0x0005c00001ac7983 */ /* 0x010f220000300a00 */
[----:B------:R-:W-:-:S03]  /*16f90*/  LOP3.LUT R77, R77, 0x50, RZ, 0x3c, !PT ;  /* 0x000000504d4d7812 */ /* 0x000fc600078e3cff */
        /* <DEDUP_REMOVED lines=14> */
[----:B------:R-:W-:Y:S04]  /*17080*/  STL.64 [R1+0x15d8], R124 ;  /* 0x0015d87c01007387 */ /* 0x000fe80000100a00 */
[----:B------:R-:W-:Y:S04]  /*17090*/  STL.64 [R1+0x15e0], R250 ;  /* 0x0015e0fa01007387 */ /* 0x000fe80000100a00 */
[----:B------:R-:W-:Y:S04]  /*170a0*/  STL.64 [R1+0x15e8], R20 ;  /* 0x0015e81401007387 */ /* 0x000fe80000100a00 */
[----:B------:R1:W-:Y:S04]  /*170b0*/  STL.64 [R1+0x15f0], R36 ;  /* 0x0015f02401007387 */ /* 0x0003e80000100a00 */
[----:B------:R-:W1:Y:S04]  /*170c0*/  LDL.LU.64 R178, [R1+0x1a0] ;  /* 0x0001a00001b27983 */ /* 0x000e680000300a00 */
[----:B------:R-:W3:Y:S04]  /*170d0*/  LDL.LU.64 R128, [R1+0x180] ;  /* 0x0001800001807983 */ /* 0x000ee80000300a00 */
        /* <DEDUP_REMOVED lines=18> */
[----:B----4-:R4:W-:Y:S04]  /*17200*/  LDGSTS.E [R77+0x500], [R172.64], P2 ;  /* 0x00500000ac4d7fae */ /* 0x0109e80009121848 */
[----:B--2---:R4:W-:Y:S04]  /*17210*/  LDGSTS.E [R77+0xd00], [R30.64], P2 ;  /* 0x00d000001e4d7fae */ /* 0x0049e80009121848 */
        /* <DEDUP_REMOVED lines=12> */
[----:B---3--:R4:W-:Y:S04]  /*172e0*/  LDGSTS.E [R77+0x7500], [R236.64], P2 ;  /* 0x07500000ec4d7fae */ /* 0x0089e80009121848 */
        /* <DEDUP_REMOVED lines=17> */
[----:B----4-:R-:W2:Y:S01]  /*17400*/  LDL.LU.64 R76, [R1+0x1e0] ;  /* 0x0001e000014c7983 */ /* 0x010ea20000300a00 */
[----:B------:R-:W-:-:S05]  /*17410*/  LOP3.LUT R145, R241, 0x60, RZ, 0x3c, !PT ;  /* 0x00000060f1917812 */ /* 0x000fca00078e3cff */
        /* <DEDUP_REMOVED lines=13> */
[----:B------:R3:W-:Y:S01]  /*174f0*/  LDGSTS.E [R145+0x6e00], [R78.64], P2 ;  /* 0x06e000004e917fae */ /* 0x0007e20009121848 */
[----:B------:R-:W-:-:S03]  /*17500*/  LOP3.LUT R227, R227, 0x3f, RZ, 0xc0, !PT ;  /* 0x0000003fe3e37812 */ /* 0x000fc600078ec0ff */
[----:B------:R3:W-:Y:S04]  /*17510*/  LDGSTS.E [R145+0x7600], [R220.64], P2 ;  /* 0x07600000dc917fae */ /* 0x0007e80009121848 */
[----:B------:R3:W-:Y:S04]  /*17520*/  LDGSTS.E [R145+0x7e00], [R92.64], P2 ;  /* 0x07e000005c917fae */ /* 0x0007e80009121848 */
[----:B------:R3:W-:Y:S04]  /*17530*/  LDGSTS.E [R145+0x8600], [R8.64], P2 ;  /* 0x0860000008917fae */ /* 0x0007e80009121848 */
[----:B------:R3:W-:Y:S04]  /*17540*/  LDGSTS.E [R145+0x8e00], [R24.64], P2 ;  /* 0x08e0000018917fae */ /* 0x0007e80009121848 */
[----:B------:R3:W-:Y:S01]  /*17550*/  LDGSTS.E [R145+0x9600], [R40.64], P2 ;  /* 0x0960000028917fae */ /* 0x0007e20009121848 */
[----:B------:R-:W-:-:S03]  /*17560*/  IMAD.SHL.U32 R227, R227, 0x4, RZ ;  /* 0x00000004e3e37824 */ /* 0x000fc600078e00ff */
        /* <DEDUP_REMOVED lines=29> */
[----:B------:R-:W-:Y:S01]  /*17740*/  IMAD.MOV.U32 R227, RZ, RZ, c[0x0][0x180] ;  /* 0x00006000ffe37624 */ /* 0x000fe200078e00ff */
[----:B------:R-:W-:-:S04]  /*17750*/  SEL R0, R0, RZ, P0 ;  /* 0x000000ff00007207 */ /* 0x000fc80000000000 */
[----:B------:R-:W-:-:S04]  /*17760*/  IADD3 R227, R227, -0x59, RZ ;  /* 0xffffffa7e3e37810 */ /* 0x000fc80007ffe0ff */
[----:B------:R-:W-:Y:S01]  /*17770*/  ISETP.GE.U32.AND P0, PT, R227, 0x7fffff68, PT ;  /* 0x7fffff68e300780c */ /* 0x000fe20003f06070 */
        /* <DEDUP_REMOVED lines=17> */
[----:B------:R-:W-:-:S03]  /*17890*/  ISETP.GE.U32.AND P2, PT, R252, 0x7fffff6c, PT ;  /* 0x7fffff6cfc00780c */ /* 0x000fc60003f46070 */
[----:B------:R-:W0:Y:S01]  /*178a0*/  LDGDEPBAR ;  /* 0x00000000000079af */ /* 0x000e220000000000 */
[----:B----4-:R-:W-:-:S04]  /*178b0*/  IMAD.MOV.U32 R226, RZ, RZ, c[0x0][0x188] ;  /* 0x00006200ffe27624 */ /* 0x010fc800078e00ff */
[----:B------:R-:W-:Y:S02]  /*178c0*/  IMAD.SHL.U32 R252, R226, 0x40, RZ ;  /* 0x00000040e2fc7824 */ /* 0x000fe400078e00ff */
[----:B------:R-:W2:Y:S02]  /*178d0*/  LDL.LU.64 R226, [R1+0x100] ;  /* 0x0001000001e27983 */ /* 0x000ea40000300a00 */
[----:B------:R-:W-:-:S04]  /*178e0*/  IMAD.WIDE R4, R252, 0x4, R4 ;  /* 0x00000004fc047825 */ /* 0x000fc800078e0204 */
[C---:B-1----:R-:W-:Y:S01]  /*178f0*/  IMAD.WIDE R36, R252.reuse, 0x4, R178 ;  /* 0x00000004fc247825 */ /* 0x042fe200078e02b2 */
[----:B------:R-:W-:Y:S03]  /*17900*/  STL.64 [R1+0x628], R4 ;  /* 0x0006280401007387 */ /* 0x000fe60000100a00 */
[----:B------:R-:W-:Y:S01]  /*17910*/  IMAD.WIDE R20, R252, 0x4, R128 ;  /* 0x00000004fc147825 */ /* 0x000fe200078e0280 */
[----:B------:R-:W4:Y:S04]  /*17920*/  LDL.LU.64 R14, [R1+0xe0] ;  /* 0x0000e000010e7983 */ /* 0x000f280000300a00 */
[----:B------:R1:W-:Y:S04]  /*17930*/  STL.64 [R1+0x630], R36 ;  /* 0x0006302401007387 */ /* 0x0003e80000100a00 */
[----:B------:R-:W3:Y:S04]  /*17940*/  LDL.LU.64 R128, [R1+0xc0] ;  /* 0x0000c00001807983 */ /* 0x000ee80000300a00 */
[----:B------:R1:W-:Y:S04]  /*17950*/  STL.64 [R1+0x638], R20 ;  /* 0x0006381401007387 */ /* 0x0003e80000100a00 */
[----:B------:R-:W3:Y:S01]  /*17960*/  LDL.LU.64 R178, [R1+0xa0] ;  /* 0x0000a00001b27983 */ /* 0x000ee20000300a00 */
[----:B------:R-:W-:-:S02]  /*17970*/  IMAD.MOV.U32 R188, RZ, RZ, c[0x0][0x180] ;  /* 0x00006000ffbc7624 */ /* 0x000fc400078e00ff */
[----:B------:R-:W-:Y:S01]  /*17980*/  IMAD.SHL.U32 R189, R240, 0x4, RZ ;  /* 0x00000004f0bd7824 */ /* 0x000fe200078e00ff */
[----:B------:R-:W-:Y:S02]  /*17990*/  BAR.SYNC.DEFER_BLOCKING 0x0 ;  /* 0x0000000000007b1d */ /* 0x000fe40000010000 */
[C---:B------:R-:W-:Y:S02]  /*179a0*/  IADD3 R33, R188.reuse, -0x5d, RZ ;  /* 0xffffffa3bc217810 */ /* 0x040fe40007ffe0ff */
[----:B------:R-:W-:Y:S02]  /*179b0*/  IADD3 R32, R188, -0x61, RZ ;  /* 0xffffff9fbc207810 */ /* 0x000fe40007ffe0ff */
[----:B------:R-:W-:Y:S01]  /*179c0*/  @!PT LDS RZ, [RZ] ;  /* 0x00000000fffff984 */ /* 0x000fe20000000800 */
[----:B------:R-:W-:Y:S01]  /*179d0*/  @!PT LDS RZ, [RZ] ;  /* 0x00000000fffff984 */ /* 0x000fe20000000800 */
[----:B------:R-:W-:Y:S01]  /*179e0*/  @!PT LDS RZ, [RZ] ;  /* 0x00000000fffff984 */ /* 0x000fe20000000800 */
[----:B------:R1:W-:Y:S01]  /*179f0*/  LDGSTS.E [R189+0x24000], [R4.64], !P3 ;  /* 0x2400000004bd7fae */ /* 0x0003e2000d921848 */
[----:B------:R-:W-:-:S03]  /*17a00*/  ISETP.GE.U32.AND P3, PT, R33, 0x7fffff64, PT ;  /* 0x7fffff642100780c */ /* 0x000fc60003f66070 */
[----:B------:R1:W-:Y:S01]  /*17a10*/  LDGSTS.E [R189+0x24400], [R36.64], !P6 ;  /* 0x2440000024bd7fae */ /* 0x0003e2000f121848 */
[----:B------:R-:W-:Y:S01]  /*17a20*/  ISETP.GE.U32.AND P6, PT, R32, 0x7fffff60, PT ;  /* 0x7fffff602000780c */ /* 0x000fe20003fc6070 */
[C---:B------:R-:W-:Y:S02]  /*17a30*/  IMAD.WIDE R32, R252.reuse, 0x4, R210 ;  /* 0x00000004fc207825 */ /* 0x040fe400078e02d2 */
[----:B------:R1:W-:Y:S02]  /*17a40*/  LDGSTS.E [R189+0x24800], [R20.64], !P5 ;  /* 0x2480000014bd7fae */ /* 0x0003e4000e921848 */
[----:B-1----:R-:W-:-:S04]  /*17a50*/  IMAD.WIDE R36, R252, 0x4, R18 ;  /* 0x00000004fc247825 */ /* 0x002fc800078e0212 */
[C---:B------:R-:W-:Y:S01]  /*17a60*/  IMAD.WIDE R20, R252.reuse, 0x4, R44 ;  /* 0x00000004fc147825 */ /* 0x040fe200078e022c */
[----:B------:R-:W-:Y:S04]  /*17a70*/  STL.64 [R1+0x640], R36 ;  /* 0x0006402401007387 */ /* 0x000fe80000100a00 */
[----:B------:R-:W3:Y:S04]  /*17a80*/  LDL.LU.64 R124, [R1+0x88] ;  /* 0x00008800017c7983 */ /* 0x000ee80000300a00 */
[----:B------:R-:W3:Y:S04]  /*17a90*/  LDL.LU.64 R18, [R1+0x70] ;  /* 0x0000700001127983 */ /* 0x000ee80000300a00 */
[----:B------:R2:W-:Y:S04]  /*17aa0*/  STL.64 [R1+0x648], R32 ;  /* 0x0006482001007387 */ /* 0x0005e80000100a00 */
[----:B------:R4:W-:Y:S04]  /*17ab0*/  STL.64 [R1+0x120], R20 ;  /* 0x0001201401007387 */ /* 0x0009e80000100a00 */
[----:B------:R-:W3:Y:S04]  /*17ac0*/  LDL.LU.64 R44, [R1+0x58] ;  /* 0x00005800012c7983 */ /* 0x000ee80000300a00 */
[----:B------:R-:W3:Y:S04]  /*17ad0*/  LDL.LU.64 R210, [R1+0x40] ;  /* 0x0000400001d27983 */ /* 0x000ee80000300a00 */
[----:B------:R1:W-:Y:S04]  /*17ae0*/  LDGSTS.E [R189+0x24c00], [R36.64], !P4 ;  /* 0x24c0000024bd7fae */ /* 0x0003e8000e121848 */
[----:B------:R2:W-:Y:S04]  /*17af0*/  LDGSTS.E [R189+0x25000], [R32.64], !P1 ;  /* 0x2500000020bd7fae */ /* 0x0005e8000c921848 */
[----:B------:R4:W-:Y:S01]  /*17b00*/  LDGSTS.E [R189+0x25400], [R20.64], !P2 ;  /* 0x2540000014bd7fae */ /* 0x0009e2000d121848 */
[----:B--2---:R-:W-:-:S03]  /*17b10*/  IMAD.WIDE R32, R252, 0x4, R226 ;  /* 0x00000004fc207825 */ /* 0x004fc600078e02e2 */
[----:B------:R-:W2:Y:S04]  /*17b20*/  LDL.LU.64 R226, [R1+0x28] ;  /* 0x0000280001e27983 */ /* 0x000ea80000300a00 */
[----:B------:R-:W-:Y:S04]  /*17b30*/  STL.64 [R1+0x660], R32 ;  /* 0x0006602001007387 */ /* 0x000fe80000100a00 */
[----:B------:R1:W-:Y:S01]  /*17b40*/  LDGSTS.E [R189+0x25800], [R32.64], !P0 ;  /* 0x2580000020bd7fae */ /* 0x0003e2000c121848 */
[----:B----4-:R-:W-:-:S04]  /*17b50*/  IMAD.WIDE R20, R252, 0x4, R14 ;  /* 0x00000004fc147825 */ /* 0x010fc800078e020e */
[C---:B---3--:R-:W-:Y:S01]  /*17b60*/  IMAD.WIDE R14, R252.reuse, 0x4, R128 ;  /* 0x00000004fc0e7825 */ /* 0x048fe200078e0280 */
[----:B------:R-:W-:Y:S04]  /*17b70*/  STL.64 [R1+0x678], R20 ;  /* 0x0006781401007387 */ /* 0x000fe80000100a00 */
[----:B------:R3:W-:Y:S04]  /*17b80*/  STL.64 [R1+0x690], R14 ;  /* 0x0006900e01007387 */ /* 0x0007e80000100a00 */
[----:B------:R-:W4:Y:S04]  /*17b90*/  LDL.LU.64 R128, [R1+0x10] ;  /* 0x0000100001807983 */ /* 0x000f280000300a00 */
[----:B------:R1:W-:Y:S04]  /*17ba0*/  LDGSTS.E [R189+0x25c00], [R20.64], !P3 ;  /* 0x25c0000014bd7fae */ /* 0x0003e8000d921848 */
[----:B------:R3:W-:Y:S04]  /*17bb0*/  LDGSTS.E [R189+0x26000], [R14.64], !P6 ;  /* 0x260000000ebd7fae */ /* 0x0007e8000f121848 */
[----:B---3--:R-:W3:Y:S01]  /*17bc0*/  LDL.LU.64 R14, [R1+0x1b8] ;  /* 0x0001b800010e7983 */ /* 0x008ee20000300a00 */
[----:B-1----:R-:W-:-:S03]  /*17bd0*/  IMAD.WIDE R32, R252, 0x4, R178 ;  /* 0x00000004fc207825 */ /* 0x002fc600078e02b2 */
[----:B------:R-:W3:Y:S01]  /*17be0*/  LDL.LU.64 R178, [R1+0x198] ;  /* 0x0001980001b27983 */ /* 0x000ee20000300a00 */
[----:B------:R-:W-:-:S04]  /*17bf0*/  IADD3 R4, R188, -0x65, RZ ;  /* 0xffffff9bbc047810 */ /* 0x000fc80007ffe0ff */
[----:B------:R-:W-:Y:S02]  /*17c00*/  ISETP.GE.U32.AND P5, PT, R4, 0x7fffff5c, PT ;  /* 0x7fffff5c0400780c */ /* 0x000fe40003fa6070 */
[C---:B------:R-:W-:Y:S02]  /*17c10*/  IADD3 R4, R188.reuse, -0x69, RZ ;  /* 0xffffff97bc047810 */ /* 0x040fe40007ffe0ff */
[----:B------:R-:W-:Y:S02]  /*17c20*/  IADD3 R5, R188, -0x6d, RZ ;  /* 0xffffff93bc057810 */ /* 0x000fe40007ffe0ff */
[----:B------:R-:W-:Y:S02]  /*17c30*/  ISETP.GE.U32.AND P4, PT, R4, 0x7fffff58, PT ;  /* 0x7fffff580400780c */ /* 0x000fe40003f86070 */
[----:B------:R-:W-:Y:S02]  /*17c40*/  IADD3 R4, R188, -0x71, RZ ;  /* 0xffffff8fbc047810 */ /* 0x000fe40007ffe0ff */
[----:B------:R-:W-:-:S02]  /*17c50*/  ISETP.GE.U32.AND P1, PT, R5, 0x7fffff54, PT ;  /* 0x7fffff540500780c */ /* 0x000fc40003f26070 */
[----:B------:R-:W-:Y:S01]  /*17c60*/  ISETP.GE.U32.AND P2, PT, R4, 0x7fffff50, PT ;  /* 0x7fffff500400780c */ /* 0x000fe20003f46070 */
[----:B------:R1:W-:Y:S01]  /*17c70*/  STL.64 [R1+0x6a8], R32 ;  /* 0x0006a82001007387 */ /* 0x0003e20000100a00 */
[----:B------:R-:W-:-:S03]  /*17c80*/  IADD3 R4, R188, -0x75, RZ ;  /* 0xffffff8bbc047810 */ /* 0x000fc60007ffe0ff */
[----:B------:R1:W-:Y:S01]  /*17c90*/  LDGSTS.E [R189+0x26400], [R32.64], !P5 ;  /* 0x2640000020bd7fae */ /* 0x0003e2000e921848 */
[----:B------:R-:W-:-:S04]  /*17ca0*/  IMAD.WIDE R20, R252, 0x4, R124 ;  /* 0x00000004fc147825 */ /* 0x000fc800078e027c */
[----:B------:R-:W-:Y:S01]  /*17cb0*/  IMAD.WIDE R18, R252, 0x4, R18 ;  /* 0x00000004fc127825 */ /* 0x000fe200078e0212 */
[----:B------:R1:W-:Y:S01]  /*17cc0*/  STL.64 [R1+0x6c0], R20 ;  /* 0x0006c01401007387 */ /* 0x0003e20000100a00 */
[----:B------:R-:W-:-:S03]  /*17cd0*/  ISETP.GE.U32.AND P0, PT, R4, 0x7fffff4c, PT ;  /* 0x7fffff4c0400780c */ /* 0x000fc60003f06070 */
[----:B------:R1:W-:Y:S01]  /*17ce0*/  LDGSTS.E [R189+0x26800], [R20.64], !P4 ;  /* 0x2680000014bd7fae */ /* 0x0003e2000e121848 */
[----:B------:R-:W-:-:S03]  /*17cf0*/  IADD3 R5, R188, -0x79, RZ ;  /* 0xffffff87bc057810 */ /* 0x000fc60007ffe0ff */
[----:B------:R2:W-:Y:S01]  /*17d00*/  STL.64 [R1+0x700], R18 ;  /* 0x0007001201007387 */ /* 0x0005e20000100a00 */
[----:B-1----:R-:W-:-:S03]  /*17d10*/  IMAD.WIDE R32, R252, 0x4, R44 ;  /* 0x00000004fc207825 */ /* 0x002fc600078e022c */
[----:B------:R2:W-:Y:S01]  /*17d20*/  LDGSTS.E [R189+0x26c00], [R18.64], !P1 ;  /* 0x26c0000012bd7fae */ /* 0x0005e2000c921848 */
[----:B------:R-:W-:-:S03]  /*17d30*/  IMAD.WIDE R20, R252, 0x4, R210 ;  /* 0x00000004fc147825 */ /* 0x000fc600078e02d2 */
[----:B------:R-:W3:Y:S01]  /*17d40*/  LDL.LU.64 R44, [R1+0x178] ;  /* 0x00017800012c7983 */ /* 0x000ee20000300a00 */
[----:B------:R-:W-:-:S03]  /*17d50*/  ISETP.GE.U32.AND P3, PT, R5, 0x7fffff48, PT ;  /* 0x7fffff480500780c */ /* 0x000fc60003f66070 */
[----:B------:R-:W-:Y:S04]  /*17d60*/  STL.64 [R1+0x750], R32 ;  /* 0x0007502001007387 */ /* 0x000fe80000100a00 */
[----:B------:R-:W3:Y:S04]  /*17d70*/  LDL.LU.64 R124, [R1+0x158] ;  /* 0x00015800017c7983 */ /* 0x000ee80000300a00 */
[----:B------:R4:W-:Y:S04]  /*17d80*/  STL.64 [R1+0x7a8], R20 ;  /* 0x0007a81401007387 */ /* 0x0009e80000100a00 */
[----:B------:R1:W-:Y:S04]  /*17d90*/  LDGSTS.E [R189+0x27000], [R32.64], !P2 ;  /* 0x2700000020bd7fae */ /* 0x0003e8000d121848 */
[----:B------:R4:W-:Y:S01]  /*17da0*/  LDGSTS.E [R189+0x27400], [R20.64], !P0 ;  /* 0x2740000014bd7fae */ /* 0x0009e2000c121848 */
[----:B------:R-:W-:Y:S01]  /*17db0*/  LOP3.LUT R211, R241, 0x20, RZ, 0x3c, !PT ;  /* 0x00000020f1d37812 */ /* 0x000fe200078e3cff */
[----:B--2---:R-:W-:-:S02]  /*17dc0*/  IMAD.WIDE R18, R252, 0x4, R226 ;  /* 0x00000004fc127825 */ /* 0x004fc400078e02e2 */
[----:B------:R-:W2:Y:S04]  /*17dd0*/  LDL.LU.64 R226, [R1+0x138] ;  /* 0x0001380001e27983 */ /* 0x000ea80000300a00 */
[----:B------:R3:W-:Y:S04]  /*17de0*/  STL.64 [R1+0x7e8], R18 ;  /* 0x0007e81201007387 */ /* 0x0007e80000100a00 */
[----:B------:R3:W-:Y:S01]  /*17df0*/  LDGSTS.E [R189+0x27800], [R18.64], !P3 ;  /* 0x2780000012bd7fae */ /* 0x0007e2000d921848 */
[----:B----4-:R-:W-:-:S03]  /*17e00*/  IMAD.WIDE R20, R252, 0x4, R128 ;  /* 0x00000004fc147825 */ /* 0x010fc600078e0280 */
[----:B------:R-:W4:Y:S04]  /*17e10*/  LDL.LU.64 R128, [R1+0x118] ;  /* 0x0001180001807983 */ /* 0x000f280000300a00 */
[----:B------:R-:W-:Y:S04]  /*17e20*/  STL.64 [R1+0x830], R20 ;  /* 0x0008301401007387 */ /* 0x000fe80000100a00 */
[----:B-1----:R-:W4:Y:S01]  /*17e30*/  LDL.LU.64 R32, [R1+0xf8] ;  /* 0x0000f80001207983 */ /* 0x002f220000300a00 */
[----:B---3--:R-:W-:-:S05]  /*17e40*/  IMAD.WIDE R18, R252, 0x4, R14 ;  /* 0x00000004fc127825 */ /* 0x008fca00078e020e */
[----:B------:R1:W-:Y:S04]  /*17e50*/  STL.64 [R1+0x40], R18 ;  /* 0x0000401201007387 */ /* 0x0003e80000100a00 */
[----:B------:R-:W3:Y:S01]  /*17e60*/  LDL.LU.64 R240, [R1+0xd8] ;  /* 0x0000d80001f07983 */ /* 0x000ee20000300a00 */
[----:B------:R-:W-:-:S04]  /*17e70*/  IADD3 R4, R188, -0x7d, RZ ;  /* 0xffffff83bc047810 */ /* 0x000fc80007ffe0ff */
[----:B------:R-:W-:Y:S02]  /*17e80*/  ISETP.GE.U32.AND P6, PT, R4, 0x7fffff44, PT ;  /* 0x7fffff440400780c */ /* 0x000fe40003fc6070 */
[C---:B------:R-:W-:Y:S02]  /*17e90*/  IADD3 R4, R188.reuse, -0x42, RZ ;  /* 0xffffffbebc047810 */ /* 0x040fe40007ffe0ff */
[----:B------:R-:W-:Y:S02]  /*17ea0*/  IADD3 R5, R188, -0x46, RZ ;  /* 0xffffffbabc057810 */ /* 0x000fe40007ffe0ff */
[----:B------:R-:W-:Y:S02]  /*17eb0*/  ISETP.GE.U32.AND P5, PT, R4, 0x7fffff7f, PT ;  /* 0x7fffff7f0400780c */ /* 0x000fe40003fa6070 */
[----:B------:R-:W-:Y:S01]  /*17ec0*/  ISETP.GE.U32.AND P4, PT, R5, 0x7fffff7b, PT ;  /* 0x7fffff7b0500780c */ /* 0x000fe20003f86070 */
[----:B------:R-:W-:-:S04]  /*17ed0*/  IMAD.WIDE R14, R252, 0x4, R178 ;  /* 0x00000004fc0e7825 */ /* 0x000fc800078e02b2 */
[----:B------:R2:W-:Y:S04]  /*17ee0*/  LDGSTS.E [R189+0x27c00], [R20.64], !P6 ;  /* 0x27c0000014bd7fae */ /* 0x0005e8000f121848 */
[----:B------:R1:W-:Y:S04]  /*17ef0*/  STL.64 [R1+0x58], R14 ;  /* 0x0000580e01007387 */ /* 0x0003e80000100a00 */
[----:B------:R1:W-:Y:S04]  /*17f00*/  LDGSTS.E [R211+0x24100], [R18.64], !P5 ;  /* 0x2410000012d37fae */ /* 0x0003e8000e921848 */
[----:B------:R1:W-:Y:S04]  /*17f10*/  LDGSTS.E [R211+0x24500], [R14.64], !P4 ;  /* 0x245000000ed37fae */ /* 0x0003e8000e121848 */
[----:B-1----:R-:W3:Y:S04]  /*17f20*/  LDL.LU.64 R18, [R1+0xb8] ;  /* 0x0000b80001127983 */ /* 0x002ee80000300a00 */
[----:B------:R-:W3:Y:S04]  /*17f30*/  LDL.LU.64 R14, [R1+0x98] ;  /* 0x00009800010e7983 */ /* 0x000ee80000300a00 */
[----:B------:R-:W3:Y:S01]  /*17f40*/  LDL.LU.64 R178, [R1+0x80] ;  /* 0x0000800001b27983 */ /* 0x000ee20000300a00 */
[----:B------:R-:W-:-:S04]  /*17f50*/  IADD3 R4, R188, -0x4a, RZ ;  /* 0xffffffb6bc047810 */ /* 0x000fc80007ffe0ff */
[----:B------:R-:W-:Y:S02]  /*17f60*/  ISETP.GE.U32.AND P1, PT, R4, 0x7fffff77, PT ;  /* 0x7fffff770400780c */ /* 0x000fe40003f26070 */
[----:B------:R-:W-:Y:S01]  /*17f70*/  IADD3 R4, R188, -0x4e, RZ ;  /* 0xffffffb2bc047810 */ /* 0x000fe20007ffe0ff */
[----:B------:R-:W-:-:S03]  /*17f80*/  IMAD.WIDE R44, R252, 0x4, R44 ;  /* 0x00000004fc2c7825 */ /* 0x000fc600078e022c */
[----:B------:R-:W-:Y:S01]  /*17f90*/  ISETP.GE.U32.AND P2, PT, R4, 0x7fffff73, PT ;  /* 0x7fffff730400780c */ /* 0x000fe20003f46070 */
[----:B------:R-:W-:Y:S01]  /*17fa0*/  IMAD.WIDE R36, R252, 0x4, R124 ;  /* 0x00000004fc247825 */ /* 0x000fe200078e027c */
[----:B------:R-:W-:Y:S01]  /*17fb0*/  IADD3 R5, R188, -0x52, RZ ;  /* 0xffffffaebc057810 */ /* 0x000fe20007ffe0ff */
[----:B------:R1:W-:Y:S03]  /*17fc0*/  STL.64 [R1+0x70], R44 ;  /* 0x0000702c01007387 */ /* 0x0003e60000100a00 */
[----:B------:R-:W-:Y:S01]  /*17fd0*/  ISETP.GE.U32.AND P0, PT, R5, 0x7fffff6f, PT ;  /* 0x7fffff6f0500780c */ /* 0x000fe20003f06070 */
[----:B------:R4:W-:Y:S04]  /*17fe0*/  STL.64 [R1+0x88], R36 ;  /* 0x0000882401007387 */ /* 0x0009e80000100a00 */
[----:B------:R1:W-:Y:S04]  /*17ff0*/  LDGSTS.E [R211+0x24900], [R44.64], !P1 ;  /* 0x249000002cd37fae */ /* 0x0003e8000c921848 */
[----:B------:R4:W-:Y:S01]  /*18000*/  LDGSTS.E [R211+0x24d00], [R36.64], !P2 ;  /* 0x24d0000024d37fae */ /* 0x0009e2000d121848 */
[----:B--2---:R-:W-:-:S05]  /*18010*/  IMAD.WIDE R20, R252, 0x4, R226 ;  /* 0x00000004fc147825 */ /* 0x004fca00078e02e2 */
[----:B------:R3:W-:Y:S04]  /*18020*/  STL.64 [R1+0xa0], R20 ;  /* 0x0000a01401007387 */ /* 0x0007e80000100a00 */
[----:B------:R-:W2:Y:S04]  /*18030*/  LDL.LU.64 R226, [R1+0x68] ;  /* 0x0000680001e27983 */ /* 0x000ea80000300a00 */
[----:B-1----:R-:W2:Y:S04]  /*18040*/  LDL.LU.64 R44, [R1+0x50] ;  /* 0x00005000012c7983 */ /* 0x002ea80000300a00 */
[----:B------:R3:W-:Y:S01]  /*18050*/  LDGSTS.E [R211+0x25100], [R20.64], !P0 ;  /* 0x2510000014d37fae */ /* 0x0007e2000c121848 */
[----:B----4-:R-:W-:-:S03]  /*18060*/  IMAD.WIDE R36, R252, 0x4, R128 ;  /* 0x00000004fc247825 */ /* 0x010fc600078e0280 */
[----:B------:R-:W4:Y:S01]  /*18070*/  LDL.LU.64 R128, [R1+0x38] ;  /* 0x0000380001807983 */ /* 0x000f220000300a00 */
[----:B------:R-:W-:-:S03]  /*18080*/  IMAD.WIDE R32, R252, 0x4, R32 ;  /* 0x00000004fc207825 */ /* 0x000fc600078e0220 */
[----:B------:R-:W-:Y:S04]  /*18090*/  STL.64 [R1+0xc0], R36 ;  /* 0x0000c02401007387 */ /* 0x000fe80000100a00 */
[----:B------:R1:W-:Y:S01]  /*180a0*/  STL.64 [R1+0xe0], R32 ;  /* 0x0000e02001007387 */ /* 0x0003e20000100a00 */
[----:B---3--:R-:W-:-:S05]  /*180b0*/  IMAD.WIDE R20, R252, 0x4, R240 ;  /* 0x00000004fc147825 */ /* 0x008fca00078e02f0 */
[----:B------:R3:W-:Y:S04]  /*180c0*/  STL.64 [R1+0xd8], R20 ;  /* 0x0000d81401007387 */ /* 0x0007e80000100a00 */
[----:B------:R-:W4:Y:S01]  /*180d0*/  LDL.LU.64 R240, [R1+0x20] ;  /* 0x0000200001f07983 */ /* 0x000f220000300a00 */
[----:B------:R-:W-:-:S04]  /*180e0*/  IADD3 R4, R188, -0x56, RZ ;  /* 0xffffffaabc047810 */ /* 0x000fc80007ffe0ff */
[----:B------:R-:W-:Y:S02]  /*180f0*/  ISETP.GE.U32.AND P3, PT, R4, 0x7fffff6b, PT ;  /* 0x7fffff6b0400780c */ /* 0x000fe40003f66070 */
[C---:B------:R-:W-:Y:S02]  /*18100*/  IADD3 R4, R188.reuse, -0x5a, RZ ;  /* 0xffffffa6bc047810 */ /* 0x040fe40007ffe0ff */
[----:B------:R-:W-:Y:S02]  /*18110*/  IADD3 R5, R188, -0x5e, RZ ;  /* 0xffffffa2bc057810 */ /* 0x000fe40007ffe0ff */
[----:B------:R-:W-:Y:S02]  /*18120*/  ISETP.GE.U32.AND P6, PT, R4, 0x7fffff67, PT ;  /* 0x7fffff670400780c */ /* 0x000fe40003fc6070 */
[----:B------:R-:W-:-:S05]  /*18130*/  ISETP.GE.U32.AND P5, PT, R5, 0x7fffff63, PT ;  /* 0x7fffff630500780c */ /* 0x000fca0003fa6070 */
[----:B------:R2:W-:Y:S06]  /*18140*/  LDGSTS.E [R211+0x25500], [R36.64], !P3 ;  /* 0x2550000024d37fae */ /* 0x0005ec000d921848 */
[----:B------:R1:W-:Y:S04]  /*18150*/  LDGSTS.E [R211+0x25900], [R32.64], !P6 ;  /* 0x2590000020d37fae */ /* 0x0003e8000f121848 */
[----:B------:R3:W-:Y:S01]  /*18160*/  LDGSTS.E [R211+0x25d00], [R20.64], !P5 ;  /* 0x25d0000014d37fae */ /* 0x0007e2000e921848 */
[----:B-1----:R-:W-:-:S04]  /*18170*/  IMAD.WIDE R32, R252, 0x4, R18 ;  /* 0x00000004fc207825 */ /* 0x002fc800078e0212 */
[C---:B---3--:R-:W-:Y:S01]  /*18180*/  IMAD.WIDE R20, R252.reuse, 0x4, R14 ;  /* 0x00000004fc147825 */ /* 0x048fe200078e020e */
[----:B------:R1:W-:Y:S04]  /*18190*/  STL.64 [R1+0x658], R32 ;  /* 0x0006582001007387 */ /* 0x0003e80000100a00 */
[----:B------:R-:W3:Y:S04]  /*181a0*/  LDL.LU.64 R124, [R1+0x8] ;  /* 0x00000800017c7983 */ /* 0x000ee80000300a00 */
[----:B------:R-:W3:Y:S01]  /*181b0*/  LDL.LU.64 R14, [R1+0x1b0] ;  /* 0x0001b000010e7983 */ /* 0x000ee20000300a00 */
[----:B------:R-:W-:-:S03]  /*181c0*/  IMAD.WIDE R18, R252, 0x4, R178 ;  /* 0x00000004fc127825 */ /* 0x000fc600078e02b2 */
[----:B------:R-:W-:Y:S04]  /*181d0*/  STL.64 [R1+0x670], R20 ;  /* 0x0006701401007387 */ /* 0x000fe80000100a00 */
[----:B------:R1:W-:Y:S04]  /*181e0*/  STL.64 [R1+0x688], R18 ;  /* 0x0006881201007387 */ /* 0x0003e80000100a00 */
[----:B------:R-:W3:Y:S01]  /*181f0*/  LDL.LU.64 R178, [R1+0x190] ;  /* 0x0001900001b27983 */ /* 0x000ee20000300a00 */
[----:B------:R-:W-:-:S04]  /*18200*/  IADD3 R4, R188, -0x62, RZ ;  /* 0xffffff9ebc047810 */ /* 0x000fc80007ffe0ff */
[----:B------:R-:W-:Y:S02]  /*18210*/  ISETP.GE.U32.AND P4, PT, R4, 0x7fffff5f, PT ;  /* 0x7fffff5f0400780c */ /* 0x000fe40003f86070 */
[C---:B------:R-:W-:Y:S02]  /*18220*/  IADD3 R4, R188.reuse, -0x66, RZ ;  /* 0xffffff9abc047810 */ /* 0x040fe40007ffe0ff */
[----:B------:R-:W-:Y:S02]  /*18230*/  IADD3 R5, R188, -0x6a, RZ ;  /* 0xffffff96bc057810 */ /* 0x000fe40007ffe0ff */
[----:B------:R-:W-:Y:S02]  /*18240*/  ISETP.GE.U32.AND P1, PT, R4, 0x7fffff5b, PT ;  /* 0x7fffff5b0400780c */ /* 0x000fe40003f26070 */
[----:B------:R-:W-:Y:S02]  /*18250*/  ISETP.GE.U32.AND P2, PT, R5, 0x7fffff57, PT ;  /* 0x7fffff570500780c */ /* 0x000fe40003f46070 */
[----:B------:R-:W-:-:S03]  /*18260*/  IADD3 R4, R188, -0x6e, RZ ;  /* 0xffffff92bc047810 */ /* 0x000fc60007ffe0ff */
[----:B------:R1:W-:Y:S01]  /*18270*/  LDGSTS.E [R211+0x26100], [R32.64], !P4 ;  /* 0x2610000020d37fae */ /* 0x0003e2000e121848 */
[----:B------:R-:W-:Y:S02]  /*18280*/  ISETP.GE.U32.AND P0, PT, R4, 0x7fffff53, PT ;  /* 0x7fffff530400780c */ /* 0x000fe40003f06070 */
[----:B------:R-:W-:-:S03]  /*18290*/  IADD3 R4, R188, -0x72, RZ ;  /* 0xffffff8ebc047810 */ /* 0x000fc60007ffe0ff */
[----:B------:R4:W-:Y:S01]  /*182a0*/  LDGSTS.E [R211+0x26500], [R20.64], !P1 ;  /* 0x2650000014d37fae */ /* 0x0009e2000c921848 */
[----:B------:R-:W-:-:S03]  /*182b0*/  ISETP.GE.U32.AND P3, PT, R4, 0x7fffff4f, PT ;  /* 0x7fffff4f0400780c */ /* 0x000fc60003f66070 */
[----:B------:R1:W-:Y:S01]  /*182c0*/  LDGSTS.E [R211+0x26900], [R18.64], !P2 ;  /* 0x2690000012d37fae */ /* 0x0003e2000d121848 */
[----:B--2---:R-:W-:-:S04]  /*182d0*/  IMAD.WIDE R36, R252, 0x4, R226 ;  /* 0x00000004fc247825 */ /* 0x004fc800078e02e2 */
[C---:B-1----:R-:W-:Y:S01]  /*182e0*/  IMAD.WIDE R32, R252.reuse, 0x4, R44 ;  /* 0x00000004fc207825 */ /* 0x042fe200078e022c */
[----:B------:R-:W-:Y:S04]  /*182f0*/  STL.64 [R1+0x6a0], R36 ;  /* 0x0006a02401007387 */ /* 0x000fe80000100a00 */
[----:B------:R-:W2:Y:S04]  /*18300*/  LDL.LU.64 R18, [R1+0x170] ;  /* 0x0001700001127983 */ /* 0x000ea80000300a00 */
[----:B------:R-:W2:Y:S01]  /*18310*/  LDL.LU.64 R44, [R1+0x150] ;  /* 0x00015000012c7983 */ /* 0x000ea20000300a00 */
[----:B----4-:R-:W-:-:S03]  /*18320*/  IMAD.WIDE R20, R252, 0x4, R128 ;  /* 0x00000004fc147825 */ /* 0x010fc600078e0280 */
[----:B------:R1:W-:Y:S04]  /*18330*/  STL.64 [R1+0x6b8], R32 ;  /* 0x0006b82001007387 */ /* 0x0003e80000100a00 */
[----:B------:R3:W-:Y:S04]  /*18340*/  STL.64 [R1+0x6f8], R20 ;  /* 0x0006f81401007387 */ /* 0x0007e80000100a00 */
[----:B------:R-:W4:Y:S04]  /*18350*/  LDL.LU.64 R226, [R1+0x130] ;  /* 0x0001300001e27983 */ /* 0x000f280000300a00 */
[----:B------:R-:W4:Y:S04]  /*18360*/  LDL.LU.64 R128, [R1+0x110] ;  /* 0x0001100001807983 */ /* 0x000f280000300a00 */
[----:B------:R1:W-:Y:S04]  /*18370*/  LDGSTS.E [R211+0x26d00], [R36.64], !P0 ;  /* 0x26d0000024d37fae */ /* 0x0003e8000c121848 */
[----:B------:R1:W-:Y:S02]  /*18380*/  LDGSTS.E [R211+0x27100], [R32.64], !P3 ;  /* 0x2710000020d37fae */ /* 0x0003e4000d921848 */
[----:B-1----:R-:W-:-:S02]  /*18390*/  IMAD.WIDE R32, R252, 0x4, R240 ;  /* 0x00000004fc207825 */ /* 0x002fc400078e02f0 */
[----:B------:R-:W4:Y:S01]  /*183a0*/  LDL.LU.64 R240, [R1+0xf0] ;  /* 0x0000f00001f07983 */ /* 0x000f220000300a00 */
[C---:B------:R-:W-:Y:S02]  /*183b0*/  IADD3 R5, R188.reuse, -0x76, RZ ;  /* 0xffffff8abc057810 */ /* 0x040fe40007ffe0ff */
[----:B------:R-:W-:Y:S02]  /*183c0*/  IADD3 R4, R188, -0x7a, RZ ;  /* 0xffffff86bc047810 */ /* 0x000fe40007ffe0ff */
[----:B------:R-:W-:Y:S02]  /*183d0*/  ISETP.GE.U32.AND P6, PT, R5, 0x7fffff4b, PT ;  /* 0x7fffff4b0500780c */ /* 0x000fe40003fc6070 */
[----:B------:R-:W-:Y:S02]  /*183e0*/  ISETP.GE.U32.AND P5, PT, R4, 0x7fffff47, PT ;  /* 0x7fffff470400780c */ /* 0x000fe40003fa6070 */
[C---:B------:R-:W-:Y:S02]  /*183f0*/  IADD3 R4, R188.reuse, -0x7e, RZ ;  /* 0xffffff82bc047810 */ /* 0x040fe40007ffe0ff */
[----:B------:R-:W-:-:S02]  /*18400*/  IADD3 R5, R188, -0x43, RZ ;  /* 0xffffffbdbc057810 */ /* 0x000fc40007ffe0ff */
[----:B------:R-:W-:Y:S02]  /*18410*/  ISETP.GE.U32.AND P4, PT, R4, 0x7fffff43, PT ;  /* 0x7fffff430400780c */ /* 0x000fe40003f86070 */
[----:B------:R-:W-:-:S03]  /*18420*/  ISETP.GE.U32.AND P1, PT, R5, 0x7fffff7e, PT ;  /* 0x7fffff7e0500780c */ /* 0x000fc60003f26070 */
[----:B------:R3:W-:Y:S04]  /*18430*/  LDGSTS.E [R211+0x27500], [R20.64], !P6 ;  /* 0x2750000014d37fae */ /* 0x0007e8000f121848 */
[----:B------:R1:W-:Y:S04]  /*18440*/  STL.64 [R1+0x748], R32 ;  /* 0x0007482001007387 */ /* 0x0003e80000100a00 */
[----:B------:R1:W-:Y:S01]  /*18450*/  LDGSTS.E [R211+0x27900], [R32.64], !P5 ;  /* 0x2790000020d37fae */ /* 0x0003e2000e921848 */
[----:B---3--:R-:W-:-:S04]  /*18460*/  IMAD.WIDE R20, R252, 0x4, R124 ;  /* 0x00000004fc147825 */ /* 0x008fc800078e027c */
[C---:B------:R-:W-:Y:S01]  /*18470*/  IMAD.WIDE R14, R252.reuse, 0x4, R14 ;  /* 0x00000004fc0e7825 */ /* 0x040fe200078e020e */
[----:B------:R-:W-:Y:S04]  /*18480*/  STL.64 [R1+0x798], R20 ;  /* 0x0007981401007387 */ /* 0x000fe80000100a00 */
[----:B------:R3:W-:Y:S04]  /*18490*/  STL.64 [R1+0x20], R14 ;  /* 0x0000200e01007387 */ /* 0x0007e80000100a00 */
[----:B------:R3:W-:Y:S01]  /*184a0*/  LDGSTS.E [R211+0x27d00], [R20.64], !P4 ;  /* 0x27d0000014d37fae */ /* 0x0007e2000e121848 */
[----:B-1----:R-:W-:-:S03]  /*184b0*/  IMAD.WIDE R32, R252, 0x4, R178 ;  /* 0x00000004fc207825 */ /* 0x002fc600078e02b2 */
[----:B------:R1:W-:Y:S04]  /*184c0*/  LDGSTS.E [R144+0x24200], [R14.64], !P1 ;  /* 0x242000000e907fae */ /* 0x0003e8000c921848 */
[----:B---3--:R-:W2:Y:S04]  /*184d0*/  LDL.LU.64 R210, [R1+0xd0] ;  /* 0x0000d00001d27983 */ /* 0x008ea80000300a00 */
[----:B-1----:R-:W2:Y:S04]  /*184e0*/  LDL.LU.64 R14, [R1+0xb0] ;  /* 0x0000b000010e7983 */ /* 0x002ea80000300a00 */
[----:B------:R-:W2:Y:S01]  /*184f0*/  LDL.LU.64 R178, [R1+0x90] ;  /* 0x0000900001b27983 */ /* 0x000ea20000300a00 */
[----:B------:R-:W-:-:S04]  /*18500*/  IADD3 R4, R188, -0x47, RZ ;  /* 0xffffffb9bc047810 */ /* 0x000fc80007ffe0ff */
[----:B------:R-:W-:Y:S02]  /*18510*/  ISETP.GE.U32.AND P2, PT, R4, 0x7fffff7a, PT ;  /* 0x7fffff7a0400780c */ /* 0x000fe40003f46070 */
[C---:B------:R-:W-:Y:S02]  /*18520*/  IADD3 R4, R188.reuse, -0x4b, RZ ;  /* 0xffffffb5bc047810 */ /* 0x040fe40007ffe0ff */
[----:B------:R-:W-:Y:S02]  /*18530*/  IADD3 R5, R188, -0x4f, RZ ;  /* 0xffffffb1bc057810 */ /* 0x000fe40007ffe0ff */
[----:B------:R-:W-:Y:S02]  /*18540*/  ISETP.GE.U32.AND P0, PT, R4, 0x7fffff76, PT ;  /* 0x7fffff760400780c */ /* 0x000fe40003f06070 */
[----:B------:R-:W-:Y:S01]  /*18550*/  ISETP.GE.U32.AND P3, PT, R5, 0x7fffff72, PT ;  /* 0x7fffff720500780c */ /* 0x000fe20003f66070 */
[----:B------:R4:W-:Y:S04]  /*18560*/  STL.64 [R1+0x28], R32 ;  /* 0x0000282001007387 */ /* 0x0009e80000100a00 */
[----:B------:R4:W-:Y:S01]  /*18570*/  LDGSTS.E [R144+0x24600], [R32.64], !P2 ;  /* 0x2460000020907fae */ /* 0x0009e2000d121848 */
[----:B--2---:R-:W-:-:S04]  /*18580*/  IMAD.WIDE R20, R252, 0x4, R18 ;  /* 0x00000004fc147825 */ /* 0x004fc800078e0212 */
[C---:B------:R-:W-:Y:S01]  /*18590*/  IMAD.WIDE R18, R252.reuse, 0x4, R44 ;  /* 0x00000004fc127825 */ /* 0x040fe200078e022c */
[----:B------:R1:W-:Y:S04]  /*185a0*/  STL.64 [R1+0x38], R20 ;  /* 0x0000381401007387 */ /* 0x0003e80000100a00 */
[----:B------:R2:W-:Y:S04]  /*185b0*/  STL.64 [R1+0x50], R18 ;  /* 0x0000501201007387 */ /* 0x0005e80000100a00 */
[----:B------:R-:W3:Y:S04]  /*185c0*/  LDL.LU.64 R44, [R1+0x78] ;  /* 0x00007800012c7983 */ /* 0x000ee80000300a00 */
[----:B------:R1:W-:Y:S01]  /*185d0*/  LDGSTS.E [R144+0x24a00], [R20.64], !P0 ;  /* 0x24a0000014907fae */ /* 0x0003e2000c121848 */
[----:B----4-:R-:W-:-:S03]  /*185e0*/  IMAD.WIDE R32, R252, 0x4, R226 ;  /* 0x00000004fc207825 */ /* 0x010fc600078e02e2 */
[----:B------:R2:W-:Y:S04]  /*185f0*/  LDGSTS.E [R144+0x24e00], [R18.64], !P3 ;  /* 0x24e0000012907fae */ /* 0x0005e8000d921848 */
[----:B------:R4:W-:Y:S01]  /*18600*/  STL.64 [R1+0x68], R32 ;  /* 0x0000682001007387 */ /* 0x0009e20000100a00 */
[----:B-1----:R-:W-:-:S03]  /*18610*/  IMAD.WIDE R20, R252, 0x4, R128 ;  /* 0x00000004fc147825 */ /* 0x002fc600078e0280 */
[----:B------:R-:W3:Y:S04]  /*18620*/  LDL.LU.64 R226, [R1+0x60] ;  /* 0x0000600001e27983 */ /* 0x000ee80000300a00 */
[----:B------:R-:W3:Y:S04]  /*18630*/  LDL.LU.64 R128, [R1+0x48] ;  /* 0x0000480001807983 */ /* 0x000ee80000300a00 */
[----:B------:R1:W-:Y:S01]  /*18640*/  STL.64 [R1+0x80], R20 ;  /* 0x0000801401007387 */ /* 0x0003e20000100a00 */
[----:B--2---:R-:W-:-:S05]  /*18650*/  IMAD.WIDE R18, R252, 0x4, R240 ;  /* 0x00000004fc127825 */ /* 0x004fca00078e02f0 */
[----:B------:R2:W-:Y:S04]  /*18660*/  STL.64 [R1+0x98], R18 ;  /* 0x0000981201007387 */ /* 0x0005e80000100a00 */
        /* <DEDUP_REMOVED lines=9> */
[----:B------:R4:W-:Y:S01]  /*18700*/  LDGSTS.E [R144+0x25200], [R32.64], !P6 ;  /* 0x2520000020907fae */ /* 0x0009e2000f121848 */
[C---:B------:R-:W-:Y:S02]  /*18710*/  IADD3 R4, R188.reuse, -0x63, RZ ;  /* 0xffffff9dbc047810 */ /* 0x040fe40007ffe0ff */
[----:B------:R-:W-:Y:S02]  /*18720*/  IADD3 R5, R188, -0x67, RZ ;  /* 0xffffff99bc057810 */ /* 0x000fe40007ffe0ff */
[----:B------:R-:W-:Y:S01]  /*18730*/  ISETP.GE.U32.AND P2, PT, R4, 0x7fffff5e, PT ;  /* 0x7fffff5e0400780c */ /* 0x000fe20003f46070 */
[----:B------:R1:W-:Y:S01]  /*18740*/  LDGSTS.E [R144+0x25600], [R20.64], !P5 ;  /* 0x2560000014907fae */ /* 0x0003e2000e921848 */
[----:B------:R-:W-:-:S03]  /*18750*/  ISETP.GE.U32.AND P0, PT, R5, 0x7fffff5a, PT ;  /* 0x7fffff5a0500780c */ /* 0x000fc60003f06070 */
[----:B------:R2:W-:Y:S01]  /*18760*/  LDGSTS.E [R144+0x25a00], [R18.64], !P4 ;  /* 0x25a0000012907fae */ /* 0x0005e2000e121848 */
[----:B----4-:R-:W-:-:S04]  /*18770*/  IMAD.WIDE R32, R252, 0x4, R210 ;  /* 0x00000004fc207825 */ /* 0x010fc800078e02d2 */
[C---:B-1----:R-:W-:Y:S01]  /*18780*/  IMAD.WIDE R20, R252.reuse, 0x4, R14 ;  /* 0x00000004fc147825 */ /* 0x042fe200078e020e */
[----:B------:R-:W-:Y:S03]  /*18790*/  STL.64 [R1+0xb8], R32 ;  /* 0x0000b82001007387 */ /* 0x000fe60000100a00 */
[----:B------:R-:W-:Y:S01]  /*187a0*/  IMAD.WIDE R14, R252, 0x4, R178 ;  /* 0x00000004fc0e7825 */ /* 0x000fe200078e02b2 */
[----:B--2---:R-:W2:Y:S04]  /*187b0*/  LDL.LU.64 R18, [R1+0x18] ;  /* 0x0000180001127983 */ /* 0x004ea80000300a00 */
[----:B------:R-:W4:Y:S04]  /*187c0*/  LDL.LU.64 R210, [R1] ;  /* 0x0000000001d27983 */ /* 0x000f280000300a00 */
[----:B------:R1:W-:Y:S04]  /*187d0*/  LDGSTS.E [R144+0x25e00], [R32.64], !P1 ;  /* 0x25e0000020907fae */ /* 0x0003e8000c921848 */
[----:B------:R-:W-:Y:S04]  /*187e0*/  STL.64 [R1+0xb0], R20 ;  /* 0x0000b01401007387 */ /* 0x000fe80000100a00 */
[----:B------:R1:W-:Y:S04]  /*187f0*/  LDGSTS.E [R144+0x26200], [R20.64], !P2 ;  /* 0x2620000014907fae */ /* 0x0003e8000d121848 */
[----:B------:R1:W-:Y:S04]  /*18800*/  STL.64 [R1+0xd0], R14 ;  /* 0x0000d00e01007387 */ /* 0x0003e80000100a00 */
[----:B------:R1:W-:Y:S04]  /*18810*/  LDGSTS.E [R144+0x26600], [R14.64], !P0 ;  /* 0x266000000e907fae */ /* 0x0003e8000c121848 */
[----:B-1----:R-:W4:Y:S04]  /*18820*/  LDL.LU.64 R14, [R1+0x1a8] ;  /* 0x0001a800010e7983 */ /* 0x002f280000300a00 */
[----:B------:R-:W4:Y:S01]  /*18830*/  LDL.LU.64 R178, [R1+0x188] ;  /* 0x0001880001b27983 */ /* 0x000f220000300a00 */
[----:B------:R-:W-:-:S04]  /*18840*/  IADD3 R4, R188, -0x6b, RZ ;  /* 0xffffff95bc047810 */ /* 0x000fc80007ffe0ff */
[----:B------:R-:W-:Y:S02]  /*18850*/  ISETP.GE.U32.AND P3, PT, R4, 0x7fffff56, PT ;  /* 0x7fffff560400780c */ /* 0x000fe40003f66070 */
[----:B------:R-:W-:-:S04]  /*18860*/  IADD3 R4, R188, -0x6f, RZ ;  /* 0xffffff91bc047810 */ /* 0x000fc80007ffe0ff */
[----:B------:R-:W-:Y:S01]  /*18870*/  ISETP.GE.U32.AND P6, PT, R4, 0x7fffff52, PT ;  /* 0x7fffff520400780c */ /* 0x000fe20003fc6070 */
[C---:B---3--:R-:W-:Y:S02]  /*18880*/  IMAD.WIDE R36, R252.reuse, 0x4, R44 ;  /* 0x00000004fc247825 */ /* 0x048fe400078e022c */
[----:B------:R-:W3:Y:S04]  /*18890*/  LDL.LU.64 R44, [R1+0x168] ;  /* 0x00016800012c7983 */ /* 0x000ee80000300a00 */
[----:B------:R-:W-:Y:S04]  /*188a0*/  STL.64 [R1+0x650], R36 ;  /* 0x0006502401007387 */ /* 0x000fe80000100a00 */
[----:B------:R1:W-:Y:S01]  /*188b0*/  LDGSTS.E [R144+0x26a00], [R36.64], !P3 ;  /* 0x26a0000024907fae */ /* 0x0003e2000d921848 */
[----:B------:R-:W-:-:S04]  /*188c0*/  IMAD.WIDE R32, R252, 0x4, R226 ;  /* 0x00000004fc207825 */ /* 0x000fc800078e02e2 */
[C---:B------:R-:W-:Y:S01]  /*188d0*/  IMAD.WIDE R20, R252.reuse, 0x4, R128 ;  /* 0x00000004fc147825 */ /* 0x040fe200078e0280 */
[----:B------:R1:W-:Y:S04]  /*188e0*/  STL.64 [R1+0x668], R32 ;  /* 0x0006682001007387 */ /* 0x0003e80000100a00 */
[----:B------:R2:W-:Y:S04]  /*188f0*/  STL.64 [R1+0x680], R20 ;  /* 0x0006801401007387 */ /* 0x0005e80000100a00 */
[----:B------:R-:W3:Y:S04]  /*18900*/  LDL.LU.64 R226, [R1+0x148] ;  /* 0x0001480001e27983 */ /* 0x000ee80000300a00 */
[----:B------:R1:W-:Y:S04]  /*18910*/  LDGSTS.E [R144+0x26e00], [R32.64], !P6 ;  /* 0x26e0000020907fae */ /* 0x0003e8000f121848 */
[----:B------:R-:W3:Y:S01]  /*18920*/  LDL.LU.64 R128, [R1+0x128] ;  /* 0x0001280001807983 */ /* 0x000ee20000300a00 */
[----:B-1----:R-:W-:-:S03]  /*18930*/  IMAD.WIDE R32, R252, 0x4, R240 ;  /* 0x00000004fc207825 */ /* 0x002fc600078e02f0 */
[----:B------:R-:W3:Y:S01]  /*18940*/  LDL.LU.64 R240, [R1+0x108] ;  /* 0x0001080001f07983 */ /* 0x000ee20000300a00 */
[C---:B------:R-:W-:Y:S02]  /*18950*/  IADD3 R5, R188.reuse, -0x73, RZ ;  /* 0xffffff8dbc057810 */ /* 0x040fe40007ffe0ff */
[----:B------:R-:W-:Y:S02]  /*18960*/  IADD3 R4, R188, -0x77, RZ ;  /* 0xffffff89bc047810 */ /* 0x000fe40007ffe0ff */
[----:B------:R-:W-:Y:S02]  /*18970*/  ISETP.GE.U32.AND P5, PT, R5, 0x7fffff4e, PT ;  /* 0x7fffff4e0500780c */ /* 0x000fe40003fa6070 */
[----:B------:R-:W-:Y:S02]  /*18980*/  ISETP.GE.U32.AND P4, PT, R4, 0x7fffff4a, PT ;  /* 0x7fffff4a0400780c */ /* 0x000fe40003f86070 */
[C---:B------:R-:W-:Y:S02]  /*18990*/  IADD3 R4, R188.reuse, -0x7b, RZ ;  /* 0xffffff85bc047810 */ /* 0x040fe40007ffe0ff */
[----:B------:R-:W-:-:S02]  /*189a0*/  IADD3 R5, R188, -0x7f, RZ ;  /* 0xffffff81bc057810 */ /* 0x000fc40007ffe0ff */
[----:B------:R-:W-:Y:S02]  /*189b0*/  ISETP.GE.U32.AND P1, PT, R4, 0x7fffff46, PT ;  /* 0x7fffff460400780c */ /* 0x000fe40003f26070 */
[----:B------:R-:W-:Y:S02]  /*189c0*/  ISETP.GE.U32.AND P2, PT, R5, 0x7fffff42, PT ;  /* 0x7fffff420500780c */ /* 0x000fe40003f46070 */
[----:B------:R-:W-:Y:S01]  /*189d0*/  IADD3 R4, R188, -0x44, RZ ;  /* 0xffffffbcbc047810 */ /* 0x000fe20007ffe0ff */
[----:B------:R2:W-:Y:S03]  /*189e0*/  LDGSTS.E [R144+0x27200], [R20.64], !P5 ;  /* 0x2720000014907fae */ /* 0x0005e6000e921848 */
[----:B------:R-:W-:Y:S01]  /*189f0*/  ISETP.GE.U32.AND P0, PT, R4, 0x7fffff7d, PT ;  /* 0x7fffff7d0400780c */ /* 0x000fe20003f06070 */
[----:B------:R-:W-:Y:S04]  /*18a00*/  STL.64 [R1+0x698], R32 ;  /* 0x0006982001007387 */ /* 0x000fe80000100a00 */
[----:B------:R1:W-:Y:S01]  /*18a10*/  LDGSTS.E [R144+0x27600], [R32.64], !P4 ;  /* 0x2760000020907fae */ /* 0x0003e2000e121848 */
[----:B--2---:R-:W-:-:S04]  /*18a20*/  IMAD.WIDE R20, R252, 0x4, R18 ;  /* 0x00000004fc147825 */ /* 0x004fc800078e0212 */
[C---:B----4-:R-:W-:Y:S01]  /*18a30*/  IMAD.WIDE R18, R252.reuse, 0x4, R210 ;  /* 0x00000004fc127825 */ /* 0x050fe200078e02d2 */
[----:B------:R-:W-:Y:S04]  /*18a40*/  STL.64 [R1+0x6b0], R20 ;  /* 0x0006b01401007387 */ /* 0x000fe80000100a00 */
[----:B------:R2:W-:Y:S04]  /*18a50*/  LDGSTS.E [R144+0x27a00], [R20.64], !P1 ;  /* 0x27a0000014907fae */ /* 0x0005e8000c921848 */
[----:B------:R4:W-:Y:S04]  /*18a60*/  STL.64 [R1+0x6f0], R18 ;  /* 0x0006f01201007387 */ /* 0x0009e80000100a00 */
[----:B------:R4:W-:Y:S02]  /*18a70*/  LDGSTS.E [R144+0x27e00], [R18.64], !P2 ;  /* 0x27e0000012907fae */ /* 0x0009e4000d121848 */
[----:B----4-:R-:W-:-:S04]  /*18a80*/  IMAD.WIDE R18, R252, 0x4, R14 ;  /* 0x00000004fc127825 */ /* 0x010fc800078e020e */
[----:B--2---:R-:W-:Y:S01]  /*18a90*/  IMAD.WIDE R20, R252, 0x4, R178 ;  /* 0x00000004fc147825 */ /* 0x004fe200078e02b2 */
[----:B------:R2:W-:Y:S04]  /*18aa0*/  STL.64 [R1], R18 ;  /* 0x0000001201007387 */ /* 0x0005e80000100a00 */
[----:B------:R2:W-:Y:S04]  /*18ab0*/  LDGSTS.E [R145+0x24300], [R18.64], !P0 ;  /* 0x2430000012917fae */ /* 0x0005e8000c121848 */
[----:B--2---:R-:W2:Y:S04]  /*18ac0*/  LDL.LU.64 R18, [R1+0xe8] ;  /* 0x0000e80001127983 */ /* 0x004ea80000300a00 */
[----:B------:R-:W-:Y:S04]  /*18ad0*/  STL.64 [R1+0x8], R20 ;  /* 0x0000081401007387 */ /* 0x000fe80000100a00 */
[----:B------:R-:W2:Y:S01]  /*18ae0*/  LDL.LU.64 R178, [R1+0xc8] ;  /* 0x0000c80001b27983 */ /* 0x000ea20000300a00 */
[----:B------:R-:W-:-:S02]  /*18af0*/  IADD3 R4, R188, -0x48, RZ ;  /* 0xffffffb8bc047810 */ /* 0x000fc40007ffe0ff */
[----:B------:R-:W-:Y:S02]  /*18b00*/  IADD3 R5, R188, -0x4c, RZ ;  /* 0xffffffb4bc057810 */ /* 0x000fe40007ffe0ff */
[----:B------:R-:W-:Y:S02]  /*18b10*/  ISETP.GE.U32.AND P3, PT, R4, 0x7fffff79, PT ;  /* 0x7fffff790400780c */ /* 0x000fe40003f66070 */
[----:B------:R-:W-:Y:S02]  /*18b20*/  ISETP.GE.U32.AND P6, PT, R5, 0x7fffff75, PT ;  /* 0x7fffff750500780c */ /* 0x000fe40003fc6070 */
[----:B------:R-:W-:-:S04]  /*18b30*/  IADD3 R4, R188, -0x50, RZ ;  /* 0xffffffb0bc047810 */ /* 0x000fc80007ffe0ff */
[----:B------:R-:W-:-:S05]  /*18b40*/  ISETP.GE.U32.AND P5, PT, R4, 0x7fffff71, PT ;  /* 0x7fffff710400780c */ /* 0x000fca0003fa6070 */
[----:B------:R1:W-:Y:S01]  /*18b50*/  LDGSTS.E [R145+0x24700], [R20.64], !P3 ;  /* 0x2470000014917fae */ /* 0x0003e2000d921848 */
[C---:B------:R-:W-:Y:S02]  /*18b60*/  IADD3 R4, R188.reuse, -0x54, RZ ;  /* 0xffffffacbc047810 */ /* 0x040fe40007ffe0ff */
[----:B------:R-:W-:Y:S02]  /*18b70*/  IADD3 R5, R188, -0x58, RZ ;  /* 0xffffffa8bc057810 */ /* 0x000fe40007ffe0ff */
[----:B------:R-:W-:Y:S02]  /*18b80*/  ISETP.GE.U32.AND P4, PT, R4, 0x7fffff6d, PT ;  /* 0x7fffff6d0400780c */ /* 0x000fe40003f86070 */
[----:B------:R-:W-:Y:S01]  /*18b90*/  ISETP.GE.U32.AND P1, PT, R5, 0x7fffff69, PT ;  /* 0x7fffff690500780c */ /* 0x000fe20003f26070 */
[----:B---3--:R-:W-:-:S05]  /*18ba0*/  IMAD.WIDE R14, R252, 0x4, R44 ;  /* 0x00000004fc0e7825 */ /* 0x008fca00078e022c */
[----:B------:R3:W-:Y:S04]  /*18bb0*/  STL.64 [R1+0x10], R14 ;  /* 0x0000100e01007387 */ /* 0x0007e80000100a00 */
[----:B------:R3:W-:Y:S04]  /*18bc0*/  LDGSTS.E [R145+0x24b00], [R14.64], !P6 ;  /* 0x24b000000e917fae */ /* 0x0007e8000f121848 */
[----:B------:R-:W4:Y:S01]  /*18bd0*/  LDL.LU.64 R44, [R1+0xa8] ;  /* 0x0000a800012c7983 */ /* 0x000f220000300a00 */
[----:B---3--:R-:W-:-:S05]  /*18be0*/  IMAD.WIDE R14, R252, 0x4, R226 ;  /* 0x00000004fc0e7825 */ /* 0x008fca00078e02e2 */
[----:B------:R3:W-:Y:S01]  /*18bf0*/  STL.64 [R1+0x18], R14 ;  /* 0x0000180e01007387 */ /* 0x0007e20000100a00 */
[----:B-1----:R-:W-:-:S03]  /*18c00*/  IMAD.WIDE R32, R252, 0x4, R128 ;  /* 0x00000004fc207825 */ /* 0x002fc600078e0280 */
[----:B------:R-:W4:Y:S04]  /*18c10*/  LDL.LU.64 R210, [R1+0x5e8] ;  /* 0x0005e80001d27983 */ /* 0x000f280000300a00 */
[----:B------:R3:W-:Y:S01]  /*18c20*/  LDGSTS.E [R145+0x24f00], [R14.64], !P5 ;  /* 0x24f000000e917fae */ /* 0x0007e2000e921848 */
[----:B------:R-:W-:-:S03]  /*18c30*/  IMAD.WIDE R20, R252, 0x4, R240 ;  /* 0x00000004fc147825 */ /* 0x000fc600078e02f0 */
[----:B------:R1:W-:Y:S04]  /*18c40*/  STL.64 [R1+0x30], R32 ;  /* 0x0000302001007387 */ /* 0x0003e80000100a00 */
[----:B------:R1:W-:Y:S04]  /*18c50*/  LDGSTS.E [R145+0x25300], [R32.64], !P4 ;  /* 0x2530000020917fae */ /* 0x0003e8000e121848 */
[----:B---3--:R-:W4:Y:S04]  /*18c60*/  LDL.LU.64 R14, [R1+0x5e0] ;  /* 0x0005e000010e7983 */ /* 0x008f280000300a00 */
[----:B------:R-:W-:Y:S04]  /*18c70*/  STL.64 [R1+0x48], R20 ;  /* 0x0000481401007387 */ /* 0x000fe80000100a00 */
[----:B------:R-:W4:Y:S04]  /*18c80*/  LDL.LU.64 R240, [R1+0x5d8] ;  /* 0x0005d80001f07983 */ /* 0x000f280000300a00 */
[----:B------:R-:W4:Y:S04]  /*18c90*/  LDL.LU.64 R250, [R1+0x5d0] ;  /* 0x0005d00001fa7983 */ /* 0x000f280000300a00 */
[----:B------:R-:W4:Y:S04]  /*18ca0*/  LDL.LU.64 R124, [R1+0x5c8] ;  /* 0x0005c800017c7983 */ /* 0x000f280000300a00 */
[----:B------:R1:W-:Y:S04]  /*18cb0*/  LDGSTS.E [R145+0x25700], [R20.64], !P1 ;  /* 0x2570000014917fae */ /* 0x0003e8000c921848 */
[----:B-1----:R-:W4:Y:S01]  /*18cc0*/  LDL.LU.64 R144, [R1+0x5a8] ;  /* 0x0005a80001907983 */ /* 0x002f220000300a00 */
[----:B------:R-:W-:-:S02]  /*18cd0*/  IADD3 R4, R188, -0x5c, RZ ;  /* 0xffffffa4bc047810 */ /* 0x000fc40007ffe0ff */
[----:B------:R-:W-:Y:S01]  /*18ce0*/  IADD3 R5, R188, -0x64, RZ ;  /* 0xffffff9cbc057810 */ /* 0x000fe20007ffe0ff */
[----:B------:R-:W-:Y:S01]  /*18cf0*/  ULDC UR4, c[0x0][0x18c] ;  /* 0x0000630000047ab9 */ /* 0x000fe20000000800 */
[----:B------:R-:W-:Y:S01]  /*18d00*/  ISETP.GE.U32.AND P2, PT, R4, 0x7fffff65, PT ;  /* 0x7fffff650400780c */ /* 0x000fe20003f46070 */
[----:B------:R-:W4:Y:S01]  /*18d10*/  LDL.LU.64 R226, [R1+0x5a0] ;  /* 0x0005a00001e27983 */ /* 0x000f220000300a00 */
[----:B------:R-:W-:Y:S02]  /*18d20*/  IADD3 R4, R188, -0x60, RZ ;  /* 0xffffffa0bc047810 */ /* 0x000fe40007ffe0ff */
[----:B------:R-:W-:Y:S01]  /*18d30*/  ISETP.GE.U32.AND P3, PT, R5, 0x7fffff5d, PT ;  /* 0x7fffff5d0500780c */ /* 0x000fe20003f66070 */
[----:B------:R-:W-:Y:S01]  /*18d40*/  USHF.L.U32 UR4, UR4, 0x6, URZ ;  /* 0x0000000604047899 */ /* 0x000fe2000800063f */
[----:B------:R-:W-:Y:S01]  /*18d50*/  ISETP.GE.U32.AND P0, PT, R4, 0x7fffff61, PT ;  /* 0x7fffff610400780c */ /* 0x000fe20003f06070 */
[----:B------:R-:W4:Y:S01]  /*18d60*/  LDL.LU.64 R128, [R1+0x598] ;  /* 0x0005980001807983 */ /* 0x000f220000300a00 */
[----:B------:R-:W-:-:S04]  /*18d70*/  IADD3 R4, R188, -0x68, RZ ;  /* 0xffffff98bc047810 */ /* 0x000fc80007ffe0ff */
[----:B------:R-:W-:Y:S02]  /*18d80*/  ISETP.GE.U32.AND P6, PT, R4, 0x7fffff59, PT ;  /* 0x7fffff590400780c */ /* 0x000fe40003fc6070 */
[----:B------:R-:W-:-:S04]  /*18d90*/  IADD3 R4, R188, -0x6c, RZ ;  /* 0xffffff94bc047810 */ /* 0x000fc80007ffe0ff */
[----:B------:R-:W-:Y:S02]  /*18da0*/  ISETP.GE.U32.AND P5, PT, R4, 0x7fffff55, PT ;  /* 0x7fffff550400780c */ /* 0x000fe40003fa6070 */
[----:B------:R-:W-:-:S04]  /*18db0*/  IADD3 R4, R188, -0x74, RZ ;  /* 0xffffff8cbc047810 */ /* 0x000fc80007ffe0ff */
[----:B------:R-:W-:Y:S02]  /*18dc0*/  ISETP.GE.U32.AND P1, PT, R4, 0x7fffff4d, PT ;  /* 0x7fffff4d0400780c */ /* 0x000fe40003f26070 */
[----:B------:R-:W-:Y:S02]  /*18dd0*/  LOP3.LUT R4, R189, 0x60, RZ, 0x3c, !PT ;  /* 0x00000060bd047812 */ /* 0x000fe400078e3cff */
[----:B------:R-:W-:Y:S01]  /*18de0*/  IADD3 R5, R188, -0x70, RZ ;  /* 0xffffff90bc057810 */ /* 0x000fe20007ffe0ff */
[----:B--2---:R-:W-:-:S05]  /*18df0*/  IMAD.WIDE R18, R252, 0x4, R18 ;  /* 0x00000004fc127825 */ /* 0x004fca00078e0212 */
[----:B------:R1:W-:Y:S01]  /*18e00*/  LDGSTS.E [R4+0x25b00], [R18.64], !P2 ;  /* 0x25b0000012047fae */ /* 0x0003e2000d121848 */
[----:B------:R-:W-:-:S05]  /*18e10*/  IMAD.WIDE R36, R252, 0x4, R178 ;  /* 0x00000004fc247825 */ /* 0x000fca00078e02b2 */
[----:B------:R1:W-:Y:S02]  /*18e20*/  LDGSTS.E [R4+0x25f00], [R36.64], !P0 ;  /* 0x25f0000024047fae */ /* 0x0003e4000c121848 */
[----:B-1----:R-:W-:-:S05]  /*18e30*/  IMAD.MOV.U32 R4, RZ, RZ, c[0x0][0x180] ;  /* 0x00006000ff047624 */ /* 0x002fca00078e00ff */
[----:B------:R-:W-:-:S04]  /*18e40*/  IADD3 R4, R4, -0x7c, RZ ;  /* 0xffffff8404047810 */ /* 0x000fc80007ffe0ff */
[----:B------:R-:W-:Y:S02]  /*18e50*/  ISETP.GE.U32.AND P0, PT, R4, 0x7fffff45, PT ;  /* 0x7fffff450400780c */ /* 0x000fe40003f06070 */
[----:B------:R-:W1:Y:S01]  /*18e60*/  S2R R4, SR_TID.X ;  /* 0x0000000000047919 */ /* 0x000e620000002100 */
[----:B------:R-:W-:Y:S02]  /*18e70*/  ISETP.GE.U32.AND P4, PT, R5, 0x7fffff51, PT ;  /* 0x7fffff510500780c */ /* 0x000fe40003f86070 */
[----:B------:R-:W-:Y:S01]  /*18e80*/  IADD3 R5, R188, -0x78, RZ ;  /* 0xffffff88bc057810 */ /* 0x000fe20007ffe0ff */
[----:B------:R2:W-:Y:S03]  /*18e90*/  STL.64 [R1+0x60], R18 ;  /* 0x0000601201007387 */ /* 0x0005e60000100a00 */
[----:B------:R-:W-:Y:S01]  /*18ea0*/  ISETP.GE.U32.AND P2, PT, R5, 0x7fffff49, PT ;  /* 0x7fffff490500780c */ /* 0x000fe20003f46070 */
[----:B------:R-:W3:Y:S01]  /*18eb0*/  LDL.LU.64 R32, [R1+0x588] ;  /* 0x0005880001207983 */ /* 0x000ee20000300a00 */
[----:B------:R-:W-:-:S03]  /*18ec0*/  IMAD.U32 R5, RZ, RZ, UR4 ;  /* 0x00000004ff057e24 */ /* 0x000fc6000f8e00ff */
[----:B------:R1:W-:Y:S04]  /*18ed0*/  STL.64 [R1+0x78], R36 ;  /* 0x0000782401007387 */ /* 0x0003e80000100a00 */
[----:B--2---:R-:W2:Y:S04]  /*18ee0*/  LDL.LU.64 R18, [R1+0x568] ;  /* 0x0005680001127983 */ /* 0x004ea80000300a00 */
[----:B------:R-:W2:Y:S01]  /*18ef0*/  LDL.LU.64 R188, [R1+0x560] ;  /* 0x0005600001bc7983 */ /* 0x000ea20000300a00 */
[----:B-1----:R-:W-:-:S05]  /*18f00*/  LOP3.LUT R4, R4, 0x3f, RZ, 0xc0, !PT ;  /* 0x0000003f04047812 */ /* 0x002fca00078ec0ff */
[----:B------:R-:W-:-:S05]  /*18f10*/  IMAD.SHL.U32 R4, R4, 0x4, RZ ;  /* 0x0000000404047824 */ /* 0x000fca00078e00ff */
[----:B------:R-:W-:Y:S01]  /*18f20*/  LOP3.LUT R4, R4, 0x60, RZ, 0x3c, !PT ;  /* 0x0000006004047812 */ /* 0x000fe200078e3cff */
[----:B------:R-:W-:-:S04]  /*18f30*/  IMAD.WIDE R172, R5, 0x4, R172 ;  /* 0x0000000405ac7825 */ /* 0x000fc800078e02ac */
[----:B------:R-:W-:-:S04]  /*18f40*/  IMAD.WIDE R110, R5, 0x4, R110 ;  /* 0x00000004056e7825 */ /* 0x000fc800078e026e */
[----:B------:R-:W-:-:S04]  /*18f50*/  IMAD.WIDE R238, R5, 0x4, R238 ;  /* 0x0000000405ee7825 */ /* 0x000fc800078e02ee */
[----:B----4-:R-:W-:-:S05]  /*18f60*/  IMAD.WIDE R20, R252, 0x4, R44 ;  /* 0x00000004fc147825 */ /* 0x010fca00078e022c */
[----:B------:R1:W-:Y:S04]  /*18f70*/  STL.64 [R1+0x90], R20 ;  /* 0x0000901401007387 */ /* 0x0003e80000100a00 */
[----:B------:R-:W4:Y:S04]  /*18f80*/  LDL.LU.64 R178, [R1+0x558] ;  /* 0x0005580001b27983 */ /* 0x000f280000300a00 */
[----:B------:R-:W4:Y:S04]  /*18f90*/  LDL.LU.64 R44, [R1+0x550] ;  /* 0x00055000012c7983 */ /* 0x000f280000300a00 */
[----:B------:R-:W4:Y:S04]  /*18fa0*/  LDL.LU.64 R36, [R1+0x15f0] ;  /* 0x0015f00001247983 */ /* 0x000f280000300a00 */
[----:B------:R1:W-:Y:S01]  /*18fb0*/  LDGSTS.E [R4+0x26300], [R20.64], !P3 ;  /* 0x2630000014047fae */ /* 0x0003e2000d921848 */
[----:B------:R-:W-:-:S03]  /*18fc0*/  IMAD.WIDE R210, R5, 0x4, R210 ;  /* 0x0000000405d27825 */ /* 0x000fc600078e02d2 */
[----:B-1----:R-:W4:Y:S04]  /*18fd0*/  LDL.LU.64 R20, [R1+0x15e8] ;  /* 0x0015e80001147983 */ /* 0x002f280000300a00 */
[----:B------:R1:W-:Y:S01]  /*18fe0*/  STL.64 [R1+0xa8], R210 ;  /* 0x0000a8d201007387 */ /* 0x0003e20000100a00 */
[----:B------:R-:W-:-:S03]  /*18ff0*/  IMAD.WIDE R14, R5, 0x4, R14 ;  /* 0x00000004050e7825 */ /* 0x000fc600078e020e */
[----:B-1----:R-:W4:Y:S01]  /*19000*/  LDL.LU.64 R210, [R1+0x528] ;  /* 0x0005280001d27983 */ /* 0x002f220000300a00 */
[----:B------:R-:W-:-:S03]  /*19010*/  IMAD.WIDE R240, R5, 0x4, R240 ;  /* 0x0000000405f07825 */ /* 0x000fc600078e02f0 */
[----:B------:R1:W-:Y:S01]  /*19020*/  STL.64 [R1+0xc8], R14 ;  /* 0x0000c80e01007387 */ /* 0x0003e20000100a00 */
[----:B------:R-:W-:-:S04]  /*19030*/  IMAD.WIDE R250, R5, 0x4, R250 ;  /* 0x0000000405fa7825 */ /* 0x000fc800078e02fa */
[C---:B------:R-:W-:Y:S01]  /*19040*/  IMAD.WIDE R124, R5.reuse, 0x4, R124 ;  /* 0x00000004057c7825 */ /* 0x040fe200078e027c */
[----:B-1----:R-:W4:Y:S04]  /*19050*/  LDL.LU.64 R14, [R1+0x520] ;  /* 0x00052000010e7983 */ /* 0x002f280000300a00 */
[----:B------:R1:W-:Y:S01]  /*19060*/  STL.64 [R1+0xe8], R240 ;  /* 0x0000e8f001007387 */ /* 0x0003e20000100a00 */
[----:B------:R-:W-:-:S03]  /*19070*/  IMAD.WIDE R144, R5, 0x4, R144 ;  /* 0x0000000405907825 */ /* 0x000fc600078e0290 */
[----:B-1----:R-:W4:Y:S04]  /*19080*/  LDL.LU.64 R240, [R1+0x518] ;  /* 0x0005180001f07983 */ /* 0x002f280000300a00 */
[----:B------:R1:W-:Y:S04]  /*19090*/  STL.64 [R1+0x110], R250 ;  /* 0x000110fa01007387 */ /* 0x0003e80000100a00 */
        /* <DEDUP_REMOVED lines=10> */
[----:B-1----:R-:W4:Y:S01]  /*19140*/  LDL.LU.64 R144, [R1+0x15b8] ;  /* 0x0015b80001907983 */ /* 0x002f220000300a00 */
[----:B------:R-:W-:-:S04]  /*19150*/  IMAD.WIDE R226, R5, 0x4, R226 ;  /* 0x0000000405e27825 */ /* 0x000fc800078e02e2 */
[C---:B------:R-:W-:Y:S01]  /*19160*/  IMAD.WIDE R128, R5.reuse, 0x4, R128 ;  /* 0x0000000405807825 */ /* 0x040fe200078e0280 */
[----:B------:R1:W-:Y:S03]  /*19170*/  STL.64 [R1+0x5a0], R226 ;  /* 0x0005a0e201007387 */ /* 0x0003e60000100a00 */
[----:B------:R-:W-:-:S04]  /*19180*/  IMAD.WIDE R30, R5, 0x4, R30 ;  /* 0x00000004051e7825 */ /* 0x000fc800078e021e */
[C---:B------:R-:W-:Y:S01]  /*19190*/  IMAD.WIDE R192, R5.reuse, 0x4, R192 ;  /* 0x0000000405c07825 */ /* 0x040fe200078e02c0 */
[----:B-1----:R-:W4:Y:S03]  /*191a0*/  LDL.LU.64 R226, [R1+0x4e8] ;  /* 0x0004e80001e27983 */ /* 0x002f260000300a00 */
[C---:B---3--:R-:W-:Y:S01]  /*191b0*/  IMAD.WIDE R32, R5.reuse, 0x4, R32 ;  /* 0x0000000405207825 */ /* 0x048fe200078e0220 */
[----:B------:R1:W-:Y:S03]  /*191c0*/  STL.64 [R1+0x598], R128 ;  /* 0x0005988001007387 */ /* 0x0003e60000100a00 */
[----:B------:R-:W-:-:S04]  /*191d0*/  IMAD.WIDE R48, R5, 0x4, R48 ;  /* 0x0000000405307825 */ /* 0x000fc800078e0230 */
[C---:B--2---:R-:W-:Y:S01]  /*191e0*/  IMAD.WIDE R18, R5.reuse, 0x4, R18 ;  /* 0x0000000405127825 */ /* 0x044fe200078e0212 */
[----:B-1----:R-:W2:Y:S03]  /*191f0*/  LDL.LU.64 R128, [R1+0x4e0] ;  /* 0x0004e00001807983 */ /* 0x002ea60000300a00 */
[----:B------:R-:W-:-:S04]  /*19200*/  IMAD.WIDE R188, R5, 0x4, R188 ;  /* 0x0000000405bc7825 */ /* 0x000fc800078e02bc */
[----:B----4-:R-:W-:-:S05]  /*19210*/  IMAD.WIDE R144, R5, 0x4, R144 ;  /* 0x0000000405907825 */ /* 0x010fca00078e0290 */
[----:B------:R1:W-:Y:S04]  /*19220*/  STL.64 [R1+0x590], R144 ;  /* 0x0005909001007387 */ /* 0x0003e80000100a00 */
[----:B-1----:R-:W3:Y:S04]  /*19230*/  LDL.LU.64 R144, [R1+0x4d8] ;  /* 0x0004d80001907983 */ /* 0x002ee80000300a00 */
[----:B------:R1:W-:Y:S04]  /*19240*/  STL.64 [R1+0x588], R32 ;  /* 0x0005882001007387 */ /* 0x0003e80000100a00 */
[----:B-1----:R-:W4:Y:S04]  /*19250*/  LDL.LU.64 R32, [R1+0x15b0] ;  /* 0x0015b00001207983 */ /* 0x002f280000300a00 */
[----:B------:R1:W-:Y:S04]  /*19260*/  STL.64 [R1+0x580], R30 ;  /* 0x0005801e01007387 */ /* 0x0003e80000100a00 */
[----:B-1----:R-:W2:Y:S04]  /*19270*/  LDL.LU.64 R30, [R1+0x15a8] ;  /* 0x0015a800011e7983 */ /* 0x002ea80000300a00 */
[----:B------:R1:W-:Y:S04]  /*19280*/  STL.64 [R1+0x578], R192 ;  /* 0x000578c001007387 */ /* 0x0003e80000100a00 */
[----:B-1----:R-:W2:Y:S04]  /*19290*/  LDL.LU.64 R192, [R1+0x15a0] ;  /* 0x0015a00001c07983 */ /* 0x002ea80000300a00 */
[----:B------:R1:W-:Y:S04]  /*192a0*/  STL.64 [R1+0x570], R48 ;  /* 0x0005703001007387 */ /* 0x0003e80000100a00 */
[----:B-1----:R-:W2:Y:S04]  /*192b0*/  LDL.LU.64 R48, [R1+0x1598] ;  /* 0x0015980001307983 */ /* 0x002ea80000300a00 */
[----:B------:R1:W-:Y:S04]  /*192c0*/  STL.64 [R1+0x568], R18 ;  /* 0x0005681201007387 */ /* 0x0003e80000100a00 */
[----:B-1----:R-:W2:Y:S04]  /*192d0*/  LDL.LU.64 R18, [R1+0x1590] ;  /* 0x0015900001127983 */ /* 0x002ea80000300a00 */
[----:B------:R1:W-:Y:S04]  /*192e0*/  STL.64 [R1+0x560], R188 ;  /* 0x000560bc01007387 */ /* 0x0003e80000100a00 */
[----:B-1----:R-:W2:Y:S01]  /*192f0*/  LDL.LU.64 R188, [R1+0x1588] ;  /* 0x0015880001bc7983 */ /* 0x002ea20000300a00 */
[----:B------:R-:W-:-:S04]  /*19300*/  IMAD.WIDE R178, R5, 0x4, R178 ;  /* 0x0000000405b27825 */ /* 0x000fc800078e02b2 */
[C---:B------:R-:W-:Y:S01]  /*19310*/  IMAD.WIDE R44, R5.reuse, 0x4, R44 ;  /* 0x00000004052c7825 */ /* 0x040fe200078e022c */
[----:B------:R1:W-:Y:S03]  /*19320*/  STL.64 [R1+0x558], R178 ;  /* 0x000558b201007387 */ /* 0x0003e60000100a00 */
[----:B------:R-:W-:-:S04]  /*19330*/  IMAD.WIDE R126, R5, 0x4, R126 ;  /* 0x00000004057e7825 */ /* 0x000fc800078e027e */
[C---:B------:R-:W-:Y:S01]  /*19340*/  IMAD.WIDE R98, R5.reuse, 0x4, R98 ;  /* 0x0000000405627825 */ /* 0x040fe200078e0262 */
[----:B-1----:R-:W3:Y:S03]  /*19350*/  LDL.LU.64 R178, [R1+0x4a8] ;  /* 0x0004a80001b27983 */ /* 0x002ee60000300a00 */
[C---:B------:R-:W-:Y:S01]  /*19360*/  IMAD.WIDE R142, R5.reuse, 0x4, R142 ;  /* 0x00000004058e7825 */ /* 0x040fe200078e028e */
[----:B------:R1:W-:Y:S03]  /*19370*/  STL.64 [R1+0x550], R44 ;  /* 0x0005502c01007387 */ /* 0x0003e60000100a00 */
[----:B------:R-:W-:-:S04]  /*19380*/  IMAD.WIDE R210, R5, 0x4, R210 ;  /* 0x0000000405d27825 */ /* 0x000fc800078e02d2 */
[C---:B------:R-:W-:Y:S01]  /*19390*/  IMAD.WIDE R14, R5.reuse, 0x4, R14 ;  /* 0x00000004050e7825 */ /* 0x040fe200078e020e */
[----:B-1----:R-:W3:Y:S03]  /*193a0*/  LDL.LU.64 R44, [R1+0x4a0] ;  /* 0x0004a000012c7983 */ /* 0x002ee60000300a00 */
[----:B------:R-:W-:-:S04]  /*193b0*/  IMAD.WIDE R240, R5, 0x4, R240 ;  /* 0x0000000405f07825 */ /* 0x000fc800078e02f0 */
[----:B--2---:R-:W-:-:S05]  /*193c0*/  IMAD.WIDE R188, R5, 0x4, R188 ;  /* 0x0000000405bc7825 */ /* 0x004fca00078e02bc */
        /* <DEDUP_REMOVED lines=13> */
[----:B-1----:R-:W3:Y:S01]  /*194a0*/  LDL.LU.64 R240, [R1+0x1560] ;  /* 0x0015600001f07983 */ /* 0x002ee20000300a00 */
[----:B------:R-:W-:-:S04]  /*194b0*/  IMAD.WIDE R242, R5, 0x4, R242 ;  /* 0x0000000405f27825 */ /* 0x000fc800078e02f2 */
[----:B------:R-:W-:-:S04]  /*194c0*/  IMAD.WIDE R224, R5, 0x4, R224 ;  /* 0x0000000405e07825 */ /* 0x000fc800078e02e0 */
[----:B------:R-:W-:-:S04]  /*194d0*/  IMAD.WIDE R114, R5, 0x4, R114 ;  /* 0x0000000405727825 */ /* 0x000fc800078e0272 */
[----:B------:R-:W-:-:S04]  /*194e0*/  IMAD.WIDE R226, R5, 0x4, R226 ;  /* 0x0000000405e27825 */ /* 0x000fc800078e02e2 */
[----:B------:R-:W-:-:S04]  /*194f0*/  IMAD.WIDE R128, R5, 0x4, R128 ;  /* 0x0000000405807825 */ /* 0x000fc800078e0280 */
[----:B--2---:R-:W-:-:S04]  /*19500*/  IMAD.WIDE R14, R5, 0x4, R14 ;  /* 0x00000004050e7825 */ /* 0x004fc800078e020e */
[----:B---3--:R-:W-:-:S05]  /*19510*/  IMAD.WIDE R240, R5, 0x4, R240 ;  /* 0x0000000405f07825 */ /* 0x008fca00078e02f0 */
[----:B------:R1:W-:Y:S04]  /*19520*/  STL.64 [R1+0x510], R240 ;  /* 0x000510f001007387 */ /* 0x0003e80000100a00 */
[----:B-1----:R-:W2:Y:S04]  /*19530*/  LDL.LU.64 R240, [R1+0x468] ;  /* 0x0004680001f07983 */ /* 0x002ea80000300a00 */
[----:B------:R1:W-:Y:S04]  /*19540*/  STL.64 [R1+0x508], R14 ;  /* 0x0005080e01007387 */ /* 0x0003e80000100a00 */
[----:B-1----:R-:W3:Y:S04]  /*19550*/  LDL.LU.64 R14, [R1+0x460] ;  /* 0x00046000010e7983 */ /* 0x002ee80000300a00 */
        /* <DEDUP_REMOVED lines=16> */
[----:B------:R-:W-:-:S04]  /*19660*/  IMAD.WIDE R194, R5, 0x4, R194 ;  /* 0x0000000405c27825 */ /* 0x000fc800078e02c2 */
[----:B------:R-:W-:-:S04]  /*19670*/  IMAD.WIDE R178, R5, 0x4, R178 ;  /* 0x0000000405b27825 */ /* 0x000fc800078e02b2 */
[----:B------:R-:W-:-:S04]  /*19680*/  IMAD.WIDE R44, R5, 0x4, R44 ;  /* 0x00000004052c7825 */ /* 0x000fc800078e022c */
[----:B------:R-:W-:-:S04]  /*19690*/  IMAD.WIDE R126, R5, 0x4, R126 ;  /* 0x00000004057e7825 */ /* 0x000fc800078e027e */
[----:B------:R-:W-:-:S04]  /*196a0*/  IMAD.WIDE R142, R5, 0x4, R142 ;  /* 0x00000004058e7825 */ /* 0x000fc800078e028e */
[----:B--2---:R-:W-:-:S05]  /*196b0*/  IMAD.WIDE R128, R5, 0x4, R128 ;  /* 0x0000000405807825 */ /* 0x004fca00078e0280 */
[----:B------:R1:W-:Y:S04]  /*196c0*/  STL.64 [R1+0x4d0], R128 ;  /* 0x0004d08001007387 */ /* 0x0003e80000100a00 */
[----:B-1----:R-:W2:Y:S04]  /*196d0*/  LDL.LU.64 R128, [R1+0x420] ;  /* 0x0004200001807983 */ /* 0x002ea80000300a00 */
        /* <DEDUP_REMOVED lines=10> */
[----:B------:R1:W-:Y:S02]  /*19780*/  STL.64 [R1+0x5d8], R44 ;  /* 0x0005d82c01007387 */ /* 0x0003e40000100a00 */
[----:B-1----:R-:W-:-:S02]  /*19790*/  IMAD.WIDE R44, R5, 0x4, R188 ;  /* 0x00000004052c7825 */ /* 0x002fc400078e02bc */
[----:B------:R-:W4:Y:S04]  /*197a0*/  LDL.LU.64 R188, [R1+0x3e8] ;  /* 0x0003e80001bc7983 */ /* 0x000f280000300a00 */
        /* <DEDUP_REMOVED lines=15> */
[C---:B------:R-:W-:Y:S01]  /*198a0*/  IMAD.WIDE R114, R5.reuse, 0x4, R114 ;  /* 0x0000000405727825 */ /* 0x040fe200078e0272 */
[----:B-1----:R-:W3:Y:S04]  /*198b0*/  LDL.LU.64 R146, [R1+0x1520] ;  /* 0x0015200001927983 */ /* 0x002ee80000300a00 */
[----:B------:R1:W-:Y:S01]  /*198c0*/  STL.64 [R1+0x6e0], R130 ;  /* 0x0006e08201007387 */ /* 0x0003e20000100a00 */
[----:B------:R-:W-:-:S04]  /*198d0*/  IMAD.WIDE R98, R5, 0x4, R98 ;  /* 0x0000000405627825 */ /* 0x000fc800078e0262 */
[C---:B------:R-:W-:Y:S01]  /*198e0*/  IMAD.WIDE R82, R5.reuse, 0x4, R82 ;  /* 0x0000000405527825 */ /* 0x040fe200078e0252 */
[----:B-1----:R-:W3:Y:S04]  /*198f0*/  LDL.LU.64 R130, [R1+0x1518] ;  /* 0x0015180001827983 */ /* 0x002ee80000300a00 */
[----:B------:R1:W-:Y:S01]  /*19900*/  STL.64 [R1+0x6e8], R240 ;  /* 0x0006e8f001007387 */ /* 0x0003e20000100a00 */
[----:B------:R-:W-:-:S03]  /*19910*/  IMAD.WIDE R66, R5, 0x4, R66 ;  /* 0x0000000405427825 */ /* 0x000fc600078e0242 */
[----:B-1----:R-:W3:Y:S04]  /*19920*/  LDL.LU.64 R240, [R1+0x3a8] ;  /* 0x0003a80001f07983 */ /* 0x002ee80000300a00 */
[----:B------:R1:W-:Y:S01]  /*19930*/  STL.64 [R1+0x708], R14 ;  /* 0x0007080e01007387 */ /* 0x0003e20000100a00 */
[----:B------:R-:W-:-:S03]  /*19940*/  IMAD.WIDE R160, R5, 0x4, R160 ;  /* 0x0000000405a07825 */ /* 0x000fc600078e02a0 */
[----:B-1----:R-:W3:Y:S04]  /*19950*/  LDL.LU.64 R14, [R1+0x3a0] ;  /* 0x0003a000010e7983 */ /* 0x002ee80000300a00 */
[----:B------:R1:W-:Y:S01]  /*19960*/  STL.64 [R1+0x710], R224 ;  /* 0x000710e001007387 */ /* 0x0003e20000100a00 */
[----:B------:R-:W-:-:S03]  /*19970*/  IMAD.WIDE R144, R5, 0x4, R144 ;  /* 0x0000000405907825 */ /* 0x000fc600078e0290 */
[----:B-1----:R-:W3:Y:S04]  /*19980*/  LDL.LU.64 R224, [R1+0x398] ;  /* 0x0003980001e07983 */ /* 0x002ee80000300a00 */
[----:B------:R1:W-:Y:S04]  /*19990*/  STL.64 [R1+0x718], R114 ;  /* 0x0007187201007387 */ /* 0x0003e80000100a00 */
        /* <DEDUP_REMOVED lines=8> */
[----:B--2---:R-:W-:-:S03]  /*19a20*/  IMAD.WIDE R128, R5, 0x4, R128 ;  /* 0x0000000405807825 */ /* 0x004fc600078e0280 */
[----:B-1----:R-:W2:Y:S04]  /*19a30*/  LDL.LU.64 R66, [R1+0x14f8] ;  /* 0x0014f80001427983 */ /* 0x002ea80000300a00 */
[----:B------:R1:W-:Y:S01]  /*19a40*/  STL.64 [R1+0x738], R160 ;  /* 0x000738a001007387 */ /* 0x0003e20000100a00 */
[----:B------:R-:W-:-:S03]  /*19a50*/  IMAD.WIDE R140, R5, 0x4, R140 ;  /* 0x00000004058c7825 */ /* 0x000fc600078e028c */
[----:B-1----:R-:W2:Y:S04]  /*19a60*/  LDL.LU.64 R160, [R1+0x368] ;  /* 0x0003680001a07983 */ /* 0x002ea80000300a00 */
[----:B------:R1:W-:Y:S01]  /*19a70*/  STL.64 [R1+0x740], R144 ;  /* 0x0007409001007387 */ /* 0x0003e20000100a00 */
[----:B----4-:R-:W-:-:S03]  /*19a80*/  IMAD.WIDE R50, R5, 0x4, R50 ;  /* 0x0000000405327825 */ /* 0x010fc600078e0232 */
[----:B-1----:R-:W4:Y:S04]  /*19a90*/  LDL.LU.64 R144, [R1+0x360] ;  /* 0x0003600001907983 */ /* 0x002f280000300a00 */
[----:B------:R1:W-:Y:S01]  /*19aa0*/  STL.64 [R1+0x758], R128 ;  /* 0x0007588001007387 */ /* 0x0003e20000100a00 */
[----:B------:R-:W-:-:S03]  /*19ab0*/  IMAD.WIDE R34, R5, 0x4, R34 ;  /* 0x0000000405227825 */ /* 0x000fc600078e0222 */
[----:B-1----:R-:W4:Y:S04]  /*19ac0*/  LDL.LU.64 R128, [R1+0x358] ;  /* 0x0003580001807983 */ /* 0x002f280000300a00 */
[----:B------:R1:W-:Y:S01]  /*19ad0*/  STL.64 [R1+0x760], R50 ;  /* 0x0007603201007387 */ /* 0x0003e20000100a00 */
[----:B------:R-:W-:-:S03]  /*19ae0*/  IMAD.WIDE R64, R5, 0x4, R64 ;  /* 0x0000000405407825 */ /* 0x000fc600078e0240 */
[----:B-1----:R-:W4:Y:S04]  /*19af0*/  LDL.LU.64 R50, [R1+0x14f0] ;  /* 0x0014f00001327983 */ /* 0x002f280000300a00 */
[----:B------:R1:W-:Y:S04]  /*19b00*/  STL.64 [R1+0x768], R34 ;  /* 0x0007682201007387 */ /* 0x0003e80000100a00 */
[----:B-1----:R-:W4:Y:S04]  /*19b10*/  LDL.LU.64 R34, [R1+0x14e8] ;  /* 0x0014e80001227983 */ /* 0x002f280000300a00 */
[----:B------:R1:W-:Y:S01]  /*19b20*/  STL.64 [R1+0x770], R18 ;  /* 0x0007701201007387 */ /* 0x0003e20000100a00 */
[----:B------:R-:W-:-:S03]  /*19b30*/  IMAD.WIDE R188, R5, 0x4, R188 ;  /* 0x0000000405bc7825 */ /* 0x000fc600078e02bc */
[----:B-1----:R-:W4:Y:S04]  /*19b40*/  LDL.LU.64 R18, [R1+0x14e0] ;  /* 0x0014e00001127983 */ /* 0x002f280000300a00 */
[----:B------:R1:W-:Y:S01]  /*19b50*/  STL.64 [R1+0x778], R12 ;  /* 0x0007780c01007387 */ /* 0x0003e20000100a00 */
[----:B------:R-:W-:-:S03]  /*19b60*/  IMAD.WIDE R44, R5, 0x4, R44 ;  /* 0x00000004052c7825 */ /* 0x000fc600078e022c */
[----:B-1----:R-:W4:Y:S04]  /*19b70*/  LDL.LU.64 R12, [R1+0x14d8] ;  /* 0x0014d800010c7983 */ /* 0x002f280000300a00 */
[----:B------:R1:W-:Y:S01]  /*19b80*/  STL.64 [R1+0x780], R140 ;  /* 0x0007808c01007387 */ /* 0x0003e20000100a00 */
[----:B------:R-:W-:-:S04]  /*19b90*/  IMAD.WIDE R48, R5, 0x4, R48 ;  /* 0x0000000405307825 */ /* 0x000fc800078e0230 */
[C---:B------:R-:W-:Y:S01]  /*19ba0*/  IMAD.WIDE R126, R5.reuse, 0x4, R126 ;  /* 0x00000004057e7825 */ /* 0x040fe200078e027e */
[----:B-1----:R-:W4:Y:S04]  /*19bb0*/  LDL.LU.64 R140, [R1+0x14d0] ;  /* 0x0014d000018c7983 */ /* 0x002f280000300a00 */
        /* <DEDUP_REMOVED lines=20> */
[C---:B---3--:R-:W-:Y:S01]  /*19d00*/  IMAD.WIDE R240, R5.reuse, 0x4, R240 ;  /* 0x0000000405f07825 */ /* 0x048fe200078e02f0 */
        /* <DEDUP_REMOVED lines=8> */
[----:B-1----:R-:W3:Y:S04]  /*19d90*/  LDL.LU.64 R240, [R1+0x1498] ;  /* 0x0014980001f07983 */ /* 0x002ee80000300a00 */
[----:B------:R1:W-:Y:S01]  /*19da0*/  STL.64 [R1+0x7f0], R14 ;  /* 0x0007f00e01007387 */ /* 0x0003e20000100a00 */
[----:B------:R-:W-:-:S03]  /*19db0*/  IMAD.WIDE R176, R5, 0x4, R176 ;  /* 0x0000000405b07825 */ /* 0x000fc600078e02b0 */
[----:B-1----:R-:W3:Y:S04]  /*19dc0*/  LDL.LU.64 R14, [R1+0x2c8] ;  /* 0x0002c800010e7983 */ /* 0x002ee80000300a00 */
[----:B------:R1:W-:Y:S01]  /*19dd0*/  STL.64 [R1+0x7f8], R224 ;  /* 0x0007f8e001007387 */ /* 0x0003e20000100a00 */
[----:B--2---:R-:W-:-:S03]  /*19de0*/  IMAD.WIDE R160, R5, 0x4, R160 ;  /* 0x0000000405a07825 */ /* 0x004fc600078e02a0 */
[----:B-1----:R-:W2:Y:S01]  /*19df0*/  LDL.LU.64 R224, [R1+0x1490] ;  /* 0x0014900001e07983 */ /* 0x002ea20000300a00 */
[----:B------:R-:W-:-:S04]  /*19e00*/  IMAD.WIDE R30, R5, 0x4, R30 ;  /* 0x00000004051e7825 */ /* 0x000fc800078e021e */
[----:B----4-:R-:W-:-:S04]  /*19e10*/  IMAD.WIDE R144, R5, 0x4, R144 ;  /* 0x0000000405907825 */ /* 0x010fc800078e0290 */
[----:B------:R-:W-:-:S04]  /*19e20*/  IMAD.WIDE R112, R5, 0x4, R112 ;  /* 0x0000000405707825 */ /* 0x000fc800078e0270 */
[----:B------:R-:W-:-:S04]  /*19e30*/  IMAD.WIDE R96, R5, 0x4, R96 ;  /* 0x0000000405607825 */ /* 0x000fc800078e0260 */
[----:B------:R-:W-:-:S04]  /*19e40*/  IMAD.WIDE R128, R5, 0x4, R128 ;  /* 0x0000000405807825 */ /* 0x000fc800078e0280 */
[----:B------:R-:W-:-:S04]  /*19e50*/  IMAD.WIDE R80, R5, 0x4, R80 ;  /* 0x0000000405507825 */ /* 0x000fc800078e0250 */
[----:B------:R-:W-:-:S04]  /*19e60*/  IMAD.WIDE R64, R5, 0x4, R64 ;  /* 0x0000000405407825 */ /* 0x000fc800078e0240 */
[----:B------:R-:W-:-:S04]  /*19e70*/  IMAD.WIDE R188, R5, 0x4, R188 ;  /* 0x0000000405bc7825 */ /* 0x000fc800078e02bc */
[----:B------:R-:W-:-:S04]  /*19e80*/  IMAD.WIDE R46, R5, 0x4, R46 ;  /* 0x00000004052e7825 */ /* 0x000fc800078e022e */
[----:B------:R-:W-:-:S05]  /*19e90*/  IMAD.WIDE R208, R5, 0x4, R208 ;  /* 0x0000000405d07825 */ /* 0x000fca00078e02d0 */
        /* <DEDUP_REMOVED lines=31> */
[----:B------:R-:W-:-:S04]  /*1a090*/  IMAD.WIDE R32, R5, 0x4, R32 ;  /* 0x0000000405207825 */ /* 0x000fc800078e0220 */
[----:B------:R-:W-:-:S04]  /*1a0a0*/  IMAD.WIDE R16, R5, 0x4, R16 ;  /* 0x0000000405107825 */ /* 0x000fc800078e0210 */
[----:B------:R-:W-:-:S04]  /*1a0b0*/  IMAD.WIDE R28, R5, 0x4, R28 ;  /* 0x00000004051c7825 */ /* 0x000fc800078e021c */
[----:B------:R-:W-:-:S04]  /*1a0c0*/  IMAD.WIDE R156, R5, 0x4, R156 ;  /* 0x00000004059c7825 */ /* 0x000fc800078e029c */
[----:B---3--:R-:W-:-:S04]  /*1a0d0*/  IMAD.WIDE R60, R5, 0x4, R60 ;  /* 0x00000004053c7825 */ /* 0x008fc800078e023c */
[----:B--2---:R-:W-:-:S05]  /*1a0e0*/  IMAD.WIDE R188, R5, 0x4, R188 ;  /* 0x0000000405bc7825 */ /* 0x004fca00078e02bc */
        /* <DEDUP_REMOVED lines=16> */
[----:B--2---:R-:W-:-:S05]  /*1a1f0*/  IMAD.WIDE R60, R5, 0x4, R60 ;  /* 0x00000004053c7825 */ /* 0x004fca00078e023c */
[----:B------:R1:W-:Y:S04]  /*1a200*/  STL.64 [R1+0x2d0], R60 ;  /* 0x0002d03c01007387 */ /* 0x0003e80000100a00 */
[----:B-1----:R-:W2:Y:S04]  /*1a210*/  LDL.LU.64 R60, [R1+0x1d8] ;  /* 0x0001d800013c7983 */ /* 0x002ea80000300a00 */
[----:B------:R1:W-:Y:S04]  /*1a220*/  STL.64 [R1+0x2c8], R14 ;  /* 0x0002c80e01007387 */ /* 0x0003e80000100a00 */
[----:B-1----:R-:W2:Y:S04]  /*1a230*/  LDL.LU.64 R14, [R1+0x1400] ;  /* 0x00140000010e7983 */ /* 0x002ea80000300a00 */
[----:B------:R1:W-:Y:S04]  /*1a240*/  STL.64 [R1+0x2c0], R142 ;  /* 0x0002c08e01007387 */ /* 0x0003e80000100a00 */
[----:B-1----:R-:W3:Y:S01]  /*1a250*/  LDL.LU.64 R142, [R1+0x13f8] ;  /* 0x0013f800018e7983 */ /* 0x002ee20000300a00 */
[----:B------:R-:W-:-:S04]  /*1a260*/  IMAD.WIDE R238, R5, 0x4, R238 ;  /* 0x0000000405ee7825 */ /* 0x000fc800078e02ee */
[C---:B------:R-:W-:Y:S01]  /*1a270*/  IMAD.WIDE R222, R5.reuse, 0x4, R222 ;  /* 0x0000000405de7825 */ /* 0x040fe200078e02de */
[----:B------:R1:W-:Y:S03]  /*1a280*/  STL.64 [R1+0x878], R238 ;  /* 0x000878ee01007387 */ /* 0x0003e60000100a00 */
[----:B------:R-:W-:-:S04]  /*1a290*/  IMAD.WIDE R206, R5, 0x4, R206 ;  /* 0x0000000405ce7825 */ /* 0x000fc800078e02ce */
[C---:B------:R-:W-:Y:S01]  /*1a2a0*/  IMAD.WIDE R190, R5.reuse, 0x4, R190 ;  /* 0x0000000405be7825 */ /* 0x040fe200078e02be */
[----:B-1----:R-:W4:Y:S03]  /*1a2b0*/  LDL.LU.64 R238, [R1+0x13f0] ;  /* 0x0013f00001ee7983 */ /* 0x002f260000300a00 */
[C---:B------:R-:W-:Y:S01]  /*1a2c0*/  IMAD.WIDE R174, R5.reuse, 0x4, R174 ;  /* 0x0000000405ae7825 */ /* 0x040fe200078e02ae */
[----:B------:R1:W-:Y:S03]  /*1a2d0*/  STL.64 [R1+0x880], R222 ;  /* 0x000880de01007387 */ /* 0x0003e60000100a00 */
[----:B------:R-:W-:-:S04]  /*1a2e0*/  IMAD.WIDE R158, R5, 0x4, R158 ;  /* 0x00000004059e7825 */ /* 0x000fc800078e029e */
[C---:B------:R-:W-:Y:S01]  /*1a2f0*/  IMAD.WIDE R126, R5.reuse, 0x4, R126 ;  /* 0x00000004057e7825 */ /* 0x040fe200078e027e */
        /* <DEDUP_REMOVED lines=12> */
[----:B-1----:R-:W4:Y:S01]  /*1a3c0*/  LDL.LU.64 R158, [R1+0x13c8] ;  /* 0x0013c800019e7983 */ /* 0x002f220000300a00 */
        /* <DEDUP_REMOVED lines=73> */
[----:B------:R-:W-:-:S05]  /*1a860*/  IMAD.WIDE R250, R5, 0x4, R250 ;  /* 0x0000000405fa7825 */ /* 0x000fca00078e02fa */
[----:B------:R1:W-:Y:S01]  /*1a870*/  STL.64 [R1+0x1210], R250 ;  /* 0x001210fa01007387 */ /* 0x0003e20000100a00 */
[----:B------:R-:W-:-:S04]  /*1a880*/  IMAD.WIDE R8, R5, 0x4, R8 ;  /* 0x0000000405087825 */ /* 0x000fc800078e0208 */
[----:B-1----:R-:W-:-:S04]  /*1a890*/  IMAD.WIDE R250, R5, 0x4, R6 ;  /* 0x0000000405fa7825 */ /* 0x002fc800078e0206 */
[C---:B------:R-:W-:Y:S01]  /*1a8a0*/  IMAD.WIDE R6, R5.reuse, 0x4, R10 ;  /* 0x0000000405067825 */ /* 0x040fe200078e020a */
[----:B------:R-:W-:Y:S04]  /*1a8b0*/  STL.64 [R1+0x938], R250 ;  /* 0x000938fa01007387 */ /* 0x000fe80000100a00 */
[----:B------:R1:W-:Y:S04]  /*1a8c0*/  STL.64 [R1+0x940], R8 ;  /* 0x0009400801007387 */ /* 0x0003e80000100a00 */
[----:B------:R4:W-:Y:S01]  /*1a8d0*/  STL.64 [R1+0x948], R6 ;  /* 0x0009480601007387 */ /* 0x0009e20000100a00 */
[----:B------:R-:W-:-:S04]  /*1a8e0*/  IMAD.WIDE R24, R5, 0x4, R24 ;  /* 0x0000000405187825 */ /* 0x000fc800078e0218 */
[----:B-1----:R-:W-:-:S04]  /*1a8f0*/  IMAD.WIDE R8, R5, 0x4, R14 ;  /* 0x0000000405087825 */ /* 0x002fc800078e020e */
        /* <DEDUP_REMOVED lines=31> */
[----:B------:R2:W-:Y:S04]  /*1aaf0*/  STL.64 [R1+0x958], R8 ;  /* 0x0009580801007387 */ /* 0x0005e80000100a00 */
[----:B------:R3:W-:Y:S01]  /*1ab00*/  STL.64 [R1+0x960], R6 ;  /* 0x0009600601007387 */ /* 0x0007e20000100a00 */
[----:B-1----:R-:W-:-:S04]  /*1ab10*/  IMAD.WIDE R10, R5, 0x4, R18 ;  /* 0x00000004050a7825 */ /* 0x002fc800078e0212 */
[C---:B--2---:R-:W-:Y:S01]  /*1ab20*/  IMAD.WIDE R8, R5.reuse, 0x4, R20 ;  /* 0x0000000405087825 */ /* 0x044fe200078e0214 */
[----:B------:R-:W-:Y:S03]  /*1ab30*/  STL.64 [R1+0x968], R10 ;  /* 0x0009680a01007387 */ /* 0x000fe60000100a00 */
[C---:B---3--:R-:W-:Y:S01]  /*1ab40*/  IMAD.WIDE R6, R5.reuse, 0x4, R22 ;  /* 0x0000000405067825 */ /* 0x048fe200078e0216 */
[----:B------:R1:W-:Y:S04]  /*1ab50*/  STL.64 [R1+0x970], R8 ;  /* 0x0009700801007387 */ /* 0x0003e80000100a00 */
[----:B------:R-:W-:Y:S04]  /*1ab60*/  STL.64 [R1+0x11c8], R24 ;  /* 0x0011c81801007387 */ /* 0x000fe80000100a00 */
[----:B------:R2:W-:Y:S01]  /*1ab70*/  STL.64 [R1+0x978], R6 ;  /* 0x0009780601007387 */ /* 0x0005e20000100a00 */
[----:B-1----:R-:W-:-:S03]  /*1ab80*/  IMAD.WIDE R8, R5, 0x4, R32 ;  /* 0x0000000405087825 */ /* 0x002fc600078e0220 */
[----:B------:R-:W-:Y:S04]  /*1ab90*/  STL.64 [R1+0x11a8], R26 ;  /* 0x0011a81a01007387 */ /* 0x000fe80000100a00 */
[----:B------:R-:W-:Y:S01]  /*1aba0*/  STL.64 [R1+0x12f0], R28 ;  /* 0x0012f01c01007387 */ /* 0x000fe20000100a00 */
[----:B--2---:R-:W-:-:S03]  /*1abb0*/  IMAD.WIDE R6, R5, 0x4, R34 ;  /* 0x0000000405067825 */ /* 0x004fc600078e0222 */
[----:B------:R-:W-:Y:S04]  /*1abc0*/  STL.64 [R1+0x12c0], R30 ;  /* 0x0012c01e01007387 */ /* 0x000fe80000100a00 */
[----:B------:R1:W-:Y:S04]  /*1abd0*/  STL.64 [R1+0x980], R8 ;  /* 0x0009800801007387 */ /* 0x0003e80000100a00 */
[----:B------:R-:W-:Y:S04]  /*1abe0*/  STL.64 [R1+0x1218], R36 ;  /* 0x0012182401007387 */ /* 0x000fe80000100a00 */
[----:B------:R2:W-:Y:S01]  /*1abf0*/  STL.64 [R1+0x988], R6 ;  /* 0x0009880601007387 */ /* 0x0005e20000100a00 */
[----:B------:R-:W-:-:S03]  /*1ac00*/  IMAD.WIDE R10, R5, 0x4, R42 ;  /* 0x00000004050a7825 */ /* 0x000fc600078e022a */
[----:B------:R-:W-:Y:S01]  /*1ac10*/  STL.64 [R1+0x11e8], R38 ;  /* 0x0011e82601007387 */ /* 0x000fe20000100a00 */
[----:B-1----:R-:W-:-:S04]  /*1ac20*/  IMAD.WIDE R8, R5, 0x4, R44 ;  /* 0x0000000405087825 */ /* 0x002fc800078e022c */
[----:B--2---:R-:W-:-:S05]  /*1ac30*/  IMAD.WIDE R6, R5, 0x4, R40 ;  /* 0x0000000405067825 */ /* 0x004fca00078e0228 */
[----:B------:R1:W-:Y:S04]  /*1ac40*/  STL.64 [R1+0x990], R6 ;  /* 0x0009900601007387 */ /* 0x0003e80000100a00 */
[----:B------:R2:W-:Y:S04]  /*1ac50*/  STL.64 [R1+0x998], R10 ;  /* 0x0009980a01007387 */ /* 0x0005e80000100a00 */
[----:B------:R3:W-:Y:S01]  /*1ac60*/  STL.64 [R1+0x9a0], R8 ;  /* 0x0009a00801007387 */ /* 0x0007e20000100a00 */
[----:B-1----:R-:W-:-:S04]  /*1ac70*/  IMAD.WIDE R6, R5, 0x4, R46 ;  /* 0x0000000405067825 */ /* 0x002fc800078e022e */
[C---:B--2---:R-:W-:Y:S01]  /*1ac80*/  IMAD.WIDE R10, R5.reuse, 0x4, R48 ;  /* 0x00000004050a7825 */ /* 0x044fe200078e0230 */
[----:B------:R1:W-:Y:S03]  /*1ac90*/  STL.64 [R1+0x9a8], R6 ;  /* 0x0009a80601007387 */ /* 0x0003e60000100a00 */
[C---:B---3--:R-:W-:Y:S01]  /*1aca0*/  IMAD.WIDE R8, R5.reuse, 0x4, R50 ;  /* 0x0000000405087825 */ /* 0x048fe200078e0232 */
        /* <DEDUP_REMOVED lines=12> */
[----:B------:R-:W-:Y:S04]  /*1ad70*/  STL.64 [R1+0x12c8], R62 ;  /* 0x0012c83e01007387 */ /* 0x000fe80000100a00 */
[----:B------:R-:W-:Y:S01]  /*1ad80*/  STL.64 [R1+0x9e0], R10 ;  /* 0x0009e00a01007387 */ /* 0x000fe20000100a00 */
[----:B-1----:R-:W-:-:S03]  /*1ad90*/  IMAD.WIDE R6, R5, 0x4, R68 ;  /* 0x0000000405067825 */ /* 0x002fc600078e0244 */
[----:B------:R-:W-:Y:S04]  /*1ada0*/  STL.64 [R1+0x9e8], R8 ;  /* 0x0009e80801007387 */ /* 0x000fe80000100a00 */
[----:B------:R1:W-:Y:S04]  /*1adb0*/  STL.64 [R1+0x9f0], R6 ;  /* 0x0009f00601007387 */ /* 0x0003e80000100a00 */
[----:B------:R-:W-:Y:S04]  /*1adc0*/  STL.64 [R1+0x9f8], R70 ;  /* 0x0009f84601007387 */ /* 0x000fe80000100a00 */
[----:B------:R-:W-:Y:S01]  /*1add0*/  STL.64 [R1+0x11f0], R70 ;  /* 0x0011f04601007387 */ /* 0x000fe20000100a00 */
[----:B-1----:R-:W-:-:S05]  /*1ade0*/  IMAD.WIDE R6, R5, 0x4, R76 ;  /* 0x0000000405067825 */ /* 0x002fca00078e024c */
[----:B------:R1:W-:Y:S04]  /*1adf0*/  STL.64 [R1+0xa10], R6 ;  /* 0x000a100601007387 */ /* 0x0003e80000100a00 */
[----:B------:R-:W-:Y:S04]  /*1ae00*/  STL.64 [R1+0xa00], R72 ;  /* 0x000a004801007387 */ /* 0x000fe80000100a00 */
[----:B------:R-:W-:Y:S01]  /*1ae10*/  STL.64 [R1+0x11d0], R72 ;  /* 0x0011d04801007387 */ /* 0x000fe20000100a00 */
[----:B-1----:R-:W-:-:S05]  /*1ae20*/  IMAD.WIDE R6, R5, 0x4, R78 ;  /* 0x0000000405067825 */ /* 0x002fca00078e024e */
[----:B------:R1:W-:Y:S04]  /*1ae30*/  STL.64 [R1+0xa18], R6 ;  /* 0x000a180601007387 */ /* 0x0003e80000100a00 */
[----:B------:R-:W-:Y:S01]  /*1ae40*/  STL.64 [R1+0xa08], R74 ;  /* 0x000a084a01007387 */ /* 0x000fe20000100a00 */
[----:B------:R-:W-:-:S03]  /*1ae50*/  IMAD.WIDE R8, R5, 0x4, R92 ;  /* 0x0000000405087825 */ /* 0x000fc600078e025c */
[----:B------:R-:W-:Y:S01]  /*1ae60*/  STL.64 [R1+0x11b0], R74 ;  /* 0x0011b04a01007387 */ /* 0x000fe20000100a00 */
[----:B-1----:R-:W-:-:S05]  /*1ae70*/  IMAD.WIDE R6, R5, 0x4, R80 ;  /* 0x0000000405067825 */ /* 0x002fca00078e0250 */
[----:B------:R1:W-:Y:S04]  /*1ae80*/  STL.64 [R1+0xa20], R6 ;  /* 0x000a200601007387 */ /* 0x0003e80000100a00 */
[----:B------:R-:W-:Y:S04]  /*1ae90*/  STL.64 [R1+0x1220], R84 ;  /* 0x0012205401007387 */ /* 0x000fe80000100a00 */
[----:B------:R-:W-:Y:S04]  /*1aea0*/  STL.64 [R1+0xa28], R250 ;  /* 0x000a28fa01007387 */ /* 0x000fe80000100a00 */
[----:B------:R2:W-:Y:S01]  /*1aeb0*/  STL.64 [R1+0x1248], R250 ;  /* 0x001248fa01007387 */ /* 0x0005e20000100a00 */
[----:B-1----:R-:W-:-:S03]  /*1aec0*/  IMAD.WIDE R6, R5, 0x4, R94 ;  /* 0x0000000405067825 */ /* 0x002fc600078e025e */
[----:B------:R-:W-:Y:S04]  /*1aed0*/  STL.64 [R1+0x11f8], R86 ;  /* 0x0011f85601007387 */ /* 0x000fe80000100a00 */
[----:B------:R-:W-:Y:S01]  /*1aee0*/  STL.64 [R1+0x11d8], R88 ;  /* 0x0011d85801007387 */ /* 0x000fe20000100a00 */
[----:B--2---:R-:W-:-:S03]  /*1aef0*/  IMAD.WIDE R250, R5, 0x4, R96 ;  /* 0x0000000405fa7825 */ /* 0x004fc600078e0260 */
[----:B------:R-:W-:Y:S04]  /*1af00*/  STL.64 [R1+0x11b8], R90 ;  /* 0x0011b85a01007387 */ /* 0x000fe80000100a00 */
[----:B------:R-:W-:Y:S01]  /*1af10*/  STL.64 [R1+0xa30], R8 ;  /* 0x000a300801007387 */ /* 0x000fe20000100a00 */
[----:B------:R-:W-:-:S03]  /*1af20*/  IMAD.WIDE R76, R5, 0x4, R100 ;  /* 0x00000004054c7825 */ /* 0x000fc600078e0264 */
[----:B------:R1:W-:Y:S01]  /*1af30*/  STL.64 [R1+0xa38], R6 ;  /* 0x000a380601007387 */ /* 0x0003e20000100a00 */
[----:B------:R-:W-:-:S03]  /*1af40*/  IMAD.WIDE R66, R5, 0x4, R102 ;  /* 0x0000000405427825 */ /* 0x000fc600078e0266 */
[----:B------:R-:W-:Y:S01]  /*1af50*/  STL.64 [R1+0xa40], R250 ;  /* 0x000a40fa01007387 */ /* 0x000fe20000100a00 */
[----:B------:R-:W-:-:S03]  /*1af60*/  IMAD.WIDE R62, R5, 0x4, R108 ;  /* 0x00000004053e7825 */ /* 0x000fc600078e026c */
[----:B------:R-:W-:Y:S01]  /*1af70*/  STL.64 [R1+0x12a8], R250 ;  /* 0x0012a8fa01007387 */ /* 0x000fe20000100a00 */
[----:B-1----:R-:W-:-:S03]  /*1af80*/  IMAD.WIDE R6, R5, 0x4, R104 ;  /* 0x0000000405067825 */ /* 0x002fc600078e0268 */
[----:B------:R-:W-:Y:S04]  /*1af90*/  STL.64 [R1+0xa48], R82 ;  /* 0x000a485201007387 */ /* 0x000fe80000100a00 */
[----:B------:R-:W-:Y:S01]  /*1afa0*/  STL.64 [R1+0x1250], R82 ;  /* 0x0012505201007387 */ /* 0x000fe20000100a00 */
[----:B------:R-:W-:-:S03]  /*1afb0*/  IMAD.WIDE R8, R5, 0x4, R110 ;  /* 0x0000000405087825 */ /* 0x000fc600078e026e */
[----:B------:R1:W-:Y:S01]  /*1afc0*/  STL.64 [R1+0xa60], R6 ;  /* 0x000a600601007387 */ /* 0x0003e20000100a00 */
[----:B------:R-:W-:-:S03]  /*1afd0*/  IMAD.WIDE R64, R5, 0x4, R106 ;  /* 0x0000000405407825 */ /* 0x000fc600078e026a */
[----:B------:R-:W-:Y:S04]  /*1afe0*/  STL.64 [R1+0xa50], R76 ;  /* 0x000a504c01007387 */ /* 0x000fe80000100a00 */
[----:B------:R-:W-:Y:S04]  /*1aff0*/  STL.64 [R1+0x1228], R76 ;  /* 0x0012284c01007387 */ /* 0x000fe80000100a00 */
[----:B------:R-:W-:Y:S01]  /*1b000*/  STL.64 [R1+0xa58], R66 ;  /* 0x000a584201007387 */ /* 0x000fe20000100a00 */
[----:B-1----:R-:W-:-:S03]  /*1b010*/  IMAD.WIDE R6, R5, 0x4, R112 ;  /* 0x0000000405067825 */ /* 0x002fc600078e0270 */
[----:B------:R-:W-:Y:S01]  /*1b020*/  STL.64 [R1+0x1200], R66 ;  /* 0x0012004201007387 */ /* 0x000fe20000100a00 */
[----:B------:R-:W-:-:S03]  /*1b030*/  IMAD.WIDE R80, R5, 0x4, R114 ;  /* 0x0000000405507825 */ /* 0x000fc600078e0272 */
[----:B------:R-:W-:Y:S04]  /*1b040*/  STL.64 [R1+0xa70], R62 ;  /* 0x000a703e01007387 */ /* 0x000fe80000100a00 */
[----:B------:R1:W-:Y:S04]  /*1b050*/  STL.64 [R1+0xa78], R8 ;  /* 0x000a780801007387 */ /* 0x0003e80000100a00 */
[----:B------:R-:W-:Y:S01]  /*1b060*/  STL.64 [R1+0xa68], R64 ;  /* 0x000a684001007387 */ /* 0x000fe20000100a00 */
[----:B------:R-:W-:-:S03]  /*1b070*/  IMAD.WIDE R68, R5, 0x4, R116 ;  /* 0x0000000405447825 */ /* 0x000fc600078e0274 */
[----:B------:R-:W-:Y:S01]  /*1b080*/  STL.64 [R1+0x11c0], R64 ;  /* 0x0011c04001007387 */ /* 0x000fe20000100a00 */
[----:B-1----:R-:W-:-:S03]  /*1b090*/  IMAD.WIDE R8, R5, 0x4, R118 ;  /* 0x0000000405087825 */ /* 0x002fc600078e0276 */
[----:B------:R1:W-:Y:S01]  /*1b0a0*/  STL.64 [R1+0xa80], R6 ;  /* 0x000a800601007387 */ /* 0x0003e20000100a00 */
[----:B------:R-:W-:-:S03]  /*1b0b0*/  IMAD.WIDE R10, R5, 0x4, R122 ;  /* 0x00000004050a7825 */ /* 0x000fc600078e027a */
[----:B------:R-:W-:Y:S04]  /*1b0c0*/  STL.64 [R1+0xa88], R80 ;  /* 0x000a885001007387 */ /* 0x000fe80000100a00 */
[----:B------:R2:W-:Y:S01]  /*1b0d0*/  STL.64 [R1+0xa98], R8 ;  /* 0x000a980801007387 */ /* 0x0005e20000100a00 */
[----:B-1----:R-:W-:-:S03]  /*1b0e0*/  IMAD.WIDE R6, R5, 0x4, R120 ;  /* 0x0000000405067825 */ /* 0x002fc600078e0278 */
[----:B------:R-:W-:Y:S01]  /*1b0f0*/  STL.64 [R1+0x1258], R80 ;  /* 0x0012585001007387 */ /* 0x000fe20000100a00 */
[----:B------:R-:W-:-:S03]  /*1b100*/  IMAD.WIDE R30, R5, 0x4, R124 ;  /* 0x00000004051e7825 */ /* 0x000fc600078e027c */
[----:B------:R1:W-:Y:S01]  /*1b110*/  STL.64 [R1+0xaa0], R6 ;  /* 0x000aa00601007387 */ /* 0x0003e20000100a00 */
[----:B--2---:R-:W-:-:S03]  /*1b120*/  IMAD.WIDE R8, R5, 0x4, R126 ;  /* 0x0000000405087825 */ /* 0x004fc600078e027e */
[----:B------:R-:W-:Y:S04]  /*1b130*/  STL.64 [R1+0xa90], R68 ;  /* 0x000a904401007387 */ /* 0x000fe80000100a00 */
[----:B------:R-:W-:Y:S01]  /*1b140*/  STL.64 [R1+0x1230], R68 ;  /* 0x0012304401007387 */ /* 0x000fe20000100a00 */
[----:B-1----:R-:W-:-:S03]  /*1b150*/  IMAD.WIDE R6, R5, 0x4, R128 ;  /* 0x0000000405067825 */ /* 0x002fc600078e0280 */
[----:B------:R-:W-:Y:S04]  /*1b160*/  STL.64 [R1+0xaa8], R10 ;  /* 0x000aa80a01007387 */ /* 0x000fe80000100a00 */
[----:B------:R1:W-:Y:S01]  /*1b170*/  STL.64 [R1+0xab8], R8 ;  /* 0x000ab80801007387 */ /* 0x0003e20000100a00 */
[----:B------:R-:W-:-:S03]  /*1b180*/  IMAD.WIDE R78, R5, 0x4, R130 ;  /* 0x00000004054e7825 */ /* 0x000fc600078e0282 */
[----:B------:R-:W-:Y:S04]  /*1b190*/  STL.64 [R1+0xab0], R30 ;  /* 0x000ab01e01007387 */ /* 0x000fe80000100a00 */
[----:B------:R2:W-:Y:S01]  /*1b1a0*/  STL.64 [R1+0xac0], R6 ;  /* 0x000ac00601007387 */ /* 0x0005e20000100a00 */
[----:B-1----:R-:W-:-:S03]  /*1b1b0*/  IMAD.WIDE R8, R5, 0x4, R132 ;  /* 0x0000000405087825 */ /* 0x002fc600078e0284 */
[----:B------:R-:W-:Y:S04]  /*1b1c0*/  STL.64 [R1+0x11e0], R10 ;  /* 0x0011e00a01007387 */ /* 0x000fe80000100a00 */
[----:B------:R1:W-:Y:S01]  /*1b1d0*/  STL.64 [R1+0xad0], R8 ;  /* 0x000ad00801007387 */ /* 0x0003e20000100a00 */
[----:B--2---:R-:W-:-:S03]  /*1b1e0*/  IMAD.WIDE R6, R5, 0x4, R134 ;  /* 0x0000000405067825 */ /* 0x004fc600078e0286 */
[----:B------:R-:W-:Y:S01]  /*1b1f0*/  STL.64 [R1+0xac8], R78 ;  /* 0x000ac84e01007387 */ /* 0x000fe20000100a00 */
[----:B------:R-:W-:-:S03]  /*1b200*/  IMAD.WIDE R64, R5, 0x4, R136 ;  /* 0x0000000405407825 */ /* 0x000fc600078e0288 */
[----:B------:R2:W-:Y:S04]  /*1b210*/  STL.64 [R1+0xad8], R6 ;  /* 0x000ad80601007387 */ /* 0x0005e80000100a00 */
[----:B------:R3:W-:Y:S01]  /*1b220*/  STL.64 [R1+0x1260], R78 ;  /* 0x0012604e01007387 */ /* 0x0007e20000100a00 */
[----:B------:R-:W-:-:S03]  /*1b230*/  IMAD.WIDE R80, R5, 0x4, R142 ;  /* 0x0000000405507825 */ /* 0x000fc600078e028e */
[----:B------:R-:W-:Y:S01]  /*1b240*/  STL.64 [R1+0xae0], R64 ;  /* 0x000ae04001007387 */ /* 0x000fe20000100a00 */
[----:B-1----:R-:W-:-:S03]  /*1b250*/  IMAD.WIDE R8, R5, 0x4, R138 ;  /* 0x0000000405087825 */ /* 0x002fc600078e028a */
[----:B------:R-:W-:Y:S01]  /*1b260*/  STL.64 [R1+0x1208], R64 ;  /* 0x0012084001007387 */ /* 0x000fe20000100a00 */
[----:B--2---:R-:W-:-:S04]  /*1b270*/  IMAD.WIDE R6, R5, 0x4, R144 ;  /* 0x0000000405067825 */ /* 0x004fc800078e0290 */
[----:B---3--:R-:W-:-:S05]  /*1b280*/  IMAD.WIDE R78, R5, 0x4, R140 ;  /* 0x00000004054e7825 */ /* 0x008fca00078e028c */
[----:B------:R-:W-:Y:S04]  /*1b290*/  STL.64 [R1+0xaf0], R78 ;  /* 0x000af04e01007387 */ /* 0x000fe80000100a00 */
[----:B------:R-:W-:Y:S04]  /*1b2a0*/  STL.64 [R1+0xaf8], R80 ;  /* 0x000af85001007387 */ /* 0x000fe80000100a00 */
[----:B------:R-:W-:Y:S04]  /*1b2b0*/  STL.64 [R1+0x12d0], R80 ;  /* 0x0012d05001007387 */ /* 0x000fe80000100a00 */
[----:B------:R1:W-:Y:S04]  /*1b2c0*/  STL.64 [R1+0xb00], R6 ;  /* 0x000b000601007387 */ /* 0x0003e80000100a00 */
[----:B------:R-:W-:Y:S04]  /*1b2d0*/  STL.64 [R1+0xae8], R8 ;  /* 0x000ae80801007387 */ /* 0x000fe80000100a00 */
[----:B------:R2:W-:Y:S01]  /*1b2e0*/  STL.64 [R1+0x1238], R8 ;  /* 0x0012380801007387 */ /* 0x0005e20000100a00 */
[----:B-1----:R-:W-:-:S03]  /*1b2f0*/  IMAD.WIDE R6, R5, 0x4, R146 ;  /* 0x0000000405067825 */ /* 0x002fc600078e0292 */
[----:B------:R-:W-:Y:S04]  /*1b300*/  STL.64 [R1+0x1240], R148 ;  /* 0x0012409401007387 */ /* 0x000fe80000100a00 */
        /* <DEDUP_REMOVED lines=8> */
[----:B------:R1:W-:Y:S01]  /*1b390*/  STL.64 [R1+0x1290], R166 ;  /* 0x001290a601007387 */ /* 0x0003e20000100a00 */
[----:B--2---:R-:W-:-:S03]  /*1b3a0*/  IMAD.WIDE R8, R5, 0x4, R178 ;  /* 0x0000000405087825 */ /* 0x004fc600078e02b2 */
        /* <DEDUP_REMOVED lines=9> */
[----:B------:R2:W-:Y:S01]  /*1b440*/  STL.64 [R1+0x12e8], R184 ;  /* 0x0012e8b801007387 */ /* 0x0005e20000100a00 */
[----:B------:R-:W-:-:S03]  /*1b450*/  IMAD.WIDE R68, R5, 0x4, R194 ;  /* 0x0000000405447825 */ /* 0x000fc600078e02c2 */
[----:B------:R-:W-:Y:S01]  /*1b460*/  STL.64 [R1+0xb18], R8 ;  /* 0x000b180801007387 */ /* 0x000fe20000100a00 */
[----:B------:R-:W-:-:S04]  /*1b470*/  IMAD.WIDE R86, R5, 0x4, R196 ;  /* 0x0000000405567825 */ /* 0x000fc800078e02c4 */
[C---:B-1----:R-:W-:Y:S01]  /*1b480*/  IMAD.WIDE R166, R5.reuse, 0x4, R190 ;  /* 0x0000000405a67825 */ /* 0x042fe200078e02be */
[----:B------:R-:W-:Y:S03]  /*1b490*/  STL.64 [R1+0xb20], R66 ;  /* 0x000b204201007387 */ /* 0x000fe60000100a00 */
[C---:B--2---:R-:W-:Y:S01]  /*1b4a0*/  IMAD.WIDE R184, R5.reuse, 0x4, R188 ;  /* 0x0000000405b87825 */ /* 0x044fe200078e02bc */
[----:B------:R-:W-:Y:S03]  /*1b4b0*/  STL.64 [R1+0xb28], R10 ;  /* 0x000b280a01007387 */ /* 0x000fe60000100a00 */
[C---:B------:R-:W-:Y:S01]  /*1b4c0*/  IMAD.WIDE R88, R5.reuse, 0x4, R198 ;  /* 0x0000000405587825 */ /* 0x040fe200078e02c6 */
[----:B------:R1:W-:Y:S03]  /*1b4d0*/  STL.64 [R1+0xb30], R184 ;  /* 0x000b30b801007387 */ /* 0x0003e60000100a00 */
[C---:B------:R-:W-:Y:S01]  /*1b4e0*/  IMAD.WIDE R90, R5.reuse, 0x4, R200 ;  /* 0x00000004055a7825 */ /* 0x040fe200078e02c8 */
[----:B------:R-:W-:Y:S03]  /*1b4f0*/  STL.64 [R1+0xb38], R166 ;  /* 0x000b38a601007387 */ /* 0x000fe60000100a00 */
        /* <DEDUP_REMOVED lines=38> */
[----:B------:R-:W-:Y:S01]  /*1b760*/  IMAD.WIDE R232, R5, 0x4, R248 ;  /* 0x0000000405e87825 */ /* 0x000fe200078e02f8 */
[----:B------:R3:W-:Y:S04]  /*1b770*/  STL.64 [R1+0xd68], R158 ;  /* 0x000d689e01007387 */ /* 0x0007e80000100a00 */
[----:B------:R-:W-:Y:S04]  /*1b780*/  STL.64 [R1+0xd60], R234 ;  /* 0x000d60ea01007387 */ /* 0x000fe80000100a00 */
[----:B------:R4:W-:Y:S04]  /*1b790*/  STL.64 [R1+0xd70], R250 ;  /* 0x000d70fa01007387 */ /* 0x0009e80000100a00 */
[----:B------:R1:W-:Y:S04]  /*1b7a0*/  STL.64 [R1+0xd78], R152 ;  /* 0x000d789801007387 */ /* 0x0003e80000100a00 */
[----:B------:R1:W-:Y:S04]  /*1b7b0*/  STL.64 [R1+0xd80], R36 ;  /* 0x000d802401007387 */ /* 0x0003e80000100a00 */
[----:B------:R1:W-:Y:S04]  /*1b7c0*/  STL.64 [R1+0xd88], R232 ;  /* 0x000d88e801007387 */ /* 0x0003e80000100a00 */
[----:B------:R1:W-:Y:S04]  /*1b7d0*/  STL [R1+0xf0], RZ ;  /* 0x0000f0ff01007387 */ /* 0x0003e80000100800 */
        /* <DEDUP_REMOVED lines=63> */
[----:B------:R-:W2:Y:S04]  /*1bbd0*/  LDL.LU.64 R14, [R1+0x5f0] ;  /* 0x0005f000010e7983 */ /* 0x000ea80000300a00 */
[----:B------:R1:W-:Y:S04]  /*1bbe0*/  STL [R1+0x2a0], RZ ;  /* 0x0002a0ff01007387 */ /* 0x0003e80000100800 */
[----:B------:R1:W-:Y:S04]  /*1bbf0*/  STL [R1+0x2a4], RZ ;  /* 0x0002a4ff01007387 */ /* 0x0003e80000100800 */
[----:B------:R1:W-:Y:S04]  /*1bc00*/  STL [R1+0x2a8], RZ ;  /* 0x0002a8ff01007387 */ /* 0x0003e80000100800 */
[----:B------:R1:W-:Y:S04]  /*1bc10*/  STL [R1+0x2ac], RZ ;  /* 0x0002acff01007387 */ /* 0x0003e80000100800 */
[----:B------:R-:W3:Y:S04]  /*1bc20*/  LDL.LU.64 R12, [R1+0x5f8] ;  /* 0x0005f800010c7983 */ /* 0x000ee80000300a00 */
        /* <DEDUP_REMOVED lines=8> */
[----:B------:R-:W3:Y:S04]  /*1bcb0*/  LDL.LU.64 R28, [R1+0x600] ;  /* 0x00060000011c7983 */ /* 0x000ee80000300a00 */
[----:B------:R-:W1:Y:S01]  /*1bcc0*/  S2R R83, SR_TID.X ;  /* 0x0000000000537919 */ /* 0x000e620000002100 */
[----:B------:R-:W-:-:S03]  /*1bcd0*/  IMAD.MOV.U32 R19, RZ, RZ, c[0x0][0x180] ;  /* 0x00006000ff137624 */ /* 0x000fc600078e00ff */
[----:B------:R1:W-:Y:S04]  /*1bce0*/  STL [R1+0x240], RZ ;  /* 0x000240ff01007387 */ /* 0x0003e80000100800 */
[----:B------:R1:W-:Y:S04]  /*1bcf0*/  STL [R1+0x244], RZ ;  /* 0x000244ff01007387 */ /* 0x0003e80000100800 */
[----:B------:R1:W-:Y:S04]  /*1bd00*/  STL [R1+0x248], RZ ;  /* 0x000248ff01007387 */ /* 0x0003e80000100800 */
[----:B------:R1:W-:Y:S01]  /*1bd10*/  STL [R1+0x24c], RZ ;  /* 0x00024cff01007387 */ /* 0x0003e20000100800 */
[----:B------:R-:W-:-:S03]  /*1bd20*/  IMAD.WIDE R248, R5, 0x4, R2 ;  /* 0x0000000405f87825 */ /* 0x000fc600078e0202 */
[----:B------:R2:W-:Y:S01]  /*1bd30*/  STL [R1+0x230], RZ ;  /* 0x000230ff01007387 */ /* 0x0005e20000100800 */
[----:B-1----:R-:W-:-:S03]  /*1bd40*/  LOP3.LUT R239, R83, 0x3f, RZ, 0xc0, !PT ;  /* 0x0000003f53ef7812 */ /* 0x002fc600078ec0ff */
[----:B------:R1:W-:Y:S01]  /*1bd50*/  STL [R1+0x234], RZ ;  /* 0x000234ff01007387 */ /* 0x0003e20000100800 */
[----:B------:R-:W-:Y:S01]  /*1bd60*/  IADD3 R2, R19, -0x80, RZ ;  /* 0xffffff8013027810 */ /* 0x000fe20007ffe0ff */
[----:B------:R-:W-:Y:S02]  /*1bd70*/  IMAD.SHL.U32 R4, R239, 0x4, RZ ;  /* 0x00000004ef047824 */ /* 0x000fe400078e00ff */
[----:B------:R1:W-:Y:S01]  /*1bd80*/  STL [R1+0x238], RZ ;  /* 0x000238ff01007387 */ /* 0x0003e20000100800 */
[----:B------:R-:W-:-:S03]  /*1bd90*/  ISETP.NE.U32.AND P3, PT, R0, RZ, PT ;  /* 0x000000ff0000720c */ /* 0x000fc60003f65070 */
[----:B------:R1:W-:Y:S01]  /*1bda0*/  STL [R1+0x23c], RZ ;  /* 0x00023cff01007387 */ /* 0x0003e20000100800 */
[----:B------:R-:W-:-:S03]  /*1bdb0*/  LOP3.LUT R0, R4, 0x60, RZ, 0x3c, !PT ;  /* 0x0000006004007812 */ /* 0x000fc600078e3cff */
[----:B------:R-:W4:Y:S04]  /*1bdc0*/  LDL.LU.64 R16, [R1+0x608] ;  /* 0x0006080001107983 */ /* 0x000f280000300a00 */
[----:B------:R-:W4:Y:S04]  /*1bdd0*/  LDL.LU.64 R18, [R1+0x610] ;  /* 0x0006100001127983 */ /* 0x000f280000300a00 */
[----:B------:R-:W4:Y:S04]  /*1bde0*/  LDL.LU.64 R20, [R1+0x618] ;  /* 0x0006180001147983 */ /* 0x000f280000300a00 */
[----:B------:R-:W4:Y:S04]  /*1bdf0*/  LDL.LU.64 R22, [R1+0x620] ;  /* 0x0006200001167983 */ /* 0x000f280000300a00 */
[----:B------:R1:W-:Y:S04]  /*1be00*/  STL [R1+0x220], RZ ;  /* 0x000220ff01007387 */ /* 0x0003e80000100800 */
[----:B------:R-:W4:Y:S04]  /*1be10*/  LDL.64 R242, [R1+0x5a8] ;  /* 0x0005a80001f27983 */ /* 0x000f280000100a00 */
        /* <DEDUP_REMOVED lines=18> */
[----:B------:R-:W4:Y:S01]  /*1bf40*/  LDL.64 R64, [R1+0xa30] ;  /* 0x000a300001407983 */ /* 0x000f220000100a00 */
[----:B--2---:R-:W-:-:S05]  /*1bf50*/  IMAD.WIDE R14, R252, 0x4, R14 ;  /* 0x00000004fc0e7825 */ /* 0x004fca00078e020e */
[----:B------:R1:W-:Y:S01]  /*1bf60*/  LDGSTS.E [R0+0x26700], [R14.64], !P6 ;  /* 0x267000000e007fae */ /* 0x0003e2000f121848 */
[----:B------:R-:W-:Y:S01]  /*1bf70*/  ISETP.GE.U32.AND P6, PT, R2, 0x7fffff41, PT ;  /* 0x7fffff410200780c */ /* 0x000fe20003fc6070 */
[C---:B---3--:R-:W-:Y:S02]  /*1bf80*/  IMAD.WIDE R2, R252.reuse, 0x4, R28 ;  /* 0x00000004fc027825 */ /* 0x048fe400078e021c */
[----:B------:R-:W2:Y:S02]  /*1bf90*/  LDL.64 R28, [R1+0xa8] ;  /* 0x0000a800011c7983 */ /* 0x000ea40000100a00 */
[----:B------:R-:W-:-:S05]  /*1bfa0*/  IMAD.WIDE R12, R252, 0x4, R12 ;  /* 0x00000004fc0c7825 */ /* 0x000fca00078e020c */
[----:B------:R1:W-:Y:S04]  /*1bfb0*/  LDGSTS.E [R0+0x26b00], [R12.64], !P5 ;  /* 0x26b000000c007fae */ /* 0x0003e8000e921848 */
[----:B------:R1:W-:Y:S01]  /*1bfc0*/  LDGSTS.E [R0+0x26f00], [R2.64], !P4 ;  /* 0x26f0000002007fae */ /* 0x0003e2000e121848 */
[----:B----4-:R-:W-:-:S04]  /*1bfd0*/  IMAD.WIDE R16, R252, 0x4, R16 ;  /* 0x00000004fc107825 */ /* 0x010fc800078e0210 */
[C---:B------:R-:W-:Y:S01]  /*1bfe0*/  IMAD.WIDE R18, R252.reuse, 0x4, R18 ;  /* 0x00000004fc127825 */ /* 0x040fe200078e0212 */
[----:B------:R1:W-:Y:S03]  /*1bff0*/  LDGSTS.E [R0+0x27300], [R16.64], !P1 ;  /* 0x2730000010007fae */ /* 0x0003e6000c921848 */
[C---:B------:R-:W-:Y:S01]  /*1c000*/  IMAD.WIDE R20, R252.reuse, 0x4, R20 ;  /* 0x00000004fc147825 */ /* 0x040fe200078e0214 */
[----:B------:R1:W-:Y:S03]  /*1c010*/  LDGSTS.E [R0+0x27700], [R18.64], !P2 ;  /* 0x2770000012007fae */ /* 0x0003e6000d121848 */
[----:B------:R-:W-:Y:S01]  /*1c020*/  IMAD.WIDE R22, R252, 0x4, R22 ;  /* 0x00000004fc167825 */ /* 0x000fe200078e0216 */
[----:B------:R1:W-:Y:S04]  /*1c030*/  LDGSTS.E [R0+0x27b00], [R20.64], !P0 ;  /* 0x27b0000014007fae */ /* 0x0003e8000c121848 */
[----:B------:R1:W-:Y:S04]  /*1c040*/  LDGSTS.E [R0+0x27f00], [R22.64], !P6 ;  /* 0x27f0000016007fae */ /* 0x0003e8000f121848 */
[----:B------:R-:W0:Y:S04]  /*1c050*/  LDGDEPBAR ;  /* 0x00000000000079af */ /* 0x000e280000000000 */
[----:B--2---:R2:W-:Y:S04]  /*1c060*/  LDGSTS.E [R4+0x10000], [R28.64], P3 ;  /* 0x100000001c047fae */ /* 0x0045e80009921848 */
[----:B------:R3:W-:Y:S04]  /*1c070*/  LDGSTS.E [R4+0x10800], [R242.64], P3 ;  /* 0x10800000f2047fae */ /* 0x0007e80009921848 */
[----:B------:R4:W-:Y:S04]  /*1c080*/  LDGSTS.E [R4+0x11000], [R240.64], P3 ;  /* 0x11000000f0047fae */ /* 0x0009e80009921848 */
[----:B--2---:R-:W2:Y:S04]  /*1c090*/  LDL.LU.64 R28, [R1+0x12f0] ;  /* 0x0012f000011c7983 */ /* 0x004ea80000300a00 */
        /* <DEDUP_REMOVED lines=9> */
[----:B------:R-:W-:-:S03]  /*1c130*/  IMAD.WIDE R60, R5, 0x4, R60 ;  /* 0x00000004053c7825 */ /* 0x000fc600078e023c */
[----:B------:R1:W-:Y:S04]  /*1c140*/  LDGSTS.E [R4+0x16000], [R212.64], P3 ;  /* 0x16000000d4047fae */ /* 0x0003e80009921848 */
[----:B------:R1:W-:Y:S04]  /*1c150*/  LDGSTS.E [R4+0x16800], [R198.64], P3 ;  /* 0x16800000c6047fae */ /* 0x0003e80009921848 */
[----:B------:R1:W-:Y:S04]  /*1c160*/  LDGSTS.E [R4+0x17000], [R196.64], P3 ;  /* 0x17000000c4047fae */ /* 0x0003e80009921848 */
[----:B------:R1:W-:Y:S04]  /*1c170*/  LDGSTS.E [R4+0x17800], [R168.64], P3 ;  /* 0x17800000a8047fae */ /* 0x0003e80009921848 */
[----:B------:R1:W-:Y:S04]  /*1c180*/  LDGSTS.E [R4+0x18000], [R160.64], P3 ;  /* 0x18000000a0047fae */ /* 0x0003e80009921848 */
[----:B------:R1:W-:Y:S01]  /*1c190*/  LDGSTS.E [R4+0x18800], [R150.64], P3 ;  /* 0x1880000096047fae */ /* 0x0003e20009921848 */
[----:B------:R-:W-:-:S02]  /*1c1a0*/  IMAD.MOV.U32 R82, RZ, RZ, 0x3f ;  /* 0x0000003fff527424 */ /* 0x000fc400078e00ff */
[C---:B------:R-:W-:Y:S01]  /*1c1b0*/  IMAD.WIDE R156, R5.reuse, 0x4, R156 ;  /* 0x00000004059c7825 */ /* 0x040fe200078e029c */
[----:B---3--:R-:W3:Y:S03]  /*1c1c0*/  LDL.64 R242, [R1+0x520] ;  /* 0x0005200001f27983 */ /* 0x008ee60000100a00 */
[C---:B------:R-:W-:Y:S01]  /*1c1d0*/  IMAD.WIDE R172, R5.reuse, 0x4, R172 ;  /* 0x0000000405ac7825 */ /* 0x040fe200078e02ac */
[----:B----4-:R-:W4:Y:S04]  /*1c1e0*/  LDL.64 R240, [R1+0x4e0] ;  /* 0x0004e00001f07983 */ /* 0x010f280000100a00 */
[----:B-1----:R-:W3:Y:S01]  /*1c1f0*/  LDL.64 R236, [R1+0x5d8] ;  /* 0x0005d80001ec7983 */ /* 0x002ee20000100a00 */
[----:B------:R-:W-:-:S03]  /*1c200*/  IMAD.WIDE R204, R5, 0x4, R204 ;  /* 0x0000000405cc7825 */ /* 0x000fc600078e02cc */
[----:B------:R-:W3:Y:S04]  /*1c210*/  LDL.64 R230, [R1+0x708] ;  /* 0x0007080001e67983 */ /* 0x000ee80000100a00 */
        /* <DEDUP_REMOVED lines=13> */
[----:B--2---:R1:W-:Y:S04]  /*1c2f0*/  LDGSTS.E [R4+0x19000], [R28.64], P3 ;  /* 0x190000001c047fae */ /* 0x0043e80009921848 */
[----:B------:R2:W-:Y:S04]  /*1c300*/  LDGSTS.E [R4+0x19800], [R148.64], P3 ;  /* 0x1980000094047fae */ /* 0x0005e80009921848 */
[----:B------:R1:W-:Y:S04]  /*1c310*/  LDGSTS.E [R4+0x1a000], [R60.64], P3 ;  /* 0x1a0000003c047fae */ /* 0x0003e80009921848 */
[----:B------:R1:W-:Y:S04]  /*1c320*/  LDGSTS.E [R4+0x1a800], [R80.64], P3 ;  /* 0x1a80000050047fae */ /* 0x0003e80009921848 */
[----:B------:R2:W-:Y:S04]  /*1c330*/  LDGSTS.E [R4+0x1b000], [R64.64], P3 ;  /* 0x1b00000040047fae */ /* 0x0005e80009921848 */
[----:B------:R2:W-:Y:S04]  /*1c340*/  LDGSTS.E [R4+0x1b800], [R62.64], P3 ;  /* 0x1b8000003e047fae */ /* 0x0005e80009921848 */
[----:B-1----:R-:W3:Y:S04]  /*1c350*/  LDL.64 R80, [R1+0xc8] ;  /* 0x0000c80001507983 */ /* 0x002ee80000100a00 */
[----:B------:R1:W-:Y:S04]  /*1c360*/  LDGSTS.E [R4+0x1c000], [R30.64], P3 ;  /* 0x1c0000001e047fae */ /* 0x0003e80009921848 */
[----:B--2---:R-:W2:Y:S01]  /*1c370*/  LDL.64 R62, [R1+0x5a0] ;  /* 0x0005a000013e7983 */ /* 0x004ea20000100a00 */
[----:B------:R-:W-:-:S03]  /*1c380*/  IADD3 R82, R82, c[0x0][0x180], RZ ;  /* 0x0000600052527a10 */ /* 0x000fc60007ffe0ff */
[----:B------:R4:W-:Y:S04]  /*1c390*/  LDGSTS.E [R4+0x1c800], [R78.64], P3 ;  /* 0x1c8000004e047fae */ /* 0x0009e80009921848 */
[----:B-1----:R-:W2:Y:S01]  /*1c3a0*/  LDL.64 R30, [R1+0x560] ;  /* 0x00056000011e7983 */ /* 0x002ea20000100a00 */
[----:B------:R-:W-:-:S03]  /*1c3b0*/  ISETP.GE.AND P5, PT, R82, 0x40, PT ;  /* 0x000000405200780c */ /* 0x000fc60003fa6270 */
[----:B------:R-:W1:Y:S04]  /*1c3c0*/  S2R R82, SR_TID.X ;  /* 0x0000000000527919 */ /* 0x000e680000002100 */
[----:B------:R1:W-:Y:S04]  /*1c3d0*/  LDGSTS.E [R4+0x1d000], [R156.64], P3 ;  /* 0x1d0000009c047fae */ /* 0x0003e80009921848 */
[----:B------:R1:W-:Y:S04]  /*1c3e0*/  LDGSTS.E [R4+0x1d800], [R172.64], P3 ;  /* 0x1d800000ac047fae */ /* 0x0003e80009921848 */
[----:B------:R1:W-:Y:S04]  /*1c3f0*/  LDGSTS.E [R4+0x1e000], [R184.64], P3 ;  /* 0x1e000000b8047fae */ /* 0x0003e80009921848 */
[----:B------:R-:W2:Y:S04]  /*1c400*/  LDL.64 R148, [R1+0xa38] ;  /* 0x000a380001947983 */ /* 0x000ea80000100a00 */
[----:B------:R-:W2:Y:S01]  /*1c410*/  LDL.64 R64, [R1+0xa78] ;  /* 0x000a780001407983 */ /* 0x000ea20000100a00 */
[----:B-1----:R-:W-:-:S03]  /*1c420*/  LOP3.LUT R82, R82, 0x3f, RZ, 0xc0, !PT ;  /* 0x0000003f52527812 */ /* 0x002fc600078ec0ff */
[----:B----4-:R-:W4:Y:S02]  /*1c430*/  LDL.64 R78, [R1+0xab8] ;  /* 0x000ab800014e7983 */ /* 0x010f240000100a00 */
[----:B------:R-:W-:Y:S02]  /*1c440*/  IMAD.SHL.U32 R82, R82, 0x4, RZ ;  /* 0x0000000452527824 */ /* 0x000fe400078e00ff */
[----:B------:R1:W-:Y:S03]  /*1c450*/  LDGSTS.E [R4+0x1e800], [R204.64], P3 ;  /* 0x1e800000cc047fae */ /* 0x0003e60009921848 */
[----:B------:R-:W-:Y:S01]  /*1c460*/  LOP3.LUT R252, R82, 0x10, RZ, 0x3c, !PT ;  /* 0x0000001052fc7812 */ /* 0x000fe200078e3cff */
[----:B------:R-:W4:Y:S04]  /*1c470*/  LDL.LU.64 R184, [R1+0x12e8] ;  /* 0x0012e80001b87983 */ /* 0x000f280000300a00 */
[----:B------:R1:W-:Y:S04]  /*1c480*/  LDGSTS.E [R4+0x1f000], [R174.64], P3 ;  /* 0x1f000000ae047fae */ /* 0x0003e80009921848 */
[----:B------:R1:W-:Y:S04]  /*1c490*/  LDGSTS.E [R4+0x1f800], [R158.64], P3 ;  /* 0x1f8000009e047fae */ /* 0x0003e80009921848 */
[----:B-1----:R-:W4:Y:S04]  /*1c4a0*/  LDL.LU.64 R174, [R1+0x12e0] ;  /* 0x0012e00001ae7983 */ /* 0x002f280000300a00 */
[----:B------:R-:W4:Y:S04]  /*1c4b0*/  LDL.LU.64 R158, [R1+0x12d8] ;  /* 0x0012d800019e7983 */ /* 0x000f280000300a00 */
[----:B---3--:R1:W-:Y:S04]  /*1c4c0*/  LDGSTS.E [R252+0x10100], [R80.64], P3 ;  /* 0x1010000050fc7fae */ /* 0x0083e80009921848 */
[----:B--2---:R2:W-:Y:S04]  /*1c4d0*/  LDGSTS.E [R252+0x10900], [R62.64], P3 ;  /* 0x109000003efc7fae */ /* 0x0045e80009921848 */
[----:B-1----:R-:W3:Y:S04]  /*1c4e0*/  LDL.LU.64 R80, [R1+0x12d0] ;  /* 0x0012d00001507983 */ /* 0x002ee80000300a00 */
[----:B------:R1:W-:Y:S04]  /*1c4f0*/  LDGSTS.E [R252+0x11100], [R30.64], P3 ;  /* 0x111000001efc7fae */ /* 0x0003e80009921848 */
[----:B--2---:R-:W2:Y:S04]  /*1c500*/  LDL.LU.64 R62, [R1+0x12c8] ;  /* 0x0012c800013e7983 */ /* 0x004ea80000300a00 */
[----:B------:R4:W-:Y:S04]  /*1c510*/  LDGSTS.E [R252+0x11900], [R242.64], P3 ;  /* 0x11900000f2fc7fae */ /* 0x0009e80009921848 */
[----:B-1----:R-:W2:Y:S04]  /*1c520*/  LDL.LU.64 R30, [R1+0x12c0] ;  /* 0x0012c000011e7983 */ /* 0x002ea80000300a00 */
        /* <DEDUP_REMOVED lines=13> */
[----:B----4-:R-:W4:Y:S04]  /*1c600*/  LDL.64 R242, [R1+0xe8] ;  /* 0x0000e80001f27983 */ /* 0x010f280000100a00 */
[----:B------:R1:W-:Y:S04]  /*1c610*/  LDGSTS.E [R252+0x18900], [R168.64], P3 ;  /* 0x18900000a8fc7fae */ /* 0x0003e80009921848 */
[----:B-1----:R-:W4:Y:S04]  /*1c620*/  LDL.64 R240, [R1+0x598] ;  /* 0x0005980001f07983 */ /* 0x002f280000100a00 */
        /* <DEDUP_REMOVED lines=12> */
[----:B------:R-:W-:Y:S01]  /*1c6f0*/  LOP3.LUT R83, R83, 0x3f, RZ, 0xc0, !PT ;  /* 0x0000003f53537812 */ /* 0x000fe200078ec0ff */
[----:B------:R-:W-:-:S02]  /*1c700*/  IMAD.WIDE R186, R5, 0x4, R186 ;  /* 0x0000000405ba7825 */ /* 0x000fc400078e02ba */
[----:B------:R-:W4:Y:S04]  /*1c710*/  LDL.64 R196, [R1+0x928] ;  /* 0x0009280001c47983 */ /* 0x000f280000100a00 */
[----:B--2---:R1:W-:Y:S04]  /*1c720*/  LDGSTS.E [R252+0x19100], [R30.64], P3 ;  /* 0x191000001efc7fae */ /* 0x0043e80009921848 */
[----:B------:R2:W-:Y:S04]  /*1c730*/  LDGSTS.E [R252+0x19900], [R160.64], P3 ;  /* 0x19900000a0fc7fae */ /* 0x0005e80009921848 */
[----:B------:R1:W-:Y:S04]  /*1c740*/  LDGSTS.E [R252+0x1a100], [R62.64], P3 ;  /* 0x1a1000003efc7fae */ /* 0x0003e80009921848 */
[----:B------:R1:W-:Y:S04]  /*1c750*/  LDGSTS.E [R252+0x1a900], [R150.64], P3 ;  /* 0x1a90000096fc7fae */ /* 0x0003e80009921848 */
[----:B------:R1:W-:Y:S04]  /*1c760*/  LDGSTS.E [R252+0x1b100], [R148.64], P3 ;  /* 0x1b10000094fc7fae */ /* 0x0003e80009921848 */
[----:B------:R1:W-:Y:S04]  /*1c770*/  LDGSTS.E [R252+0x1b900], [R64.64], P3 ;  /* 0x1b90000040fc7fae */ /* 0x0003e80009921848 */
[----:B--2---:R-:W2:Y:S01]  /*1c780*/  LDL.64 R160, [R1+0x8f8] ;  /* 0x0008f80001a07983 */ /* 0x004ea20000100a00 */
[----:B------:R-:W-:-:S03]  /*1c790*/  IMAD.WIDE R206, R5, 0x4, R206 ;  /* 0x0000000405ce7825 */ /* 0x000fc600078e02ce */
[----:B------:R4:W-:Y:S04]  /*1c7a0*/  LDGSTS.E [R252+0x1c100], [R78.64], P3 ;  /* 0x1c1000004efc7fae */ /* 0x0009e80009921848 */
[----:B-1----:R-:W2:Y:S01]  /*1c7b0*/  LDL.64 R64, [R1+0x7b0] ;  /* 0x0007b00001407983 */ /* 0x002ea20000100a00 */
[----:B------:R-:W-:-:S03]  /*1c7c0*/  IMAD.WIDE R244, R5, 0x4, R244 ;  /* 0x0000000405f47825 */ /* 0x000fc600078e02f4 */
[----:B---3--:R1:W-:Y:S01]  /*1c7d0*/  LDGSTS.E [R252+0x1c900], [R80.64], P3 ;  /* 0x1c90000050fc7fae */ /* 0x0083e20009921848 */
[----:B------:R-:W-:-:S03]  /*1c7e0*/  IMAD.WIDE R246, R5, 0x4, R246 ;  /* 0x0000000405f67825 */ /* 0x000fc600078e02f6 */
[----:B------:R3:W-:Y:S01]  /*1c7f0*/  LDGSTS.E [R252+0x1d100], [R158.64], P3 ;  /* 0x1d1000009efc7fae */ /* 0x0007e20009921848 */
[----:B------:R-:W-:-:S03]  /*1c800*/  IMAD.SHL.U32 R5, R83, 0x4, RZ ;  /* 0x0000000453057824 */ /* 0x000fc600078e00ff */
[----:B------:R3:W-:Y:S02]  /*1c810*/  LDGSTS.E [R252+0x1d900], [R174.64], P3 ;  /* 0x1d900000aefc7fae */ /* 0x0007e40009921848 */
[C---:B------:R-:W-:Y:S02]  /*1c820*/  LOP3.LUT R238, R5.reuse, 0x20, RZ, 0x3c, !PT ;  /* 0x0000002005ee7812 */ /* 0x040fe400078e3cff */
[----:B------:R1:W-:Y:S04]  /*1c830*/  LDGSTS.E [R252+0x1e100], [R166.64], P3 ;  /* 0x1e100000a6fc7fae */ /* 0x0003e80009921848 */
        /* <DEDUP_REMOVED lines=11> */
[----:B------:R-:W3:Y:S04]  /*1c8f0*/  LDL.64 R150, [R1+0x960] ;  /* 0x0009600001967983 */ /* 0x000ee80000100a00 */
[----:B------:R-:W3:Y:S04]  /*1c900*/  LDL.64 R148, [R1+0x980] ;  /* 0x0009800001947983 */ /* 0x000ee80000100a00 */
[----:B------:R-:W3:Y:S04]  /*1c910*/  LDL.64 R78, [R1+0x9b0] ;  /* 0x0009b000014e7983 */ /* 0x000ee80000100a00 */
[----:B-1----:R-:W3:Y:S04]  /*1c920*/  LDL.64 R80, [R1+0x9e0] ;  /* 0x0009e00001507983 */ /* 0x002ee80000100a00 */
[----:B------:R-:W3:Y:S04]  /*1c930*/  LDL.64 R82, [R1+0xa20] ;  /* 0x000a200001527983 */ /* 0x000ee80000100a00 */
[----:B------:R-:W3:Y:S04]  /*1c940*/  LDL.LU.64 R166, [R1+0x12b8] ;  /* 0x0012b80001a67983 */ /* 0x000ee80000300a00 */
[----:B------:R-:W3:Y:S04]  /*1c950*/  LDL.LU.64 R170, [R1+0x12b0] ;  /* 0x0012b00001aa7983 */ /* 0x000ee80000300a00 */
[----:B------:R-:W3:Y:S04]  /*1c960*/  LDL.LU.64 R250, [R1+0x12a8] ;  /* 0x0012a80001fa7983 */ /* 0x000ee80000300a00 */
[----:B----4-:R-:W4:Y:S04]  /*1c970*/  LDL.64 R242, [R1+0x5e8] ;  /* 0x0005e80001f27983 */ /* 0x010f280000100a00 */
[----:B------:R-:W4:Y:S04]  /*1c980*/  LDL.64 R240, [R1+0x718] ;  /* 0x0007180001f07983 */ /* 0x000f280000100a00 */
[----:B------:R-:W4:Y:S04]  /*1c990*/  LDL.64 R236, [R1+0x768] ;  /* 0x0007680001ec7983 */ /* 0x000f280000100a00 */
[----:B------:R-:W4:Y:S04]  /*1c9a0*/  LDL.64 R230, [R1+0x7b8] ;  /* 0x0007b80001e67983 */ /* 0x000f280000100a00 */
[----:B------:R-:W4:Y:S04]  /*1c9b0*/  LDL.64 R228, [R1+0x800] ;  /* 0x0008000001e47983 */ /* 0x000f280000100a00 */
[----:B------:R-:W4:Y:S04]  /*1c9c0*/  LDL.64 R226, [R1+0x848] ;  /* 0x0008480001e27983 */ /* 0x000f280000100a00 */
[----:B------:R-:W4:Y:S04]  /*1c9d0*/  LDL.64 R224, [R1+0x300] ;  /* 0x0003000001e07983 */ /* 0x000f280000100a00 */
[----:B------:R-:W4:Y:S04]  /*1c9e0*/  LDL.64 R222, [R1+0x2c0] ;  /* 0x0002c00001de7983 */ /* 0x000f280000100a00 */
[----:B--2---:R1:W-:Y:S04]  /*1c9f0*/  LDGSTS.E [R238+0x14200], [R64.64], P3 ;  /* 0x1420000040ee7fae */ /* 0x0043e80009921848 */
[----:B------:R2:W-:Y:S04]  /*1ca00*/  LDGSTS.E [R238+0x14a00], [R220.64], P3 ;  /* 0x14a00000dcee7fae */ /* 0x0005e80009921848 */
[----:B------:R1:W-:Y:S04]  /*1ca10*/  LDGSTS.E [R238+0x15200], [R216.64], P3 ;  /* 0x15200000d8ee7fae */ /* 0x0003e80009921848 */
[----:B------:R1:W-:Y:S04]  /*1ca20*/  LDGSTS.E [R238+0x15a00], [R214.64], P3 ;  /* 0x15a00000d6ee7fae */ /* 0x0003e80009921848 */
[----:B------:R2:W-:Y:S04]  /*1ca30*/  LDGSTS.E [R238+0x16200], [R212.64], P3 ;  /* 0x16200000d4ee7fae */ /* 0x0005e80009921848 */
[----:B------:R2:W-:Y:S04]  /*1ca40*/  LDGSTS.E [R238+0x16a00], [R198.64], P3 ;  /* 0x16a00000c6ee7fae */ /* 0x0005e80009921848 */
[----:B-1----:R-:W4:Y:S04]  /*1ca50*/  LDL.64 R64, [R1+0xa80] ;  /* 0x000a800001407983 */ /* 0x002f280000100a00 */
[----:B------:R1:W-:Y:S04]  /*1ca60*/  LDGSTS.E [R238+0x17200], [R168.64], P3 ;  /* 0x17200000a8ee7fae */ /* 0x0003e80009921848 */
[----:B------:R2:W-:Y:S04]  /*1ca70*/  LDGSTS.E [R238+0x17a00], [R160.64], P3 ;  /* 0x17a00000a0ee7fae */ /* 0x0005e80009921848 */
[----:B------:R3:W-:Y:S04]  /*1ca80*/  LDGSTS.E [R238+0x18200], [R196.64], P3 ;  /* 0x18200000c4ee7fae */ /* 0x0007e80009921848 */
[----:B-1----:R-:W4:Y:S04]  /*1ca90*/  LDL.64 R168, [R1+0xac0] ;  /* 0x000ac00001a87983 */ /* 0x002f280000100a00 */
[----:B--2---:R-:W2:Y:S04]  /*1caa0*/  LDL.64 R160, [R1+0xb00] ;  /* 0x000b000001a07983 */ /* 0x004ea80000100a00 */
[----:B------:R-:W2:Y:S04]  /*1cab0*/  LDL.64 R220, [R1+0x8c0] ;  /* 0x0008c00001dc7983 */ /* 0x000ea80000100a00 */
[----:B------:R-:W2:Y:S04]  /*1cac0*/  LDL.64 R216, [R1+0x900] ;  /* 0x0009000001d87983 */ /* 0x000ea80000100a00 */
[----:B------:R-:W2:Y:S04]  /*1cad0*/  LDL.64 R214, [R1+0x930] ;  /* 0x0009300001d67983 */ /* 0x000ea80000100a00 */
[----:B------:R-:W2:Y:S04]  /*1cae0*/  LDL.64 R212, [R1+0x968] ;  /* 0x0009680001d47983 */ /* 0x000ea80000100a00 */
[----:B---3--:R1:W-:Y:S04]  /*1caf0*/  LDGSTS.E [R238+0x18a00], [R150.64], P3 ;  /* 0x18a0000096ee7fae */ /* 0x0083e80009921848 */
[----:B------:R3:W-:Y:S04]  /*1cb00*/  LDGSTS.E [R238+0x19200], [R148.64], P3 ;  /* 0x1920000094ee7fae */ /* 0x0007e80009921848 */
[----:B------:R1:W-:Y:S04]  /*1cb10*/  LDGSTS.E [R238+0x19a00], [R78.64], P3 ;  /* 0x19a000004eee7fae */ /* 0x0003e80009921848 */
[----:B------:R3:W-:Y:S04]  /*1cb20*/  LDGSTS.E [R238+0x1a200], [R80.64], P3 ;  /* 0x1a20000050ee7fae */ /* 0x0007e80009921848 */
[----:B------:R3:W-:Y:S04]  /*1cb30*/  LDGSTS.E [R238+0x1aa00], [R82.64], P3 ;  /* 0x1aa0000052ee7fae */ /* 0x0007e80009921848 */
[----:B-1----:R-:W2:Y:S04]  /*1cb40*/  LDL.64 R150, [R1+0x110] ;  /* 0x0001100001967983 */ /* 0x002ea80000100a00 */
[----:B------:R-:W2:Y:S04]  /*1cb50*/  LDL.64 R78, [R1+0x590] ;  /* 0x00059000014e7983 */ /* 0x000ea80000100a00 */
[----:B------:R1:W-:Y:S04]  /*1cb60*/  LDGSTS.E [R238+0x1b200], [R250.64], P3 ;  /* 0x1b200000faee7fae */ /* 0x0003e80009921848 */
[----:B---3--:R-:W3:Y:S04]  /*1cb70*/  LDL.64 R80, [R1+0x550] ;  /* 0x0005500001507983 */ /* 0x008ee80000100a00 */
[----:B------:R-:W3:Y:S04]  /*1cb80*/  LDL.64 R82, [R1+0x510] ;  /* 0x0005100001527983 */ /* 0x000ee80000100a00 */
[----:B-1----:R-:W3:Y:S04]  /*1cb90*/  LDL.64 R250, [R1+0x4d0] ;  /* 0x0004d00001fa7983 */ /* 0x002ee80000100a00 */
[----:B------:R-:W3:Y:S04]  /*1cba0*/  LDL.64 R148, [R1+0x280] ;  /* 0x0002800001947983 */ /* 0x000ee80000100a00 */
[----:B------:R-:W3:Y:S04]  /*1cbb0*/  LDL.64 R198, [R1+0x988] ;  /* 0x0009880001c67983 */ /* 0x000ee80000100a00 */
[----:B------:R-:W3:Y:S04]  /*1cbc0*/  LDL.64 R196, [R1+0x9b8] ;  /* 0x0009b80001c47983 */ /* 0x000ee80000100a00 */
[----:B----4-:R1:W-:Y:S04]  /*1cbd0*/  LDGSTS.E [R238+0x1ba00], [R64.64], P3 ;  /* 0x1ba0000040ee7fae */ /* 0x0103e80009921848 */
[----:B-1----:R-:W4:Y:S04]  /*1cbe0*/  LDL.64 R64, [R1+0x9e8] ;  /* 0x0009e80001407983 */ /* 0x002f280000100a00 */
[----:B------:R1:W-:Y:S04]  /*1cbf0*/  LDGSTS.E [R238+0x1c200], [R168.64], P3 ;  /* 0x1c200000a8ee7fae */ /* 0x0003e80009921848 */
[----:B--2---:R2:W-:Y:S04]  /*1cc00*/  LDGSTS.E [R238+0x1ca00], [R160.64], P3 ;  /* 0x1ca00000a0ee7fae */ /* 0x0045e80009921848 */
[----:B-1----:R-:W3:Y:S04]  /*1cc10*/  LDL.LU.64 R168, [R1+0x12a0] ;  /* 0x0012a00001a87983 */ /* 0x002ee80000300a00 */
[----:B--2---:R-:W2:Y:S01]  /*1cc20*/  LDL.LU.64 R160, [R1+0x1298] ;  /* 0x0012980001a07983 */ /* 0x004ea20000300a00 */
[----:B------:R-:W-:-:S03]  /*1cc30*/  LOP3.LUT R5, R5, 0x30, RZ, 0x3c, !PT ;  /* 0x0000003005057812 */ /* 0x000fc600078e3cff */
[----:B--2---:R1:W-:Y:S04]  /*1cc40*/  LDGSTS.E [R238+0x1d200], [R160.64], P3 ;  /* 0x1d200000a0ee7fae */ /* 0x0043e80009921848 */
[----:B------:R2:W-:Y:S04]  /*1cc50*/  LDGSTS.E [R238+0x1da00], [R166.64], P3 ;  /* 0x1da00000a6ee7fae */ /* 0x0005e80009921848 */
[----:B------:R1:W-:Y:S04]  /*1cc60*/  LDGSTS.E [R238+0x1e200], [R164.64], P3 ;  /* 0x1e200000a4ee7fae */ /* 0x0003e80009921848 */
[----:B------:R3:W-:Y:S04]  /*1cc70*/  LDGSTS.E [R238+0x1ea00], [R162.64], P3 ;  /* 0x1ea00000a2ee7fae */ /* 0x0007e80009921848 */
[----:B--2---:R-:W2:Y:S04]  /*1cc80*/  LDL.LU.64 R166, [R1+0x1290] ;  /* 0x0012900001a67983 */ /* 0x004ea80000300a00 */
[----:B-1----:R-:W2:Y:S04]  /*1cc90*/  LDL.LU.64 R164, [R1+0x1288] ;  /* 0x0012880001a47983 */ /* 0x002ea80000300a00 */
[----:B---3--:R-:W3:Y:S04]  /*1cca0*/  LDL.LU.64 R162, [R1+0x1280] ;  /* 0x0012800001a27983 */ /* 0x008ee80000300a00 */
[----:B------:R1:W-:Y:S04]  /*1ccb0*/  LDGSTS.E [R238+0x1f200], [R154.64], P3 ;  /* 0x1f2000009aee7fae */ /* 0x0003e80009921848 */
[----:B------:R4:W-:Y:S04]  /*1ccc0*/  LDGSTS.E [R238+0x1fa00], [R152.64], P3 ;  /* 0x1fa0000098ee7fae */ /* 0x0009e80009921848 */
[----:B------:R4:W-:Y:S04]  /*1ccd0*/  LDGSTS.E [R5+0x10300], [R150.64], P3 ;  /* 0x1030000096057fae */ /* 0x0009e80009921848 */
[----:B-1----:R-:W2:Y:S04]  /*1cce0*/  LDL.LU.64 R154, [R1+0x1278] ;  /* 0x00127800019a7983 */ /* 0x002ea80000300a00 */
[----:B----4-:R-:W4:Y:S04]  /*1ccf0*/  LDL.LU.64 R152, [R1+0x1270] ;  /* 0x0012700001987983 */ /* 0x010f280000300a00 */
[----:B------:R-:W2:Y:S04]  /*1cd00*/  LDL.LU.64 R150, [R1+0x1268] ;  /* 0x0012680001967983 */ /* 0x000ea80000300a00 */
[----:B------:R1:W-:Y:S04]  /*1cd10*/  LDGSTS.E [R5+0x10b00], [R78.64], P3 ;  /* 0x10b000004e057fae */ /* 0x0003e80009921848 */
[----:B------:R1:W-:Y:S04]  /*1cd20*/  LDGSTS.E [R5+0x11300], [R80.64], P3 ;  /* 0x1130000050057fae */ /* 0x0003e80009921848 */
[----:B------:R1:W-:Y:S04]  /*1cd30*/  LDGSTS.E [R5+0x11b00], [R82.64], P3 ;  /* 0x11b0000052057fae */ /* 0x0003e80009921848 */
[----:B-1----:R-:W2:Y:S04]  /*1cd40*/  LDL.LU.64 R78, [R1+0x1260] ;  /* 0x00126000014e7983 */ /* 0x002ea80000300a00 */
[----:B------:R-:W2:Y:S04]  /*1cd50*/  LDL.LU.64 R80, [R1+0x1258] ;  /* 0x0012580001507983 */ /* 0x000ea80000300a00 */
[----:B------:R-:W2:Y:S04]  /*1cd60*/  LDL.LU.64 R82, [R1+0x1250] ;  /* 0x0012500001527983 */ /* 0x000ea80000300a00 */
[----:B------:R1:W-:Y:S04]  /*1cd70*/  LDGSTS.E [R5+0x12300], [R250.64], P3 ;  /* 0x12300000fa057fae */ /* 0x0003e80009921848 */
[----:B------:R1:W-:Y:S04]  /*1cd80*/  LDGSTS.E [R5+0x12b00], [R242.64], P3 ;  /* 0x12b00000f2057fae */ /* 0x0003e80009921848 */
        /* <DEDUP_REMOVED lines=12> */
[----:B------:R1:W-:Y:S04]  /*1ce50*/  LDGSTS.E [R5+0x18300], [R214.64], P3 ;  /* 0x18300000d6057fae */ /* 0x0003e80009921848 */
[----:B------:R1:W-:Y:S04]  /*1ce60*/  LDGSTS.E [R5+0x18b00], [R212.64], P3 ;  /* 0x18b00000d4057fae */ /* 0x0003e80009921848 */
[----:B------:R1:W-:Y:S04]  /*1ce70*/  LDGSTS.E [R5+0x19300], [R198.64], P3 ;  /* 0x19300000c6057fae */ /* 0x0003e80009921848 */
[----:B------:R1:W-:Y:S04]  /*1ce80*/  LDGSTS.E [R5+0x19b00], [R196.64], P3 ;  /* 0x19b00000c4057fae */ /* 0x0003e80009921848 */
[----:B------:R1:W-:Y:S04]  /*1ce90*/  LDGSTS.E [R5+0x1a300], [R64.64], P3 ;  /* 0x1a30000040057fae */ /* 0x0003e80009921848 */
        /* <DEDUP_REMOVED lines=10> */
[----:B-1----:R-:W4:Y:S04]  /*1cf40*/  LDL.64 R214, [R1+0x2f8] ;  /* 0x0002f80001d67983 */ /* 0x002f280000100a00 */
[----:B------:R-:W4:Y:S01]  /*1cf50*/  LDL.64 R64, [R1+0x878] ;  /* 0x0008780001407983 */ /* 0x000f220000100a00 */
[----:B------:R-:W-:-:S03]  /*1cf60*/  IMAD.SHL.U32 R239, R239, 0x4, RZ ;  /* 0x00000004efef7824 */ /* 0x000fc600078e00ff */
[----:B------:R-:W4:Y:S04]  /*1cf70*/  LDL.64 R212, [R1+0x278] ;  /* 0x0002780001d47983 */ /* 0x000f280000100a00 */
[----:B------:R-:W4:Y:S04]  /*1cf80*/  LDL.64 R198, [R1+0x8c8] ;  /* 0x0008c80001c67983 */ /* 0x000f280000100a00 */
[----:B------:R-:W4:Y:S04]  /*1cf90*/  LDL.64 R196, [R1+0x1f8] ;  /* 0x0001f80001c47983 */ /* 0x000f280000100a00 */
[----:B--2---:R1:W-:Y:S04]  /*1cfa0*/  LDGSTS.E [R5+0x1ab00], [R250.64], P3 ;  /* 0x1ab00000fa057fae */ /* 0x0043e80009921848 */
[----:B------:R2:W-:Y:S04]  /*1cfb0*/  LDGSTS.E [R5+0x1b300], [R82.64], P3 ;  /* 0x1b30000052057fae */ /* 0x0005e80009921848 */
[----:B------:R2:W-:Y:S04]  /*1cfc0*/  LDGSTS.E [R5+0x1bb00], [R80.64], P3 ;  /* 0x1bb0000050057fae */ /* 0x0005e80009921848 */
[----:B-1----:R-:W4:Y:S01]  /*1cfd0*/  LDL.64 R250, [R1+0x118] ;  /* 0x0001180001fa7983 */ /* 0x002f220000100a00 */
[----:B------:R-:W-:-:S03]  /*1cfe0*/  LOP3.LUT R238, R239, 0x40, RZ, 0x3c, !PT ;  /* 0x00000040efee7812 */ /* 0x000fc600078e3cff */
[----:B------:R1:W-:Y:S04]  /*1cff0*/  LDGSTS.E [R5+0x1c300], [R78.64], P3 ;  /* 0x1c3000004e057fae */ /* 0x0003e80009921848 */
[----:B--2---:R-:W3:Y:S04]  /*1d000*/  LDL.64 R82, [R1+0x970] ;  /* 0x0009700001527983 */ /* 0x004ee80000100a00 */
[----:B------:R-:W3:Y:S04]  /*1d010*/  LDL.64 R80, [R1+0x9c0] ;  /* 0x0009c00001507983 */ /* 0x000ee80000100a00 */
[----:B-1----:R-:W3:Y:S04]  /*1d020*/  LDL.64 R78, [R1+0x9f0] ;  /* 0x0009f000014e7983 */ /* 0x002ee80000100a00 */
[----:B---3--:R1:W-:Y:S04]  /*1d030*/  LDGSTS.E [R5+0x1cb00], [R148.64], P3 ;  /* 0x1cb0000094057fae */ /* 0x0083e80009921848 */
[----:B------:R3:W-:Y:S04]  /*1d040*/  LDGSTS.E [R5+0x1d300], [R162.64], P3 ;  /* 0x1d300000a2057fae */ /* 0x0007e80009921848 */
[----:B------:R1:W-:Y:S04]  /*1d050*/  LDGSTS.E [R5+0x1db00], [R8.64], P3 ;  /* 0x1db0000008057fae */ /* 0x0003e80009921848 */
[----:B------:R1:W-:Y:S04]  /*1d060*/  LDGSTS.E [R5+0x1e300], [R68.64], P3 ;  /* 0x1e30000044057fae */ /* 0x0003e80009921848 */
[----:B------:R3:W-:Y:S04]  /*1d070*/  LDGSTS.E [R5+0x1eb00], [R76.64], P3 ;  /* 0x1eb000004c057fae */ /* 0x0007e80009921848 */
[----:B------:R3:W-:Y:S04]  /*1d080*/  LDGSTS.E [R5+0x1f300], [R84.64], P3 ;  /* 0x1f30000054057fae */ /* 0x0007e80009921848 */
[----:B-1----:R-:W3:Y:S04]  /*1d090*/  LDL.LU.64 R148, [R1+0x1240] ;  /* 0x0012400001947983 */ /* 0x002ee80000300a00 */
[----:B------:R1:W-:Y:S04]  /*1d0a0*/  LDGSTS.E [R5+0x1fb00], [R36.64], P3 ;  /* 0x1fb0000024057fae */ /* 0x0003e80009921848 */
[----:B------:R-:W3:Y:S04]  /*1d0b0*/  LDL.LU.64 R8, [R1+0x1238] ;  /* 0x0012380001087983 */ /* 0x000ee80000300a00 */
[----:B------:R-:W3:Y:S04]  /*1d0c0*/  LDL.LU.64 R68, [R1+0x1230] ;  /* 0x0012300001447983 */ /* 0x000ee80000300a00 */
[----:B---3--:R-:W3:Y:S04]  /*1d0d0*/  LDL.LU.64 R76, [R1+0x1228] ;  /* 0x00122800014c7983 */ /* 0x008ee80000300a00 */
[----:B------:R-:W3:Y:S04]  /*1d0e0*/  LDL.LU.64 R84, [R1+0x1220] ;  /* 0x0012200001547983 */ /* 0x000ee80000300a00 */
[----:B-1----:R-:W3:Y:S04]  /*1d0f0*/  LDL.LU.64 R36, [R1+0x1218] ;  /* 0x0012180001247983 */ /* 0x002ee80000300a00 */
[----:B----4-:R1:W-:Y:S04]  /*1d100*/  LDGSTS.E [R238+0x10400], [R250.64], P3 ;  /* 0x10400000faee7fae */ /* 0x0103e80009921848 */
[----:B------:R4:W-:Y:S04]  /*1d110*/  LDGSTS.E [R238+0x10c00], [R242.64], P3 ;  /* 0x10c00000f2ee7fae */ /* 0x0009e80009921848 */
        /* <DEDUP_REMOVED lines=13> */
[----:B------:R-:W4:Y:S04]  /*1d1f0*/  LDL.64 R240, [R1+0x580] ;  /* 0x0005800001f07983 */ /* 0x000f280000100a00 */
[----:B-1----:R-:W4:Y:S04]  /*1d200*/  LDL.64 R64, [R1+0xad0] ;  /* 0x000ad00001407983 */ /* 0x002f280000100a00 */
[----:B---3--:R-:W3:Y:S04]  /*1d210*/  LDL.64 R236, [R1+0x540] ;  /* 0x0005400001ec7983 */ /* 0x008ee80000100a00 */
[----:B------:R1:W-:Y:S04]  /*1d220*/  LDGSTS.E [R238+0x16c00], [R212.64], P3 ;  /* 0x16c00000d4ee7fae */ /* 0x0003e80009921848 */
[----:B------:R1:W-:Y:S04]  /*1d230*/  LDGSTS.E [R238+0x17400], [R198.64], P3 ;  /* 0x17400000c6ee7fae */ /* 0x0003e80009921848 */
[----:B------:R1:W-:Y:S04]  /*1d240*/  LDGSTS.E [R238+0x17c00], [R196.64], P3 ;  /* 0x17c00000c4ee7fae */ /* 0x0003e80009921848 */
        /* <DEDUP_REMOVED lines=8> */
[----:B-1----:R-:W3:Y:S04]  /*1d2d0*/  LDL.64 R212, [R1+0x2f0] ;  /* 0x0002f00001d47983 */ /* 0x002ee80000100a00 */
[----:B------:R-:W3:Y:S04]  /*1d2e0*/  LDL.64 R198, [R1+0x880] ;  /* 0x0008800001c67983 */ /* 0x000ee80000100a00 */
[----:B------:R-:W3:Y:S01]  /*1d2f0*/  LDL.64 R196, [R1+0x270] ;  /* 0x0002700001c47983 */ /* 0x000ee20000100a00 */
[----:B------:R-:W-:-:S03]  /*1d300*/  LOP3.LUT R239, R239, 0x50, RZ, 0x3c, !PT ;  /* 0x00000050efef7812 */ /* 0x000fc600078e3cff */
        /* <DEDUP_REMOVED lines=8> */
[----:B--2---:R-:W2:Y:S04]  /*1d390*/  LDL.64 R82, [R1+0x8d0] ;  /* 0x0008d00001527983 */ /* 0x004ea80000100a00 */
[----:B-1----:R-:W2:Y:S04]  /*1d3a0*/  LDL.64 R80, [R1+0x1f0] ;  /* 0x0001f00001507983 */ /* 0x002ea80000100a00 */
[----:B------:R-:W2:Y:S04]  /*1d3b0*/  LDL.64 R78, [R1+0x938] ;  /* 0x00093800014e7983 */ /* 0x000ea80000100a00 */
[----:B----4-:R1:W-:Y:S04]  /*1d3c0*/  LDGSTS.E [R238+0x1c400], [R64.64], P3 ;  /* 0x1c40000040ee7fae */ /* 0x0103e80009921848 */
[----:B------:R4:W-:Y:S04]  /*1d3d0*/  LDGSTS.E [R238+0x1cc00], [R148.64], P3 ;  /* 0x1cc0000094ee7fae */ /* 0x0009e80009921848 */
[----:B------:R-:W4:Y:S04]  /*1d3e0*/  LDL.64 R76, [R1+0x978] ;  /* 0x00097800014c7983 */ /* 0x000f280000100a00 */
[----:B------:R-:W4:Y:S04]  /*1d3f0*/  LDL.64 R68, [R1+0x9c8] ;  /* 0x0009c80001447983 */ /* 0x000f280000100a00 */
[----:B------:R2:W-:Y:S04]  /*1d400*/  LDGSTS.E [R238+0x1d400], [R164.64], P3 ;  /* 0x1d400000a4ee7fae */ /* 0x0005e80009921848 */
[----:B-1----:R-:W4:Y:S04]  /*1d410*/  LDL.LU.64 R64, [R1+0x1208] ;  /* 0x0012080001407983 */ /* 0x002f280000300a00 */
[----:B------:R1:W-:Y:S04]  /*1d420*/  LDGSTS.E [R238+0x1dc00], [R66.64], P3 ;  /* 0x1dc0000042ee7fae */ /* 0x0003e80009921848 */
[----:B------:R1:W-:Y:S04]  /*1d430*/  LDGSTS.E [R238+0x1e400], [R86.64], P3 ;  /* 0x1e40000056ee7fae */ /* 0x0003e80009921848 */
[----:B------:R1:W-:Y:S04]  /*1d440*/  LDGSTS.E [R238+0x1ec00], [R70.64], P3 ;  /* 0x1ec0000046ee7fae */ /* 0x0003e80009921848 */
[----:B-1----:R-:W4:Y:S04]  /*1d450*/  LDL.LU.64 R66, [R1+0x1200] ;  /* 0x0012000001427983 */ /* 0x002f280000300a00 */
[----:B------:R-:W4:Y:S04]  /*1d460*/  LDL.LU.64 R86, [R1+0x11f8] ;  /* 0x0011f80001567983 */ /* 0x000f280000300a00 */
[----:B------:R-:W4:Y:S04]  /*1d470*/  LDL.LU.64 R70, [R1+0x11f0] ;  /* 0x0011f00001467983 */ /* 0x000f280000300a00 */
[----:B------:R1:W-:Y:S04]  /*1d480*/  LDGSTS.E [R238+0x1f400], [R38.64], P3 ;  /* 0x1f40000026ee7fae */ /* 0x0003e80009921848 */
[----:B------:R2:W-:Y:S04]  /*1d490*/  LDGSTS.E [R238+0x1fc00], [R244.64], P3 ;  /* 0x1fc00000f4ee7fae */ /* 0x0005e80009921848 */
[----:B------:R3:W-:Y:S04]  /*1d4a0*/  LDGSTS.E [R239+0x10500], [R242.64], P3 ;  /* 0x10500000f2ef7fae */ /* 0x0007e80009921848 */
[----:B-1----:R-:W4:Y:S04]  /*1d4b0*/  LDL.LU.64 R38, [R1+0x11e8] ;  /* 0x0011e80001267983 */ /* 0x002f280000300a00 */
[----:B------:R1:W-:Y:S04]  /*1d4c0*/  LDGSTS.E [R239+0x10d00], [R240.64], P3 ;  /* 0x10d00000f0ef7fae */ /* 0x0003e80009921848 */
[----:B---3--:R-:W4:Y:S04]  /*1d4d0*/  LDL.64 R242, [R1+0xa98] ;  /* 0x000a980001f27983 */ /* 0x008f280000100a00 */
[----:B------:R1:W-:Y:S04]  /*1d4e0*/  LDGSTS.E [R239+0x11500], [R236.64], P3 ;  /* 0x11500000ecef7fae */ /* 0x0003e80009921848 */
[----:B-1----:R-:W4:Y:S04]  /*1d4f0*/  LDL.64 R240, [R1+0xad8] ;  /* 0x000ad80001f07983 */ /* 0x002f280000100a00 */
[----:B------:R1:W-:Y:S04]  /*1d500*/  LDGSTS.E [R239+0x11d00], [R230.64], P3 ;  /* 0x11d00000e6ef7fae */ /* 0x0003e80009921848 */
[----:B------:R-:W4:Y:S04]  /*1d510*/  LDL.64 R236, [R1+0x130] ;  /* 0x0001300001ec7983 */ /* 0x000f280000100a00 */
        /* <DEDUP_REMOVED lines=24> */
[----:B-1----:R-:W3:Y:S04]  /*1d6a0*/  LDL.64 R82, [R1+0x888] ;  /* 0x0008880001527983 */ /* 0x002ee80000100a00 */
[----:B--2---:R-:W2:Y:S04]  /*1d6b0*/  LDL.64 R80, [R1+0x268] ;  /* 0x0002680001507983 */ /* 0x004ea80000100a00 */
[----:B----4-:R1:W-:Y:S04]  /*1d6c0*/  LDGSTS.E [R239+0x18d00], [R76.64], P3 ;  /* 0x18d000004cef7fae */ /* 0x0103e80009921848 */
[----:B------:R-:W4:Y:S04]  /*1d6d0*/  LDL.64 R78, [R1+0x8d8] ;  /* 0x0008d800014e7983 */ /* 0x000f280000100a00 */
[----:B-1----:R-:W4:Y:S04]  /*1d6e0*/  LDL.64 R76, [R1+0x908] ;  /* 0x00090800014c7983 */ /* 0x002f280000100a00 */
        /* <DEDUP_REMOVED lines=22> */
[----:B------:R-:W4:Y:S04]  /*1d850*/  LDL.64 R238, [R1+0xa60] ;  /* 0x000a600001ee7983 */ /* 0x000f280000100a00 */
        /* <DEDUP_REMOVED lines=23> */
[----:B---3--:R1:W-:Y:S04]  /*1d9d0*/  LDGSTS.E [R0+0x16600], [R82.64], P3 ;  /* 0x1660000052007fae */ /* 0x0083e80009921848 */
[----:B--2---:R2:W-:Y:S04]  /*1d9e0*/  LDGSTS.E [R0+0x16e00], [R80.64], P3 ;  /* 0x16e0000050007fae */ /* 0x0045e80009921848 */
[----:B----4-:R3:W-:Y:S04]  /*1d9f0*/  LDGSTS.E [R0+0x17600], [R78.64], P3 ;  /* 0x176000004e007fae */ /* 0x0107e80009921848 */
[----:B-1----:R-:W4:Y:S04]  /*1da00*/  LDL.64 R82, [R1+0x2e0] ;  /* 0x0002e00001527983 */ /* 0x002f280000100a00 */
[----:B------:R1:W-:Y:S04]  /*1da10*/  LDGSTS.E [R0+0x17e00], [R76.64], P3 ;  /* 0x17e000004c007fae */ /* 0x0003e80009921848 */
[----:B--2---:R-:W2:Y:S04]  /*1da20*/  LDL.64 R80, [R1+0x890] ;  /* 0x0008900001507983 */ /* 0x004ea80000100a00 */
[----:B---3--:R-:W3:Y:S04]  /*1da30*/  LDL.64 R78, [R1+0x260] ;  /* 0x00026000014e7983 */ /* 0x008ee80000100a00 */
[----:B-1----:R-:W3:Y:S04]  /*1da40*/  LDL.64 R76, [R1+0x8e0] ;  /* 0x0008e000014c7983 */ /* 0x002ee80000100a00 */
[----:B------:R1:W-:Y:S04]  /*1da50*/  LDGSTS.E [R0+0x18600], [R70.64], P3 ;  /* 0x1860000046007fae */ /* 0x0003e80009921848 */
[----:B-1----:R-:W3:Y:S04]  /*1da60*/  LDL.64 R70, [R1+0x948] ;  /* 0x0009480001467983 */ /* 0x002ee80000100a00 */
        /* <DEDUP_REMOVED lines=13> */
[----:B------:R1:W-:Y:S04]  /*1db40*/  LDGSTS.E [R0+0x1de00], [R184.64], P3 ;  /* 0x1de00000b8007fae */ /* 0x0003e80009921848 */
[----:B------:R-:W3:Y:S04]  /*1db50*/  LDL.LU.64 R64, [R1+0x11c0] ;  /* 0x0011c00001407983 */ /* 0x000ee80000300a00 */
[----:B------:R1:W-:Y:S04]  /*1db60*/  LDGSTS.E [R0+0x1e600], [R90.64], P3 ;  /* 0x1e6000005a007fae */ /* 0x0003e80009921848 */
[----:B------:R1:W-:Y:S04]  /*1db70*/  LDGSTS.E [R0+0x1ee00], [R74.64], P3 ;  /* 0x1ee000004a007fae */ /* 0x0003e80009921848 */
[----:B------:R1:W-:Y:S04]  /*1db80*/  LDGSTS.E [R0+0x1f600], [R26.64], P3 ;  /* 0x1f6000001a007fae */ /* 0x0003e80009921848 */
[----:B-1----:R-:W3:Y:S04]  /*1db90*/  LDL.LU.64 R90, [R1+0x11b8] ;  /* 0x0011b800015a7983 */ /* 0x002ee80000300a00 */
[----:B------:R-:W3:Y:S04]  /*1dba0*/  LDL.LU.64 R74, [R1+0x11b0] ;  /* 0x0011b000014a7983 */ /* 0x000ee80000300a00 */
[----:B------:R-:W3:Y:S01]  /*1dbb0*/  LDL.LU.64 R26, [R1+0x11a8] ;  /* 0x0011a800011a7983 */ /* 0x000ee20000300a00 */
        /* <DEDUP_REMOVED lines=13> */
[----:B------:R1:W-:Y:S04]  /*1dc90*/  STL [R1+0x224], RZ ;  /* 0x000224ff01007387 */ /* 0x0003e80000100800 */
[----:B------:R1:W-:Y:S04]  /*1dca0*/  STL [R1+0x228], RZ ;  /* 0x000228ff01007387 */ /* 0x0003e80000100800 */
[----:B------:R1:W-:Y:S01]  /*1dcb0*/  STL [R1+0x22c], RZ ;  /* 0x00022cff01007387 */ /* 0x0003e20000100800 */
[----:B------:R-:W-:Y:S01]  /*1dcc0*/  IMAD.MOV.U32 R252, RZ, RZ, c[0x0][0x188] ;  /* 0x00006200fffc7624 */ /* 0x000fe200078e00ff */
[----:B------:R-:W-:Y:S01]  /*1dcd0*/  CS2R R208, SRZ ;  /* 0x0000000000d07805 */ /* 0x000fe2000001ff00 */
[----:B------:R-:W-:Y:S01]  /*1dce0*/  CS2R R210, SRZ ;  /* 0x0000000000d27805 */ /* 0x000fe2000001ff00 */
[----:B------:R-:W-:Y:S01]  /*1dcf0*/  CS2R R200, SRZ ;  /* 0x0000000000c87805 */ /* 0x000fe2000001ff00 */
[----:B------:R-:W-:Y:S01]  /*1dd00*/  CS2R R202, SRZ ;  /* 0x0000000000ca7805 */ /* 0x000fe2000001ff00 */
[----:B------:R-:W-:Y:S01]  /*1dd10*/  CS2R R192, SRZ ;  /* 0x0000000000c07805 */ /* 0x000fe2000001ff00 */
[----:B------:R-:W-:Y:S01]  /*1dd20*/  CS2R R194, SRZ ;  /* 0x0000000000c27805 */ /* 0x000fe2000001ff00 */
[----:B------:R-:W-:Y:S01]  /*1dd30*/  CS2R R188, SRZ ;  /* 0x0000000000bc7805 */ /* 0x000fe2000001ff00 */
[----:B----4-:R4:W-:Y:S04]  /*1dd40*/  LDGSTS.E [R4+0x15f00], [R82.64], P3 ;  /* 0x15f0000052047fae */ /* 0x0109e80009921848 */
[----:B--2---:R2:W-:Y:S04]  /*1dd50*/  LDGSTS.E [R4+0x16700], [R80.64], P3 ;  /* 0x1670000050047fae */ /* 0x0045e80009921848 */
[----:B---3--:R3:W-:Y:S04]  /*1dd60*/  LDGSTS.E [R4+0x16f00], [R78.64], P3 ;  /* 0x16f000004e047fae */ /* 0x0087e80009921848 */
[----:B------:R1:W-:Y:S01]  /*1dd70*/  LDGSTS.E [R4+0x17700], [R76.64], P3 ;  /* 0x177000004c047fae */ /* 0x0003e20009921848 */
[----:B------:R-:W-:Y:S01]  /*1dd80*/  CS2R R190, SRZ ;  /* 0x0000000000be7805 */ /* 0x000fe2000001ff00 */
        /* <DEDUP_REMOVED lines=44> */
[----:B------:R-:W-:Y:S01]  /*1e050*/  IMAD.SHL.U32 R252, R252, 0x40, RZ ;  /* 0x00000040fcfc7824 */ /* 0x000fe200078e00ff */
[----:B-1----:R-:W-:Y:S01]  /*1e060*/  CS2R R76, SRZ ;  /* 0x00000000004c7805 */ /* 0x002fe2000001ff00 */
[----:B---3--:R-:W-:Y:S01]  /*1e070*/  CS2R R78, SRZ ;  /* 0x00000000004e7805 */ /* 0x008fe2000001ff00 */
[----:B--2---:R-:W-:Y:S01]  /*1e080*/  CS2R R80, SRZ ;  /* 0x0000000000507805 */ /* 0x004fe2000001ff00 */
[----:B----4-:R-:W-:Y:S01]  /*1e090*/  CS2R R82, SRZ ;  /* 0x0000000000527805 */ /* 0x010fe2000001ff00 */
        /* <DEDUP_REMOVED lines=16> */
[----:B------:R1:W-:Y:S04]  /*1e1a0*/  LDGSTS.E [R4+0x17f00], [R72.64], P3 ;  /* 0x17f0000048047fae */ /* 0x0003e80009921848 */
[----:B------:R2:W-:Y:S01]  /*1e1b0*/  LDGSTS.E [R4+0x18700], [R70.64], P3 ;  /* 0x1870000046047fae */ /* 0x0005e20009921848 */
[----:B-1----:R-:W-:Y:S01]  /*1e1c0*/  CS2R R72, SRZ ;  /* 0x0000000000487805 */ /* 0x002fe2000001ff00 */
[----:B--2---:R-:W-:-:S02]  /*1e1d0*/  CS2R R70, SRZ ;  /* 0x0000000000467805 */ /* 0x004fc4000001ff00 */
        /* <DEDUP_REMOVED lines=15> */
[----:B--2---:R-:W-:-:S03]  /*1e2d0*/  CS2R R68, SRZ ;  /* 0x0000000000447805 */ /* 0x004fc6000001ff00 */
[----:B------:R-:W0:Y:S01]  /*1e2e0*/  LDGDEPBAR ;  /* 0x00000000000079af */ /* 0x000e220000000000 */
[----:B----4-:R-:W-:Y:S01]  /*1e2f0*/  CS2R R74, SRZ ;  /* 0x00000000004a7805 */ /* 0x010fe2000001ff00 */
[----:B-1----:R-:W-:Y:S01]  /*1e300*/  CS2R R64, SRZ ;  /* 0x0000000000407805 */ /* 0x002fe2000001ff00 */
[----:B---3--:R-:W-:Y:S01]  /*1e310*/  CS2R R66, SRZ ;  /* 0x0000000000427805 */ /* 0x008fe2000001ff00 */
[----:B------:R-:W-:Y:S01]  /*1e320*/  CS2R R8, SRZ ;  /* 0x0000000000087805 */ /* 0x000fe2000001ff00 */
[----:B------:R-:W-:Y:S01]  /*1e330*/  CS2R R10, SRZ ;  /* 0x00000000000a7805 */ /* 0x000fe2000001ff00 */
[----:B------:R-:W-:Y:S01]  /*1e340*/  CS2R R6, SRZ ;  /* 0x0000000000067805 */ /* 0x000fe2000001ff00 */
[----:B------:R-:W-:Y:S01]  /*1e350*/  CS2R R234, SRZ ;  /* 0x0000000000ea7805 */ /* 0x000fe2000001ff00 */
[----:B------:R-:W-:Y:S01]  /*1e360*/  CS2R R4, SRZ ;  /* 0x0000000000047805 */ /* 0x000fe2000001ff00 */
[----:B------:R-:W-:Y:S01]  /*1e370*/  CS2R R218, SRZ ;  /* 0x0000000000da7805 */ /* 0x000fe2000001ff00 */
[----:B------:R-:W-:Y:S05]  /*1e380*/  @!P5 BRA `(.L_x_0) ;  /* 0x0001bfe00000d947 */ /* 0x000fea0003800000 */
[----:B------:R-:W2:Y:S04]  /*1e390*/  LDL.LU.64 R216, [R1+0x820] ;  /* 0x0008200001d87983 */ /* 0x000ea80000300a00 */
[----:B------:R-:W3:Y:S04]  /*1e3a0*/  LDL.LU.64 R230, [R1+0x530] ;  /* 0x0005300001e67983 */ /* 0x000ee80000300a00 */
[----:B------:R-:W4:Y:S04]  /*1e3b0*/  LDL.LU.64 R228, [R1+0x570] ;  /* 0x0005700001e47983 */ /* 0x000f280000300a00 */
[----:B------:R-:W5:Y:S04]  /*1e3c0*/  LDL.LU.64 R214, [R1+0x7d8] ;  /* 0x0007d80001d67983 */ /* 0x000f680000300a00 */
[----:B------:R-:W2:Y:S04]  /*1e3d0*/  LDL.LU.64 R226, [R1+0x788] ;  /* 0x0007880001e27983 */ /* 0x000ea80000300a00 */
[----:B------:R-:W2:Y:S04]  /*1e3e0*/  LDL.LU.64 R218, [R1+0x738] ;  /* 0x0007380001da7983 */ /* 0x000ea80000300a00 */
[----:B------:R-:W2:Y:S04]  /*1e3f0*/  LDL.LU.64 R212, [R1+0x6e0] ;  /* 0x0006e00001d47983 */ /* 0x000ea80000300a00 */
[----:B------:R-:W2:Y:S04]  /*1e400*/  LDL.LU.64 R232, [R1+0x130] ;  /* 0x0001300001e87983 */ /* 0x000ea80000300a00 */
[----:B------:R-:W3:Y:S04]  /*1e410*/  LDL.LU.64 R220, [R1+0x138] ;  /* 0x0001380001dc7983 */ /* 0x000ee80000300a00 */
[----:B------:R-:W3:Y:S04]  /*1e420*/  LDL.LU.64 R224, [R1+0x4f0] ;  /* 0x0004f00001e07983 */ /* 0x000ee80000300a00 */
[----:B------:R-:W3:Y:S04]  /*1e430*/  LDL.LU.64 R222, [R1+0x5c8] ;  /* 0x0005c80001de7983 */ /* 0x000ee80000300a00 */
[----:B------:R-:W3:Y:S04]  /*1e440*/  LDL.LU.64 R234, [R1+0x628] ;  /* 0x0006280001ea7983 */ /* 0x000ee80000300a00 */
[----:B------:R-:W4:Y:S04]  /*1e450*/  LDL.LU.64 R198, [R1+0x40] ;  /* 0x0000400001c67983 */ /* 0x000f280000300a00 */
[----:B------:R-:W4:Y:S04]  /*1e460*/  LDL.LU.64 R240, [R1+0x20] ;  /* 0x0000200001f07983 */ /* 0x000f280000300a00 */
[----:B------:R-:W4:Y:S04]  /*1e470*/  LDL.LU.64 R242, [R1] ;  /* 0x0000000001f27983 */ /* 0x000f280000300a00 */
[----:B------:R-:W5:Y:S04]  /*1e480*/  LDL.LU.64 R196, [R1+0x630] ;  /* 0x0006300001c47983 */ /* 0x000f680000300a00 */
[----:B------:R-:W5:Y:S04]  /*1e490*/  LDL.LU.64 R6, [R1+0x58] ;  /* 0x0000580001067983 */ /* 0x000f680000300a00 */
[----:B------:R-:W5:Y:S01]  /*1e4a0*/  LDL.LU.64 R236, [R1+0x28] ;  /* 0x0000280001ec7983 */ /* 0x000f620000300a00 */
[----:B--2---:R-:W-:-:S02]  /*1e4b0*/  IMAD.MOV.U32 R238, RZ, RZ, R232 ;  /* 0x000000ffffee7224 */ /* 0x004fc400078e00e8 */
[----:B------:R-:W-:Y:S01]  /*1e4c0*/  IMAD.MOV.U32 R239, RZ, RZ, R233 ;  /* 0x000000ffffef7224 */ /* 0x000fe200078e00e9 */
[----:B---3--:R1:W-:Y:S01]  /*1e4d0*/  STL [R1+0xbf4], R234 ;  /* 0x000bf4ea01007387 */ /* 0x0083e20000100800 */
[----:B------:R-:W-:-:S03]  /*1e4e0*/  IMAD.MOV.U32 R0, RZ, RZ, R235 ;  /* 0x000000ffff007224 */ /* 0x000fc600078e00eb */
[----:B------:R-:W2:Y:S04]  /*1e4f0*/  LDL.LU.64 R232, [R1+0x8] ;  /* 0x0000080001e87983 */ /* 0x000ea80000300a00 */
[----:B------:R3:W-:Y:S04]  /*1e500*/  STL [R1+0xbf0], R0 ;  /* 0x000bf00001007387 */ /* 0x0007e80000100800 */
[----:B----4-:R4:W-:Y:S04]  /*1e510*/  STL [R1+0xbfc], R198 ;  /* 0x000bfcc601007387 */ /* 0x0109e80000100800 */
[----:B-1----:R-:W2:Y:S01]  /*1e520*/  LDL.LU.64 R234, [R1+0x638] ;  /* 0x0006380001ea7983 */ /* 0x002ea20000300a00 */
[----:B---3--:R-:W-:-:S03]  /*1e530*/  IMAD.MOV.U32 R0, RZ, RZ, R199 ;  /* 0x000000ffff007224 */ /* 0x008fc600078e00c7 */
[----:B------:R-:W-:Y:S04]  /*1e540*/  STL [R1+0xc04], R240 ;  /* 0x000c04f001007387 */ /* 0x000fe80000100800 */
[----:B------:R1:W-:Y:S04]  /*1e550*/  STL [R1+0xbf8], R0 ;  /* 0x000bf80001007387 */ /* 0x0003e80000100800 */
[----:B----4-:R-:W3:Y:S01]  /*1e560*/  LDL.LU.64 R198, [R1+0x70] ;  /* 0x0000700001c67983 */ /* 0x010ee20000300a00 */
[----:B-1----:R-:W-:-:S03]  /*1e570*/  IMAD.MOV.U32 R0, RZ, RZ, R241 ;  /* 0x000000ffff007224 */ /* 0x002fc600078e00f1 */
[----:B------:R-:W-:Y:S04]  /*1e580*/  STL [R1+0xc0c], R242 ;  /* 0x000c0cf201007387 */ /* 0x000fe80000100800 */
[----:B------:R1:W-:Y:S04]  /*1e590*/  STL [R1+0xc00], R0 ;  /* 0x000c000001007387 */ /* 0x0003e80000100800 */
[----:B------:R-:W4:Y:S01]  /*1e5a0*/  LDL.LU.64 R240, [R1+0x38] ;  /* 0x0000380001f07983 */ /* 0x000f220000300a00 */
[----:B-1----:R-:W-:-:S03]  /*1e5b0*/  IMAD.MOV.U32 R0, RZ, RZ, R243 ;  /* 0x000000ffff007224 */ /* 0x002fc600078e00f3 */
[----:B-----5:R-:W-:Y:S04]  /*1e5c0*/  STL [R1+0xc14], R196 ;  /* 0x000c14c401007387 */ /* 0x020fe80000100800 */
[----:B------:R1:W-:Y:S04]  /*1e5d0*/  STL [R1+0xc08], R0 ;  /* 0x000c080001007387 */ /* 0x0003e80000100800 */
[----:B------:R-:W4:Y:S01]  /*1e5e0*/  LDL.LU.64 R242, [R1+0x10] ;  /* 0x0000100001f27983 */ /* 0x000f220000300a00 */
[----:B-1----:R-:W-:-:S03]  /*1e5f0*/  IMAD.MOV.U32 R0, RZ, RZ, R197 ;  /* 0x000000ffff007224 */ /* 0x002fc600078e00c5 */
[----:B------:R-:W-:Y:S04]  /*1e600*/  STL [R1+0xc1c], R6 ;  /* 0x000c1c0601007387 */ /* 0x000fe80000100800 */
[----:B------:R1:W-:Y:S04]  /*1e610*/  STL [R1+0xc10], R0 ;  /* 0x000c100001007387 */ /* 0x0003e80000100800 */
[----:B------:R-:W4:Y:S04]  /*1e620*/  LDL.LU.64 R196, [R1+0x640] ;  /* 0x0006400001c47983 */ /* 0x000f280000300a00 */
[----:B------:R-:W4:Y:S01]  /*1e630*/  LDL.LU.64 R4, [R1+0x88] ;  /* 0x0000880001047983 */ /* 0x000f220000300a00 */
[----:B-1----:R-:W-:-:S03]  /*1e640*/  IMAD.MOV.U32 R0, RZ, RZ, R7 ;  /* 0x000000ffff007224 */ /* 0x002fc600078e0007 */
[----:B------:R-:W-:Y:S04]  /*1e650*/  STL [R1+0xc24], R236 ;  /* 0x000c24ec01007387 */ /* 0x000fe80000100800 */
[----:B------:R1:W-:Y:S02]  /*1e660*/  STL [R1+0xc18], R0 ;  /* 0x000c180001007387 */ /* 0x0003e40000100800 */
[----:B-1----:R-:W-:-:S05]  /*1e670*/  IMAD.MOV.U32 R0, RZ, RZ, R237 ;  /* 0x000000ffff007224 */ /* 0x002fca00078e00ed */
[----:B------:R2:W-:Y:S04]  /*1e680*/  STL [R1+0xc20], R0 ;  /* 0x000c200001007387 */ /* 0x0005e80000100800 */
[----:B------:R-:W4:Y:S01]  /*1e690*/  LDL.LU.64 R236, [R1+0x50] ;  /* 0x0000500001ec7983 */ /* 0x000f220000300a00 */
[----:B--2---:R-:W-:-:S03]  /*1e6a0*/  IMAD.MOV.U32 R0, RZ, RZ, R233 ;  /* 0x000000ffff007224 */ /* 0x004fc600078e00e9 */
[----:B------:R-:W-:Y:S04]  /*1e6b0*/  STL [R1+0xc2c], R232 ;  /* 0x000c2ce801007387 */ /* 0x000fe80000100800 */
[----:B------:R1:W-:Y:S04]  /*1e6c0*/  STL [R1+0xc28], R0 ;  /* 0x000c280001007387 */ /* 0x0003e80000100800 */
[----:B------:R2:W-:Y:S01]  /*1e6d0*/  STL [R1+0xc34], R234 ;  /* 0x000c34ea01007387 */ /* 0x0005e20000100800 */
[----:B-1----:R-:W-:-:S03]  /*1e6e0*/  IMAD.MOV.U32 R0, RZ, RZ, R235 ;  /* 0x000000ffff007224 */ /* 0x002fc600078e00eb */
[----:B------:R-:W5:Y:S04]  /*1e6f0*/  LDL.LU.64 R232, [R1+0x18] ;  /* 0x0000180001e87983 */ /* 0x000f680000300a00 */
[----:B------:R1:W-:Y:S04]  /*1e700*/  STL [R1+0xc30], R0 ;  /* 0x000c300001007387 */ /* 0x0003e80000100800 */
[----:B---3--:R-:W-:Y:S04]  /*1e710*/  STL [R1+0xc3c], R198 ;  /* 0x000c3cc601007387 */ /* 0x008fe80000100800 */
[----:B--2---:R-:W2:Y:S01]  /*1e720*/  LDL.LU.64 R234, [R1+0x648] ;  /* 0x0006480001ea7983 */ /* 0x004ea20000300a00 */
[----:B-1----:R-:W-:-:S03]  /*1e730*/  IMAD.MOV.U32 R0, RZ, RZ, R199 ;  /* 0x000000ffff007224 */ /* 0x002fc600078e00c7 */
[----:B----4-:R-:W-:Y:S04]  /*1e740*/  STL [R1+0xc44], R240 ;  /* 0x000c44f001007387 */ /* 0x010fe80000100800 */
[----:B------:R1:W-:Y:S04]  /*1e750*/  STL [R1+0xc38], R0 ;  /* 0x000c380001007387 */ /* 0x0003e80000100800 */
[----:B------:R-:W3:Y:S01]  /*1e760*/  LDL.LU.64 R6, [R1+0xa0] ;  /* 0x0000a00001067983 */ /* 0x000ee20000300a00 */
[----:B-1----:R-:W-:-:S05]  /*1e770*/  IMAD.MOV.U32 R0, RZ, RZ, R241 ;  /* 0x000000ffff007224 */ /* 0x002fca00078e00f1 */
[----:B------:R1:W-:Y:S04]  /*1e780*/  STL [R1+0xc40], R0 ;  /* 0x000c400001007387 */ /* 0x0003e80000100800 */
[----:B------:R4:W-:Y:S04]  /*1e790*/  STL [R1+0xc4c], R242 ;  /* 0x000c4cf201007387 */ /* 0x0009e80000100800 */
[----:B------:R-:W3:Y:S01]  /*1e7a0*/  LDL.LU.64 R198, [R1+0x68] ;  /* 0x0000680001c67983 */ /* 0x000ee20000300a00 */
[----:B-1----:R-:W-:-:S03]  /*1e7b0*/  IMAD.MOV.U32 R0, RZ, RZ, R243 ;  /* 0x000000ffff007224 */ /* 0x002fc600078e00f3 */
[----:B----4-:R-:W4:Y:S04]  /*1e7c0*/  LDL.LU.64 R242, [R1+0x120] ;  /* 0x0001200001f27983 */ /* 0x010f280000300a00 */
[----:B------:R1:W-:Y:S04]  /*1e7d0*/  STL [R1+0xc48], R0 ;  /* 0x000c480001007387 */ /* 0x0003e80000100800 */
[----:B------:R1:W-:Y:S04]  /*1e7e0*/  STL [R1+0xc54], R196 ;  /* 0x000c54c401007387 */ /* 0x0003e80000100800 */
[----:B------:R-:W4:Y:S01]  /*1e7f0*/  LDL.LU.64 R240, [R1+0x30] ;  /* 0x0000300001f07983 */ /* 0x000f220000300a00 */
[----:B-1----:R-:W-:-:S05]  /*1e800*/  IMAD.MOV.U32 R0, RZ, RZ, R197 ;  /* 0x000000ffff007224 */ /* 0x002fca00078e00c5 */
[----:B------:R1:W-:Y:S04]  /*1e810*/  STL [R1+0xc50], R0 ;  /* 0x000c500001007387 */ /* 0x0003e80000100800 */
[----:B------:R-:W-:Y:S04]  /*1e820*/  STL [R1+0xc5c], R4 ;  /* 0x000c5c0401007387 */ /* 0x000fe80000100800 */
[----:B------:R-:W4:Y:S01]  /*1e830*/  LDL.LU.64 R196, [R1+0xc0] ;  /* 0x0000c00001c47983 */ /* 0x000f220000300a00 */
[----:B-1----:R-:W-:-:S05]  /*1e840*/  IMAD.MOV.U32 R0, RZ, RZ, R5 ;  /* 0x000000ffff007224 */ /* 0x002fca00078e0005 */
[----:B------:R1:W-:Y:S04]  /*1e850*/  STL [R1+0xc58], R0 ;  /* 0x000c580001007387 */ /* 0x0003e80000100800 */
[----:B------:R1:W-:Y:S02]  /*1e860*/  STL [R1+0xc64], R236 ;  /* 0x000c64ec01007387 */ /* 0x0003e40000100800 */
[----:B-1----:R-:W-:Y:S02]  /*1e870*/  IMAD.MOV.U32 R0, RZ, RZ, R237 ;  /* 0x000000ffff007224 */ /* 0x002fe400078e00ed */
[----:B------:R-:W4:Y:S04]  /*1e880*/  LDL.LU.64 R236, [R1+0x80] ;  /* 0x0000800001ec7983 */ /* 0x000f280000300a00 */
[----:B------:R5:W-:Y:S02]  /*1e890*/  STL [R1+0xc60], R0 ;  /* 0x000c600001007387 */ /* 0x000be40000100800 */
[----:B-----5:R-:W-:-:S02]  /*1e8a0*/  IMAD.MOV.U32 R0, RZ, RZ, R233 ;  /* 0x000000ffff007224 */ /* 0x020fc400078e00e9 */
[----:B------:R1:W-:Y:S04]  /*1e8b0*/  STL [R1+0xc6c], R232 ;  /* 0x000c6ce801007387 */ /* 0x0003e80000100800 */
[----:B--2---:R-:W-:Y:S04]  /*1e8c0*/  STL [R1+0xc74], R234 ;  /* 0x000c74ea01007387 */ /* 0x004fe80000100800 */
[----:B------:R2:W-:Y:S04]  /*1e8d0*/  STL [R1+0xc68], R0 ;  /* 0x000c680001007387 */ /* 0x0005e80000100800 */
[----:B-1----:R-:W5:Y:S01]  /*1e8e0*/  LDL.LU.64 R232, [R1+0x48] ;  /* 0x0000480001e87983 */ /* 0x002f620000300a00 */
[----:B--2---:R-:W-:-:S03]  /*1e8f0*/  IMAD.MOV.U32 R0, RZ, RZ, R235 ;  /* 0x000000ffff007224 */ /* 0x004fc600078e00eb */
[----:B------:R-:W2:Y:S04]  /*1e900*/  LDL.LU.64 R234, [R1+0x660] ;  /* 0x0006600001ea7983 */ /* 0x000ea80000300a00 */
[----:B------:R1:W-:Y:S04]  /*1e910*/  STL [R1+0xc70], R0 ;  /* 0x000c700001007387 */ /* 0x0003e80000100800 */
[----:B---3--:R-:W-:Y:S01]  /*1e920*/  STL [R1+0xc7c], R6 ;  /* 0x000c7c0601007387 */ /* 0x008fe20000100800 */
[----:B-1----:R-:W-:-:S03]  /*1e930*/  IMAD.MOV.U32 R0, RZ, RZ, R7 ;  /* 0x000000ffff007224 */ /* 0x002fc600078e0007 */
[----:B------:R-:W-:Y:S04]  /*1e940*/  STL [R1+0xc84], R198 ;  /* 0x000c84c601007387 */ /* 0x000fe80000100800 */
[----:B------:R1:W-:Y:S04]  /*1e950*/  STL [R1+0xc78], R0 ;  /* 0x000c780001007387 */ /* 0x0003e80000100800 */
[----:B------:R-:W3:Y:S01]  /*1e960*/  LDL.LU.64 R4, [R1+0xe0] ;  /* 0x0000e00001047983 */ /* 0x000ee20000300a00 */
[----:B-1----:R-:W-:-:S03]  /*1e970*/  IMAD.MOV.U32 R0, RZ, RZ, R199 ;  /* 0x000000ffff007224 */ /* 0x002fc600078e00c7 */
[----:B------:R-:W3:Y:S04]  /*1e980*/  LDL.LU.64 R198, [R1+0x98] ;  /* 0x0000980001c67983 */ /* 0x000ee80000300a00 */
[----:B------:R1:W-:Y:S04]  /*1e990*/  STL [R1+0xc80], R0 ;  /* 0x000c800001007387 */ /* 0x0003e80000100800 */
[----:B----4-:R4:W-:Y:S01]  /*1e9a0*/  STL [R1+0xc8c], R240 ;  /* 0x000c8cf001007387 */ /* 0x0109e20000100800 */
[----:B-1----:R-:W-:-:S05]  /*1e9b0*/  IMAD.MOV.U32 R0, RZ, RZ, R241 ;  /* 0x000000ffff007224 */ /* 0x002fca00078e00f1 */
[----:B------:R1:W-:Y:S04]  /*1e9c0*/  STL [R1+0xc88], R0 ;  /* 0x000c880001007387 */ /* 0x0003e80000100800 */
[----:B------:R4:W-:Y:S04]  /*1e9d0*/  STL [R1+0xc94], R242 ;  /* 0x000c94f201007387 */ /* 0x0009e80000100800 */
[----:B----4-:R-:W4:Y:S01]  /*1e9e0*/  LDL.LU.64 R240, [R1+0x60] ;  /* 0x0000600001f07983 */ /* 0x010f220000300a00 */
[----:B-1----:R-:W-:-:S05]  /*1e9f0*/  IMAD.MOV.U32 R0, RZ, RZ, R243 ;  /* 0x000000ffff007224 */ /* 0x002fca00078e00f3 */
[----:B------:R1:W-:Y:S04]  /*1ea00*/  STL [R1+0xc90], R0 ;  /* 0x000c900001007387 */ /* 0x0003e80000100800 */
[----:B------:R1:W-:Y:S04]  /*1ea10*/  STL [R1+0xc9c], R196 ;  /* 0x000c9cc401007387 */ /* 0x0003e80000100800 */
[----:B------:R-:W4:Y:S01]  /*1ea20*/  LDL.LU.64 R242, [R1+0x678] ;  /* 0x0006780001f27983 */ /* 0x000f220000300a00 */
[----:B-1----:R-:W-:-:S03]  /*1ea30*/  IMAD.MOV.U32 R0, RZ, RZ, R197 ;  /* 0x000000ffff007224 */ /* 0x002fc600078e00c5 */
[----:B------:R-:W-:Y:S04]  /*1ea40*/  STL [R1+0xca4], R236 ;  /* 0x000ca4ec01007387 */ /* 0x000fe80000100800 */
[----:B------:R1:W-:Y:S04]  /*1ea50*/  STL [R1+0xc98], R0 ;  /* 0x000c980001007387 */ /* 0x0003e80000100800 */
[----:B------:R-:W4:Y:S01]  /*1ea60*/  LDL.LU.64 R196, [R1+0xd8] ;  /* 0x0000d80001c47983 */ /* 0x000f220000300a00 */
[----:B-1----:R-:W-:-:S05]  /*1ea70*/  IMAD.MOV.U32 R0, RZ, RZ, R237 ;  /* 0x000000ffff007224 */ /* 0x002fca00078e00ed */
[----:B------:R1:W-:Y:S04]  /*1ea80*/  STL [R1+0xca0], R0 ;  /* 0x000ca00001007387 */ /* 0x0003e80000100800 */
[----:B-----5:R-:W-:Y:S01]  /*1ea90*/  STL [R1+0xcac], R232 ;  /* 0x000cace801007387 */ /* 0x020fe20000100800 */
[----:B-1----:R-:W-:-:S03]  /*1eaa0*/  IMAD.MOV.U32 R0, RZ, RZ, R233 ;  /* 0x000000ffff007224 */ /* 0x002fc600078e00e9 */
[----:B------:R-:W5:Y:S04]  /*1eab0*/  LDL.LU.64 R236, [R1+0xb8] ;  /* 0x0000b80001ec7983 */ /* 0x000f680000300a00 */
[----:B------:R1:W-:Y:S04]  /*1eac0*/  STL [R1+0xca8], R0 ;  /* 0x000ca80001007387 */ /* 0x0003e80000100800 */
[----:B--2---:R2:W-:Y:S01]  /*1ead0*/  STL [R1+0xcb4], R234 ;  /* 0x000cb4ea01007387 */ /* 0x0045e20000100800 */
[----:B-1----:R-:W-:-:S03]  /*1eae0*/  IMAD.MOV.U32 R0, RZ, RZ, R235 ;  /* 0x000000ffff007224 */ /* 0x002fc600078e00eb */
[----:B--2---:R-:W2:Y:S04]  /*1eaf0*/  LDL.LU.64 R234, [R1+0x78] ;  /* 0x0000780001ea7983 */ /* 0x004ea80000300a00 */
[----:B------:R-:W2:Y:S04]  /*1eb00*/  LDL.LU.64 R6, [R1+0x690] ;  /* 0x0006900001067983 */ /* 0x000ea80000300a00 */
[----:B------:R1:W-:Y:S04]  /*1eb10*/  STL [R1+0xcb0], R0 ;  /* 0x000cb00001007387 */ /* 0x0003e80000100800 */
[----:B---3--:R-:W-:Y:S01]  /*1eb20*/  STL [R1+0xcbc], R4 ;  /* 0x000cbc0401007387 */ /* 0x008fe20000100800 */
[----:B-1----:R-:W-:-:S03]  /*1eb30*/  IMAD.MOV.U32 R0, RZ, RZ, R5 ;  /* 0x000000ffff007224 */ /* 0x002fc600078e0005 */
[----:B------:R-:W3:Y:S04]  /*1eb40*/  LDL.LU.64 R232, [R1+0x658] ;  /* 0x0006580001e87983 */ /* 0x000ee80000300a00 */
[----:B------:R-:W-:Y:S04]  /*1eb50*/  STL [R1+0xcc4], R198 ;  /* 0x000cc4c601007387 */ /* 0x000fe80000100800 */
[----:B------:R1:W-:Y:S02]  /*1eb60*/  STL [R1+0xcb8], R0 ;  /* 0x000cb80001007387 */ /* 0x0003e40000100800 */
[----:B-1----:R-:W-:-:S05]  /*1eb70*/  IMAD.MOV.U32 R0, RZ, RZ, R199 ;  /* 0x000000ffff007224 */ /* 0x002fca00078e00c7 */
[----:B------:R4:W-:Y:S04]  /*1eb80*/  STL [R1+0xcc0], R0 ;  /* 0x000cc00001007387 */ /* 0x0009e80000100800 */
[----:B------:R-:W3:Y:S01]  /*1eb90*/  LDL.LU.64 R198, [R1+0xb0] ;  /* 0x0000b00001c67983 */ /* 0x000ee20000300a00 */
[----:B----4-:R-:W-:-:S03]  /*1eba0*/  IMAD.MOV.U32 R0, RZ, RZ, R241 ;  /* 0x000000ffff007224 */ /* 0x010fc600078e00f1 */
[----:B------:R1:W-:Y:S04]  /*1ebb0*/  STL [R1+0xccc], R240 ;  /* 0x000cccf001007387 */ /* 0x0003e80000100800 */
[----:B------:R4:W-:Y:S04]  /*1ebc0*/  STL [R1+0xcc8], R0 ;  /* 0x000cc80001007387 */ /* 0x0009e80000100800 */
[----:B------:R4:W-:Y:S04]  /*1ebd0*/  STL [R1+0xcd4], R242 ;  /* 0x000cd4f201007387 */ /* 0x0009e80000100800 */
[----:B-1----:R-:W3:Y:S01]  /*1ebe0*/  LDL.LU.64 R240, [R1+0x90] ;  /* 0x0000900001f07983 */ /* 0x002ee20000300a00 */
[----:B----4-:R-:W-:-:S03]  /*1ebf0*/  IMAD.MOV.U32 R0, RZ, RZ, R243 ;  /* 0x000000ffff007224 */ /* 0x010fc600078e00f3 */
[----:B------:R-:W4:Y:S04]  /*1ec00*/  LDL.LU.64 R242, [R1+0x6a8] ;  /* 0x0006a80001f27983 */ /* 0x000f280000300a00 */
[----:B------:R1:W-:Y:S04]  /*1ec10*/  STL [R1+0xcd0], R0 ;  /* 0x000cd00001007387 */ /* 0x0003e80000100800 */
[----:B------:R1:W-:Y:S02]  /*1ec20*/  STL [R1+0xcdc], R196 ;  /* 0x000cdcc401007387 */ /* 0x0003e40000100800 */
[----:B-1----:R-:W-:-:S02]  /*1ec30*/  IMAD.MOV.U32 R0, RZ, RZ, R197 ;  /* 0x000000ffff007224 */ /* 0x002fc400078e00c5 */
[----:B------:R-:W4:Y:S04]  /*1ec40*/  LDL.LU.64 R196, [R1+0x670] ;  /* 0x0006700001c47983 */ /* 0x000f280000300a00 */
[----:B------:R1:W-:Y:S04]  /*1ec50*/  STL [R1+0xcd8], R0 ;  /* 0x000cd80001007387 */ /* 0x0003e80000100800 */
[----:B-----5:R5:W-:Y:S01]  /*1ec60*/  STL [R1+0xce4], R236 ;  /* 0x000ce4ec01007387 */ /* 0x020be20000100800 */
[----:B-1----:R-:W-:-:S03]  /*1ec70*/  IMAD.MOV.U32 R0, RZ, RZ, R237 ;  /* 0x000000ffff007224 */ /* 0x002fc600078e00ed */
[----:B-----5:R-:W5:Y:S04]  /*1ec80*/  LDL.LU.64 R236, [R1+0xd0] ;  /* 0x0000d00001ec7983 */ /* 0x020f680000300a00 */
[----:B------:R1:W-:Y:S04]  /*1ec90*/  STL [R1+0xce0], R0 ;  /* 0x000ce00001007387 */ /* 0x0003e80000100800 */
[----:B--2---:R2:W-:Y:S01]  /*1eca0*/  STL [R1+0xcec], R234 ;  /* 0x000cecea01007387 */ /* 0x0045e20000100800 */
[----:B-1----:R-:W-:-:S03]  /*1ecb0*/  IMAD.MOV.U32 R0, RZ, RZ, R235 ;  /* 0x000000ffff007224 */ /* 0x002fc600078e00eb */
[----:B------:R-:W-:Y:S04]  /*1ecc0*/  STL [R1+0xcf4], R6 ;  /* 0x000cf40601007387 */ /* 0x000fe80000100800 */
[----:B------:R1:W-:Y:S04]  /*1ecd0*/  STL [R1+0xce8], R0 ;  /* 0x000ce80001007387 */ /* 0x0003e80000100800 */
[----:B--2---:R-:W2:Y:S01]  /*1ece0*/  LDL.LU.64 R234, [R1+0x6c0] ;  /* 0x0006c00001ea7983 */ /* 0x004ea20000300a00 */
[----:B-1----:R-:W-:-:S03]  /*1ecf0*/  IMAD.MOV.U32 R0, RZ, RZ, R7 ;  /* 0x000000ffff007224 */ /* 0x002fc600078e0007 */
[----:B---3--:R-:W-:Y:S04]  /*1ed00*/  STL [R1+0xcfc], R232 ;  /* 0x000cfce801007387 */ /* 0x008fe80000100800 */
[----:B------:R1:W-:Y:S02]  /*1ed10*/  STL [R1+0xcf0], R0 ;  /* 0x000cf00001007387 */ /* 0x0003e40000100800 */
[----:B-1----:R-:W-:-:S05]  /*1ed20*/  IMAD.MOV.U32 R0, RZ, RZ, R233 ;  /* 0x000000ffff007224 */ /* 0x002fca00078e00e9 */
[----:B------:R1:W-:Y:S04]  /*1ed30*/  STL [R1+0xcf8], R0 ;  /* 0x000cf80001007387 */ /* 0x0003e80000100800 */
[----:B------:R-:W3:Y:S01]  /*1ed40*/  LDL.LU.64 R232, [R1+0x688] ;  /* 0x0006880001e87983 */ /* 0x000ee20000300a00 */
[----:B-1----:R-:W-:-:S03]  /*1ed50*/  IMAD.MOV.U32 R0, RZ, RZ, R199 ;  /* 0x000000ffff007224 */ /* 0x002fc600078e00c7 */
[----:B------:R1:W-:Y:S04]  /*1ed60*/  STL [R1+0xd04], R198 ;  /* 0x000d04c601007387 */ /* 0x0003e80000100800 */
[----:B------:R1:W-:Y:S04]  /*1ed70*/  STL [R1+0xd00], R0 ;  /* 0x000d000001007387 */ /* 0x0003e80000100800 */
[----:B-1----:R-:W3:Y:S01]  /*1ed80*/  LDL.LU.64 R198, [R1+0x650] ;  /* 0x0006500001c67983 */ /* 0x002ee20000300a00 */
[----:B------:R-:W-:-:S03]  /*1ed90*/  IMAD.MOV.U32 R0, RZ, RZ, R241 ;  /* 0x000000ffff007224 */ /* 0x000fc600078e00f1 */
[----:B------:R1:W-:Y:S04]  /*1eda0*/  STL [R1+0xd0c], R240 ;  /* 0x000d0cf001007387 */ /* 0x0003e80000100800 */
[----:B------:R4:W-:Y:S04]  /*1edb0*/  STL [R1+0xd08], R0 ;  /* 0x000d080001007387 */ /* 0x0009e80000100800 */
[----:B----4-:R4:W-:Y:S04]  /*1edc0*/  STL [R1+0xd14], R242 ;  /* 0x000d14f201007387 */ /* 0x0109e80000100800 */
[----:B-1----:R-:W3:Y:S01]  /*1edd0*/  LDL.LU.64 R240, [R1+0x700] ;  /* 0x0007000001f07983 */ /* 0x002ee20000300a00 */
[----:B------:R-:W-:-:S05]  /*1ede0*/  IMAD.MOV.U32 R0, RZ, RZ, R243 ;  /* 0x000000ffff007224 */ /* 0x000fca00078e00f3 */
[----:B------:R1:W-:Y:S04]  /*1edf0*/  STL [R1+0xd10], R0 ;  /* 0x000d100001007387 */ /* 0x0003e80000100800 */
[----:B------:R-:W-:Y:S04]  /*1ee00*/  STL [R1+0xd1c], R196 ;  /* 0x000d1cc401007387 */ /* 0x000fe80000100800 */
[----:B----4-:R-:W4:Y:S01]  /*1ee10*/  LDL.LU.64 R242, [R1+0x6a0] ;  /* 0x0006a00001f27983 */ /* 0x010f220000300a00 */
[----:B-1----:R-:W-:-:S05]  /*1ee20*/  IMAD.MOV.U32 R0, RZ, RZ, R197 ;  /* 0x000000ffff007224 */ /* 0x002fca00078e00c5 */
[----:B------:R1:W-:Y:S04]  /*1ee30*/  STL [R1+0xd18], R0 ;  /* 0x000d180001007387 */ /* 0x0003e80000100800 */
[----:B-----5:R5:W-:Y:S01]  /*1ee40*/  STL [R1+0xd24], R236 ;  /* 0x000d24ec01007387 */ /* 0x020be20000100800 */
[----:B-1----:R-:W-:-:S03]  /*1ee50*/  IMAD.MOV.U32 R0, RZ, RZ, R237 ;  /* 0x000000ffff007224 */ /* 0x002fc600078e00ed */
[----:B-----5:R-:W5:Y:S04]  /*1ee60*/  LDL.LU.64 R236, [R1+0x668] ;  /* 0x0006680001ec7983 */ /* 0x020f680000300a00 */
[----:B------:R2:W-:Y:S04]  /*1ee70*/  STL [R1+0xd20], R0 ;  /* 0x000d200001007387 */ /* 0x0005e80000100800 */
[----:B------:R-:W-:Y:S04]  /*1ee80*/  STL [R1+0xd28], R14 ;  /* 0x000d280e01007387 */ /* 0x000fe80000100800 */
[----:B------:R-:W5:Y:S01]  /*1ee90*/  LDL.LU.64 R196, [R1+0x750] ;  /* 0x0007500001c47983 */ /* 0x000f620000300a00 */
[----:B--2---:R-:W-:-:S03]  /*1eea0*/  IMAD.MOV.U32 R0, RZ, RZ, R235 ;  /* 0x000000ffff007224 */ /* 0x004fc600078e00eb */
[----:B------:R-:W-:Y:S04]  /*1eeb0*/  STL [R1+0xbd0], R15 ;  /* 0x000bd00f01007387 */ /* 0x000fe80000100800 */
[----:B------:R1:W-:Y:S04]  /*1eec0*/  STL [R1+0xbd8], R234 ;  /* 0x000bd8ea01007387 */ /* 0x0003e80000100800 */
[----:B------:R3:W-:Y:S01]  /*1eed0*/  STL [R1+0xbd4], R0 ;  /* 0x000bd40001007387 */ /* 0x0007e20000100800 */
[----:B-1----:R-:W-:Y:S02]  /*1eee0*/  IMAD.MOV.U32 R234, RZ, RZ, R224 ;  /* 0x000000ffffea7224 */ /* 0x002fe400078e00e0 */
[----:B------:R-:W-:-:S02]  /*1eef0*/  IMAD.MOV.U32 R235, RZ, RZ, R225 ;  /* 0x000000ffffeb7224 */ /* 0x000fc400078e00e1 */
[----:B------:R-:W-:Y:S02]  /*1ef00*/  IMAD.MOV.U32 R224, RZ, RZ, R222 ;  /* 0x000000ffffe07224 */ /* 0x000fe400078e00de */
[----:B------:R-:W-:Y:S02]  /*1ef10*/  IMAD.MOV.U32 R225, RZ, RZ, R223 ;  /* 0x000000ffffe17224 */ /* 0x000fe400078e00df */
[----:B------:R-:W2:Y:S01]  /*1ef20*/  LDL.LU.64 R222, [R1+0x6b8] ;  /* 0x0006b80001de7983 */ /* 0x000ea20000300a00 */
[----:B---3--:R-:W-:-:S03]  /*1ef30*/  IMAD.MOV.U32 R0, RZ, RZ, R233 ;  /* 0x000000ffff007224 */ /* 0x008fc600078e00e9 */
[----:B------:R1:W-:Y:S04]  /*1ef40*/  STL [R1+0xbe0], R232 ;  /* 0x000be0e801007387 */ /* 0x0003e80000100800 */
[----:B------:R3:W-:Y:S01]  /*1ef50*/  STL [R1+0xbdc], R0 ;  /* 0x000bdc0001007387 */ /* 0x0007e20000100800 */
[----:B-1----:R-:W-:Y:S02]  /*1ef60*/  IMAD.MOV.U32 R232, RZ, RZ, R228 ;  /* 0x000000ffffe87224 */ /* 0x002fe400078e00e4 */
[----:B------:R-:W-:Y:S01]  /*1ef70*/  IMAD.MOV.U32 R233, RZ, RZ, R229 ;  /* 0x000000ffffe97224 */ /* 0x000fe200078e00e5 */
[----:B------:R-:W-:Y:S01]  /*1ef80*/  STL [R1+0xbe8], R198 ;  /* 0x000be8c601007387 */ /* 0x000fe20000100800 */
[----:B---3--:R-:W-:-:S03]  /*1ef90*/  IMAD.MOV.U32 R0, RZ, RZ, R199 ;  /* 0x000000ffff007224 */ /* 0x008fc600078e00c7 */
[----:B------:R-:W3:Y:S04]  /*1efa0*/  LDL.LU.64 R228, [R1+0x680] ;  /* 0x0006800001e47983 */ /* 0x000ee80000300a00 */
[----:B------:R1:W-:Y:S04]  /*1efb0*/  STL [R1+0xbe4], R0 ;  /* 0x000be40001007387 */ /* 0x0003e80000100800 */
[----:B------:R-:W-:Y:S04]  /*1efc0*/  STL [R1+0xbec], R12 ;  /* 0x000bec0c01007387 */ /* 0x000fe80000100800 */
[----:B------:R-:W-:Y:S01]  /*1efd0*/  STL [R1+0xbb0], R13 ;  /* 0x000bb00d01007387 */ /* 0x000fe20000100800 */
[----:B-1----:R-:W-:-:S03]  /*1efe0*/  IMAD.MOV.U32 R0, RZ, RZ, R241 ;  /* 0x000000ffff007224 */ /* 0x002fc600078e00f1 */
[----:B------:R1:W-:Y:S04]  /*1eff0*/  STL [R1+0xbb8], R240 ;  /* 0x000bb8f001007387 */ /* 0x0003e80000100800 */
[----:B------:R-:W3:Y:S04]  /*1f000*/  LDL.LU.64 R198, [R1+0x7a8] ;  /* 0x0007a80001c67983 */ /* 0x000ee80000300a00 */
[----:B------:R1:W-:Y:S04]  /*1f010*/  STL [R1+0xbb4], R0 ;  /* 0x000bb40001007387 */ /* 0x0003e80000100800 */
[----:B----4-:R4:W-:Y:S04]  /*1f020*/  STL [R1+0xbc0], R242 ;  /* 0x000bc0f201007387 */ /* 0x0109e80000100800 */
[----:B-1----:R-:W3:Y:S01]  /*1f030*/  LDL.LU.64 R240, [R1+0x6f8] ;  /* 0x0006f80001f07983 */ /* 0x002ee20000300a00 */
[----:B------:R-:W-:-:S03]  /*1f040*/  IMAD.MOV.U32 R0, RZ, RZ, R243 ;  /* 0x000000ffff007224 */ /* 0x000fc600078e00f3 */
[----:B----4-:R-:W3:Y:S04]  /*1f050*/  LDL.LU.64 R242, [R1+0x698] ;  /* 0x0006980001f27983 */ /* 0x010ee80000300a00 */
[----:B------:R5:W-:Y:S02]  /*1f060*/  STL [R1+0xbbc], R0 ;  /* 0x000bbc0001007387 */ /* 0x000be40000100800 */
[----:B-----5:R-:W-:Y:S02]  /*1f070*/  IMAD.MOV.U32 R0, RZ, RZ, R237 ;  /* 0x000000ffff007224 */ /* 0x020fe400078e00ed */
[----:B------:R1:W-:Y:S04]  /*1f080*/  STL [R1+0xbc8], R236 ;  /* 0x000bc8ec01007387 */ /* 0x0003e80000100800 */
[----:B------:R-:W-:Y:S04]  /*1f090*/  STL [R1+0xbcc], R2 ;  /* 0x000bcc0201007387 */ /* 0x000fe80000100800 */
[----:B------:R5:W-:Y:S04]  /*1f0a0*/  STL [R1+0xbc4], R0 ;  /* 0x000bc40001007387 */ /* 0x000be80000100800 */
[----:B------:R-:W-:Y:S01]  /*1f0b0*/  STL [R1+0x32c], R3 ;  /* 0x00032c0301007387 */ /* 0x000fe20000100800 */
[----:B-1----:R-:W-:-:S02]  /*1f0c0*/  IMAD.MOV.U32 R236, RZ, RZ, R238 ;  /* 0x000000ffffec7224 */ /* 0x002fc400078e00ee */
[----:B------:R-:W-:Y:S01]  /*1f0d0*/  IMAD.MOV.U32 R237, RZ, RZ, R239 ;  /* 0x000000ffffed7224 */ /* 0x000fe200078e00ef */
[----:B------:R-:W-:Y:S04]  /*1f0e0*/  STL [R1+0x334], R196 ;  /* 0x000334c401007387 */ /* 0x000fe80000100800 */
[----:B------:R-:W4:Y:S01]  /*1f0f0*/  LDL.LU.64 R238, [R1+0x7e8] ;  /* 0x0007e80001ee7983 */ /* 0x000f220000300a00 */
[----:B-----5:R-:W-:-:S05]  /*1f100*/  IMAD.MOV.U32 R0, RZ, RZ, R197 ;  /* 0x000000ffff007224 */ /* 0x020fca00078e00c5 */
[----:B------:R1:W-:Y:S04]  /*1f110*/  STL [R1+0x330], R0 ;  /* 0x0003300001007387 */ /* 0x0003e80000100800 */
[----:B--2---:R2:W-:Y:S01]  /*1f120*/  STL [R1+0x33c], R222 ;  /* 0x00033cde01007387 */ /* 0x0045e20000100800 */
[----:B-1----:R-:W-:-:S03]  /*1f130*/  IMAD.MOV.U32 R0, RZ, RZ, R223 ;  /* 0x000000ffff007224 */ /* 0x002fc600078e00df */
[----:B--2---:R-:W2:Y:S04]  /*1f140*/  LDL.LU.64 R222, [R1+0x748] ;  /* 0x0007480001de7983 */ /* 0x004ea80000300a00 */
[----:B------:R1:W-:Y:S04]  /*1f150*/  STL [R1+0x338], R0 ;  /* 0x0003380001007387 */ /* 0x0003e80000100800 */
[----:B---3--:R3:W-:Y:S01]  /*1f160*/  STL [R1+0x344], R228 ;  /* 0x000344e401007387 */ /* 0x0087e20000100800 */
[----:B-1----:R-:W-:-:S03]  /*1f170*/  IMAD.MOV.U32 R0, RZ, RZ, R229 ;  /* 0x000000ffff007224 */ /* 0x002fc600078e00e5 */
[----:B---3--:R-:W3:Y:S04]  /*1f180*/  LDL.LU.64 R228, [R1+0x6b0] ;  /* 0x0006b00001e47983 */ /* 0x008ee80000300a00 */
[----:B------:R1:W-:Y:S04]  /*1f190*/  STL [R1+0x340], R0 ;  /* 0x0003400001007387 */ /* 0x0003e80000100800 */
[----:B------:R-:W-:Y:S01]  /*1f1a0*/  STL [R1+0x34c], R16 ;  /* 0x00034c1001007387 */ /* 0x000fe20000100800 */
[----:B-1----:R-:W-:-:S03]  /*1f1b0*/  IMAD.MOV.U32 R0, RZ, RZ, R199 ;  /* 0x000000ffff007224 */ /* 0x002fc600078e00c7 */
[----:B------:R-:W-:Y:S04]  /*1f1c0*/  STL [R1+0x348], R17 ;  /* 0x0003481101007387 */ /* 0x000fe80000100800 */
[----:B------:R-:W-:Y:S04]  /*1f1d0*/  STL [R1+0x354], R198 ;  /* 0x000354c601007387 */ /* 0x000fe80000100800 */
[----:B------:R1:W-:Y:S04]  /*1f1e0*/  STL [R1+0x350], R0 ;  /* 0x0003500001007387 */ /* 0x0003e80000100800 */
[----:B------:R5:W-:Y:S04]  /*1f1f0*/  STL [R1+0x35c], R240 ;  /* 0x00035cf001007387 */ /* 0x000be80000100800 */
[----:B------:R-:W3:Y:S01]  /*1f200*/  LDL.LU.64 R6, [R1+0x830] ;  /* 0x0008300001067983 */ /* 0x000ee20000300a00 */
[----:B-1----:R-:W-:-:S03]  /*1f210*/  IMAD.MOV.U32 R0, RZ, RZ, R241 ;  /* 0x000000ffff007224 */ /* 0x002fc600078e00f1 */
[----:B------:R-:W-:Y:S04]  /*1f220*/  STL [R1+0x364], R242 ;  /* 0x000364f201007387 */ /* 0x000fe80000100800 */
[----:B------:R1:W-:Y:S04]  /*1f230*/  STL [R1+0x358], R0 ;  /* 0x0003580001007387 */ /* 0x0003e80000100800 */
[----:B-----5:R-:W3:Y:S01]  /*1f240*/  LDL.LU.64 R240, [R1+0x798] ;  /* 0x0007980001f07983 */ /* 0x020ee20000300a00 */
[----:B-1----:R-:W-:-:S03]  /*1f250*/  IMAD.MOV.U32 R0, RZ, RZ, R243 ;  /* 0x000000ffff007224 */ /* 0x002fc600078e00f3 */
[----:B------:R-:W-:Y:S04]  /*1f260*/  STL [R1+0x36c], R18 ;  /* 0x00036c1201007387 */ /* 0x000fe80000100800 */
[----:B------:R4:W-:Y:S04]  /*1f270*/  STL [R1+0x360], R0 ;  /* 0x0003600001007387 */ /* 0x0009e80000100800 */
[----:B------:R-:W3:Y:S04]  /*1f280*/  LDL.LU.64 R242, [R1+0x6f0] ;  /* 0x0006f00001f27983 */ /* 0x000ee80000300a00 */
[----:B------:R-:W-:Y:S01]  /*1f290*/  STL [R1+0x368], R19 ;  /* 0x0003681301007387 */ /* 0x000fe20000100800 */
[----:B------:R-:W-:-:S02]  /*1f2a0*/  IMAD.MOV.U32 R196, RZ, RZ, R236 ;  /* 0x000000ffffc47224 */ /* 0x000fc400078e00ec */
[----:B------:R-:W-:Y:S02]  /*1f2b0*/  IMAD.MOV.U32 R197, RZ, RZ, R237 ;  /* 0x000000ffffc57224 */ /* 0x000fe400078e00ed */
[----:B----4-:R-:W-:Y:S01]  /*1f2c0*/  IMAD.MOV.U32 R0, RZ, RZ, R239 ;  /* 0x000000ffff007224 */ /* 0x010fe200078e00ef */
[----:B------:R1:W-:Y:S04]  /*1f2d0*/  STL [R1+0x374], R238 ;  /* 0x000374ee01007387 */ /* 0x0003e80000100800 */
[----:B------:R4:W-:Y:S04]  /*1f2e0*/  STL [R1+0x370], R0 ;  /* 0x0003700001007387 */ /* 0x0009e80000100800 */
[----:B-1----:R-:W5:Y:S04]  /*1f2f0*/  LDL.LU.64 R238, [R1+0xa8] ;  /* 0x0000a80001ee7983 */ /* 0x002f680000300a00 */
[----:B--2---:R1:W-:Y:S01]  /*1f300*/  STL [R1+0x37c], R222 ;  /* 0x00037cde01007387 */ /* 0x0043e20000100800 */
[----:B----4-:R-:W-:-:S03]  /*1f310*/  IMAD.MOV.U32 R0, RZ, RZ, R223 ;  /* 0x000000ffff007224 */ /* 0x010fc600078e00df */
[----:B-1----:R-:W2:Y:S04]  /*1f320*/  LDL.LU.64 R222, [R1+0xc8] ;  /* 0x0000c80001de7983 */ /* 0x002ea80000300a00 */
[----:B------:R1:W-:Y:S04]  /*1f330*/  STL [R1+0x378], R0 ;  /* 0x0003780001007387 */ /* 0x0003e80000100800 */
[----:B---3--:R3:W-:Y:S01]  /*1f340*/  STL [R1+0x384], R228 ;  /* 0x000384e401007387 */ /* 0x0087e20000100800 */
[----:B-1----:R-:W-:-:S03]  /*1f350*/  IMAD.MOV.U32 R0, RZ, RZ, R229 ;  /* 0x000000ffff007224 */ /* 0x002fc600078e00e5 */
[----:B---3--:R-:W3:Y:S04]  /*1f360*/  LDL.LU.64 R228, [R1+0xe8] ;  /* 0x0000e80001e47983 */ /* 0x008ee80000300a00 */
[----:B------:R1:W-:Y:S04]  /*1f370*/  STL [R1+0x380], R0 ;  /* 0x0003800001007387 */ /* 0x0003e80000100800 */
[----:B------:R-:W-:Y:S04]  /*1f380*/  STL [R1+0x38c], R20 ;  /* 0x00038c1401007387 */ /* 0x000fe80000100800 */
[----:B------:R-:W-:Y:S04]  /*1f390*/  STL [R1+0x388], R21 ;  /* 0x0003881501007387 */ /* 0x000fe80000100800 */
[----:B------:R-:W4:Y:S04]  /*1f3a0*/  LDL.LU.64 R198, [R1+0x110] ;  /* 0x0001100001c67983 */ /* 0x000f280000300a00 */
[----:B------:R-:W-:Y:S04]  /*1f3b0*/  STL [R1+0x394], R6 ;  /* 0x0003940601007387 */ /* 0x000fe80000100800 */
[----:B------:R-:W4:Y:S01]  /*1f3c0*/  LDL.LU.64 R236, [R1+0x118] ;  /* 0x0001180001ec7983 */ /* 0x000f220000300a00 */
[----:B-1----:R-:W-:-:S05]  /*1f3d0*/  IMAD.MOV.U32 R0, RZ, RZ, R7 ;  /* 0x000000ffff007224 */ /* 0x002fca00078e0007 */
[----:B------:R1:W-:Y:S04]  /*1f3e0*/  STL [R1+0x390], R0 ;  /* 0x0003900001007387 */ /* 0x0003e80000100800 */
[----:B------:R1:W-:Y:S02]  /*1f3f0*/  STL [R1+0x39c], R240 ;  /* 0x00039cf001007387 */ /* 0x0003e40000100800 */
[----:B-1----:R-:W-:Y:S02]  /*1f400*/  IMAD.MOV.U32 R0, RZ, RZ, R241 ;  /* 0x000000ffff007224 */ /* 0x002fe400078e00f1 */
[----:B------:R-:W4:Y:S04]  /*1f410*/  LDL.LU.64 R240, [R1+0x128] ;  /* 0x0001280001f07983 */ /* 0x000f280000300a00 */
[----:B------:R1:W-:Y:S04]  /*1f420*/  STL [R1+0x398], R0 ;  /* 0x0003980001007387 */ /* 0x0003e80000100800 */
[----:B------:R1:W-:Y:S02]  /*1f430*/  STL [R1+0x3a4], R242 ;  /* 0x0003a4f201007387 */ /* 0x0003e40000100800 */
[----:B-1----:R-:W-:-:S05]  /*1f440*/  IMAD.MOV.U32 R0, RZ, RZ, R243 ;  /* 0x000000ffff007224 */ /* 0x002fca00078e00f3 */
[----:B------:R5:W-:Y:S01]  /*1f450*/  STL [R1+0x3a0], R0 ;  /* 0x0003a00001007387 */ /* 0x000be20000100800 */
[----:B------:R-:W-:-:S03]  /*1f460*/  IMAD.MOV.U32 R242, RZ, RZ, R232 ;  /* 0x000000fffff27224 */ /* 0x000fc600078e00e8 */
[----:B------:R-:W-:Y:S01]  /*1f470*/  STL [R1+0x3ac], R22 ;  /* 0x0003ac1601007387 */ /* 0x000fe20000100800 */
[----:B------:R-:W-:-:S03]  /*1f480*/  IMAD.MOV.U32 R243, RZ, RZ, R233 ;  /* 0x000000fffff37224 */ /* 0x000fc600078e00e9 */
[----:B------:R-:W-:Y:S01]  /*1f490*/  STL [R1+0x3a8], R23 ;  /* 0x0003a81701007387 */ /* 0x000fe20000100800 */
[----:B-----5:R-:W-:-:S03]  /*1f4a0*/  IMAD.MOV.U32 R0, RZ, RZ, R239 ;  /* 0x000000ffff007224 */ /* 0x020fc600078e00ef */
[----:B------:R1:W-:Y:S04]  /*1f4b0*/  STL [R1+0x3b4], R238 ;  /* 0x0003b4ee01007387 */ /* 0x0003e80000100800 */
[----:B------:R-:W5:Y:S04]  /*1f4c0*/  LDL.LU.64 R232, [R1+0x5a8] ;  /* 0x0005a80001e87983 */ /* 0x000f680000300a00 */
[----:B------:R1:W-:Y:S04]  /*1f4d0*/  STL [R1+0x3b0], R0 ;  /* 0x0003b00001007387 */ /* 0x0003e80000100800 */
[----:B--2---:R2:W-:Y:S04]  /*1f4e0*/  STL [R1+0x3bc], R222 ;  /* 0x0003bcde01007387 */ /* 0x0045e80000100800 */
[----:B-1----:R-:W5:Y:S01]  /*1f4f0*/  LDL.LU.64 R238, [R1+0x5a0] ;  /* 0x0005a00001ee7983 */ /* 0x002f620000300a00 */
[----:B------:R-:W-:-:S03]  /*1f500*/  IMAD.MOV.U32 R0, RZ, RZ, R223 ;  /* 0x000000ffff007224 */ /* 0x000fc600078e00df */
[----:B---3--:R-:W-:Y:S04]  /*1f510*/  STL [R1+0x3c4], R228 ;  /* 0x0003c4e401007387 */ /* 0x008fe80000100800 */
[----:B------:R1:W-:Y:S04]  /*1f520*/  STL [R1+0x3b8], R0 ;  /* 0x0003b80001007387 */ /* 0x0003e80000100800 */
[----:B--2---:R-:W2:Y:S01]  /*1f530*/  LDL.LU.64 R222, [R1+0x598] ;  /* 0x0005980001de7983 */ /* 0x004ea20000300a00 */
[----:B-1----:R-:W-:-:S05]  /*1f540*/  IMAD.MOV.U32 R0, RZ, RZ, R229 ;  /* 0x000000ffff007224 */ /* 0x002fca00078e00e5 */
[----:B------:R1:W-:Y:S04]  /*1f550*/  STL [R1+0x3c0], R0 ;  /* 0x0003c00001007387 */ /* 0x0003e80000100800 */
[----:B----4-:R3:W-:Y:S04]  /*1f560*/  STL [R1+0x3cc], R198 ;  /* 0x0003ccc601007387 */ /* 0x0107e80000100800 */
[----:B------:R-:W4:Y:S01]  /*1f570*/  LDL.LU.64 R228, [R1+0x590] ;  /* 0x0005900001e47983 */ /* 0x000f220000300a00 */
[----:B-1----:R-:W-:-:S03]  /*1f580*/  IMAD.MOV.U32 R0, RZ, RZ, R199 ;  /* 0x000000ffff007224 */ /* 0x002fc600078e00c7 */
[----:B------:R-:W-:Y:S04]  /*1f590*/  STL [R1+0x3d4], R236 ;  /* 0x0003d4ec01007387 */ /* 0x000fe80000100800 */
[----:B------:R1:W-:Y:S04]  /*1f5a0*/  STL [R1+0x3c8], R0 ;  /* 0x0003c80001007387 */ /* 0x0003e80000100800 */
[----:B---3--:R-:W4:Y:S01]  /*1f5b0*/  LDL.LU.64 R198, [R1+0x588] ;  /* 0x0005880001c67983 */ /* 0x008f220000300a00 */
[----:B-1----:R-:W-:-:S03]  /*1f5c0*/  IMAD.MOV.U32 R0, RZ, RZ, R237 ;  /* 0x000000ffff007224 */ /* 0x002fc600078e00ed */
[----:B------:R-:W4:Y:S04]  /*1f5d0*/  LDL.LU.64 R236, [R1+0x580] ;  /* 0x0005800001ec7983 */ /* 0x000f280000300a00 */
[----:B------:R1:W-:Y:S04]  /*1f5e0*/  STL [R1+0x3d0], R0 ;  /* 0x0003d00001007387 */ /* 0x0003e80000100800 */
[----:B------:R1:W-:Y:S02]  /*1f5f0*/  STL [R1+0x3dc], R240 ;  /* 0x0003dcf001007387 */ /* 0x0003e40000100800 */
[----:B-1----:R-:W-:-:S02]  /*1f600*/  IMAD.MOV.U32 R0, RZ, RZ, R241 ;  /* 0x000000ffff007224 */ /* 0x002fc400078e00f1 */
[----:B------:R-:W-:Y:S04]  /*1f610*/  STL [R1+0x3e4], R196 ;  /* 0x0003e4c401007387 */ /* 0x000fe80000100800 */
[----:B------:R1:W-:Y:S04]  /*1f620*/  STL [R1+0x3d8], R0 ;  /* 0x0003d80001007387 */ /* 0x0003e80000100800 */
        /* <DEDUP_REMOVED lines=9> */
[----:B------:R-:W-:Y:S04]  /*1f6c0*/  STL [R1+0x3fc], R238 ;  /* 0x0003fcee01007387 */ /* 0x000fe80000100800 */
[----:B------:R5:W-:Y:S04]  /*1f6d0*/  STL [R1+0x3f0], R0 ;  /* 0x0003f00001007387 */ /* 0x000be80000100800 */
[----:B-1----:R-:W3:Y:S01]  /*1f6e0*/  LDL.LU.64 R232, [R1+0x560] ;  /* 0x0005600001e87983 */ /* 0x002ee20000300a00 */
[----:B-----5:R-:W-:-:S03]  /*1f6f0*/  IMAD.MOV.U32 R0, RZ, RZ, R239 ;  /* 0x000000ffff007224 */ /* 0x020fc600078e00ef */
[----:B------:R-:W5:Y:S04]  /*1f700*/  LDL.LU.64 R238, [R1+0x558] ;  /* 0x0005580001ee7983 */ /* 0x000f680000300a00 */
[----:B------:R2:W-:Y:S02]  /*1f710*/  STL [R1+0x3f8], R0 ;  /* 0x0003f80001007387 */ /* 0x0005e40000100800 */
[----:B--2---:R-:W-:Y:S02]  /*1f720*/  IMAD.MOV.U32 R0, RZ, RZ, R223 ;  /* 0x000000ffff007224 */ /* 0x004fe400078e00df */
[----:B------:R1:W-:Y:S04]  /*1f730*/  STL [R1+0x404], R222 ;  /* 0x000404de01007387 */ /* 0x0003e80000100800 */
[----:B----4-:R-:W-:Y:S04]  /*1f740*/  STL [R1+0x40c], R228 ;  /* 0x00040ce401007387 */ /* 0x010fe80000100800 */
[----:B------:R2:W-:Y:S04]  /*1f750*/  STL [R1+0x400], R0 ;  /* 0x0004000001007387 */ /* 0x0005e80000100800 */
[----:B-1----:R-:W4:Y:S01]  /*1f760*/  LDL.LU.64 R222, [R1+0x550] ;  /* 0x0005500001de7983 */ /* 0x002f220000300a00 */
[----:B--2---:R-:W-:-:S05]  /*1f770*/  IMAD.MOV.U32 R0, RZ, RZ, R229 ;  /* 0x000000ffff007224 */ /* 0x004fca00078e00e5 */
[----:B------:R1:W-:Y:S04]  /*1f780*/  STL [R1+0x408], R0 ;  /* 0x0004080001007387 */ /* 0x0003e80000100800 */
[----:B------:R2:W-:Y:S04]  /*1f790*/  STL [R1+0x414], R198 ;  /* 0x000414c601007387 */ /* 0x0005e80000100800 */
[----:B------:R-:W4:Y:S01]  /*1f7a0*/  LDL.LU.64 R228, [R1+0x548] ;  /* 0x0005480001e47983 */ /* 0x000f220000300a00 */
[----:B-1----:R-:W-:-:S03]  /*1f7b0*/  IMAD.MOV.U32 R0, RZ, RZ, R199 ;  /* 0x000000ffff007224 */ /* 0x002fc600078e00c7 */
[----:B------:R-:W-:Y:S04]  /*1f7c0*/  STL [R1+0x41c], R236 ;  /* 0x00041cec01007387 */ /* 0x000fe80000100800 */
[----:B------:R1:W-:Y:S04]  /*1f7d0*/  STL [R1+0x410], R0 ;  /* 0x0004100001007387 */ /* 0x0003e80000100800 */
[----:B--2---:R-:W2:Y:S01]  /*1f7e0*/  LDL.LU.64 R198, [R1+0x540] ;  /* 0x0005400001c67983 */ /* 0x004ea20000300a00 */
[----:B-1----:R-:W-:Y:S02]  /*1f7f0*/  IMAD.MOV.U32 R0, RZ, RZ, R237 ;  /* 0x000000ffff007224 */ /* 0x002fe400078e00ed */
[----:B------:R-:W-:-:S02]  /*1f800*/  IMAD.MOV.U32 R236, RZ, RZ, R234 ;  /* 0x000000ffffec7224 */ /* 0x000fc400078e00ea */
[----:B------:R-:W-:Y:S01]  /*1f810*/  IMAD.MOV.U32 R237, RZ, RZ, R235 ;  /* 0x000000ffffed7224 */ /* 0x000fe200078e00eb */
[----:B------:R1:W-:Y:S01]  /*1f820*/  STL [R1+0x418], R0 ;  /* 0x0004180001007387 */ /* 0x0003e20000100800 */
[----:B------:R-:W-:Y:S02]  /*1f830*/  IMAD.MOV.U32 R234, RZ, RZ, R224 ;  /* 0x000000ffffea7224 */ /* 0x000fe400078e00e0 */
[----:B------:R-:W-:Y:S02]  /*1f840*/  IMAD.MOV.U32 R235, RZ, RZ, R225 ;  /* 0x000000ffffeb7224 */ /* 0x000fe400078e00e1 */
[----:B------:R-:W2:Y:S01]  /*1f850*/  LDL.LU.64 R224, [R1+0x538] ;  /* 0x0005380001e07983 */ /* 0x000ea20000300a00 */
[----:B-1----:R-:W-:-:S03]  /*1f860*/  IMAD.MOV.U32 R0, RZ, RZ, R241 ;  /* 0x000000ffff007224 */ /* 0x002fc600078e00f1 */
[----:B------:R-:W-:Y:S04]  /*1f870*/  STL [R1+0x424], R240 ;  /* 0x000424f001007387 */ /* 0x000fe80000100800 */
[----:B------:R1:W-:Y:S04]  /*1f880*/  STL [R1+0x420], R0 ;  /* 0x0004200001007387 */ /* 0x0003e80000100800 */
[----:B------:R1:W-:Y:S02]  /*1f890*/  STL [R1+0x42c], R242 ;  /* 0x00042cf201007387 */ /* 0x0003e40000100800 */
[----:B-1----:R-:W-:-:S02]  /*1f8a0*/  IMAD.MOV.U32 R0, RZ, RZ, R243 ;  /* 0x000000ffff007224 */ /* 0x002fc400078e00f3 */
[----:B------:R-:W2:Y:S04]  /*1f8b0*/  LDL.LU.64 R242, [R1+0x528] ;  /* 0x0005280001f27983 */ /* 0x000ea80000300a00 */
[----:B------:R1:W-:Y:S04]  /*1f8c0*/  STL [R1+0x428], R0 ;  /* 0x0004280001007387 */ /* 0x0003e80000100800 */
[----:B------:R1:W-:Y:S02]  /*1f8d0*/  STL [R1+0x434], R220 ;  /* 0x000434dc01007387 */ /* 0x0003e40000100800 */
[----:B-1----:R-:W-:-:S02]  /*1f8e0*/  IMAD.MOV.U32 R0, RZ, RZ, R221 ;  /* 0x000000ffff007224 */ /* 0x002fc400078e00dd */
[----:B------:R-:W2:Y:S04]  /*1f8f0*/  LDL.LU.64 R220, [R1+0x520] ;  /* 0x0005200001dc7983 */ /* 0x000ea80000300a00 */
[----:B------:R3:W-:Y:S02]  /*1f900*/  STL [R1+0x430], R0 ;  /* 0x0004300001007387 */ /* 0x0007e40000100800 */
[----:B---3--:R-:W-:Y:S02]  /*1f910*/  IMAD.MOV.U32 R0, RZ, RZ, R233 ;  /* 0x000000ffff007224 */ /* 0x008fe400078e00e9 */
[----:B------:R1:W-:Y:S04]  /*1f920*/  STL [R1+0x43c], R232 ;  /* 0x00043ce801007387 */ /* 0x0003e80000100800 */
[----:B-1----:R-:W3:Y:S04]  /*1f930*/  LDL.LU.64 R232, [R1+0x518] ;  /* 0x0005180001e87983 */ /* 0x002ee80000300a00 */
[----:B------:R1:W-:Y:S04]  /*1f940*/  STL [R1+0x438], R0 ;  /* 0x0004380001007387 */ /* 0x0003e80000100800 */
[----:B-----5:R5:W-:Y:S01]  /*1f950*/  STL [R1+0x444], R238 ;  /* 0x000444ee01007387 */ /* 0x020be20000100800 */
[----:B-1----:R-:W-:-:S03]  /*1f960*/  IMAD.MOV.U32 R0, RZ, RZ, R239 ;  /* 0x000000ffff007224 */ /* 0x002fc600078e00ef */
[----:B-----5:R-:W5:Y:S04]  /*1f970*/  LDL.LU.64 R238, [R1+0x510] ;  /* 0x0005100001ee7983 */ /* 0x020f680000300a00 */
[----:B------:R1:W-:Y:S04]  /*1f980*/  STL [R1+0x440], R0 ;  /* 0x0004400001007387 */ /* 0x0003e80000100800 */
[----:B----4-:R4:W-:Y:S01]  /*1f990*/  STL [R1+0x44c], R222 ;  /* 0x00044cde01007387 */ /* 0x0109e20000100800 */
[----:B-1----:R-:W-:-:S03]  /*1f9a0*/  IMAD.MOV.U32 R0, RZ, RZ, R223 ;  /* 0x000000ffff007224 */ /* 0x002fc600078e00df */
[----:B----4-:R-:W4:Y:S04]  /*1f9b0*/  LDL.LU.64 R222, [R1+0x508] ;  /* 0x0005080001de7983 */ /* 0x010f280000300a00 */
[----:B------:R1:W-:Y:S04]  /*1f9c0*/  STL [R1+0x448], R0 ;  /* 0x0004480001007387 */ /* 0x0003e80000100800 */
[----:B------:R2:W-:Y:S04]  /*1f9d0*/  STL [R1+0x454], R228 ;  /* 0x000454e401007387 */ /* 0x0005e80000100800 */
[----:B------:R-:W4:Y:S01]  /*1f9e0*/  LDL.LU.64 R240, [R1+0x500] ;  /* 0x0005000001f07983 */ /* 0x000f220000300a00 */
[----:B-1----:R-:W-:-:S05]  /*1f9f0*/  IMAD.MOV.U32 R0, RZ, RZ, R229 ;  /* 0x000000ffff007224 */ /* 0x002fca00078e00e5 */
[----:B------:R1:W-:Y:S04]  /*1fa00*/  STL [R1+0x450], R0 ;  /* 0x0004500001007387 */ /* 0x0003e80000100800 */
[----:B--2---:R-:W-:Y:S04]  /*1fa10*/  STL [R1+0x45c], R198 ;  /* 0x00045cc601007387 */ /* 0x004fe80000100800 */
[----:B------:R-:W2:Y:S01]  /*1fa20*/  LDL.LU.64 R228, [R1+0x4f8] ;  /* 0x0004f80001e47983 */ /* 0x000ea20000300a00 */
[----:B-1----:R-:W-:-:S05]  /*1fa30*/  IMAD.MOV.U32 R0, RZ, RZ, R199 ;  /* 0x000000ffff007224 */ /* 0x002fca00078e00c7 */
[----:B------:R1:W-:Y:S04]  /*1fa40*/  STL [R1+0x458], R0 ;  /* 0x0004580001007387 */ /* 0x0003e80000100800 */
[----:B------:R1:W-:Y:S02]  /*1fa50*/  STL [R1+0x464], R224 ;  /* 0x000464e001007387 */ /* 0x0003e40000100800 */
[----:B-1----:R-:W-:Y:S02]  /*1fa60*/  IMAD.MOV.U32 R0, RZ, RZ, R225 ;  /* 0x000000ffff007224 */ /* 0x002fe400078e00e1 */
[----:B------:R-:W-:Y:S04]  /*1fa70*/  STL [R1+0x46c], R230 ;  /* 0x00046ce601007387 */ /* 0x000fe80000100800 */
[----:B------:R1:W-:Y:S04]  /*1fa80*/  STL [R1+0x460], R0 ;  /* 0x0004600001007387 */ /* 0x0003e80000100800 */
[----:B------:R-:W2:Y:S01]  /*1fa90*/  LDL.LU.64 R224, [R1+0x4e8] ;  /* 0x0004e80001e07983 */ /* 0x000ea20000300a00 */
[----:B-1----:R-:W-:-:S03]  /*1faa0*/  IMAD.MOV.U32 R0, RZ, RZ, R231 ;  /* 0x000000ffff007224 */ /* 0x002fc600078e00e7 */
[----:B------:R-:W2:Y:S04]  /*1fab0*/  LDL.LU.64 R230, [R1+0x4e0] ;  /* 0x0004e00001e67983 */ /* 0x000ea80000300a00 */
[----:B------:R1:W-:Y:S04]  /*1fac0*/  STL [R1+0x468], R0 ;  /* 0x0004680001007387 */ /* 0x0003e80000100800 */
[----:B------:R1:W-:Y:S02]  /*1fad0*/  STL [R1+0x474], R242 ;  /* 0x000474f201007387 */ /* 0x0003e40000100800 */
[----:B-1----:R-:W-:-:S02]  /*1fae0*/  IMAD.MOV.U32 R0, RZ, RZ, R243 ;  /* 0x000000ffff007224 */ /* 0x002fc400078e00f3 */
[----:B------:R-:W-:Y:S04]  /*1faf0*/  STL [R1+0x47c], R220 ;  /* 0x00047cdc01007387 */ /* 0x000fe80000100800 */
[----:B------:R1:W-:Y:S04]  /*1fb00*/  STL [R1+0x470], R0 ;  /* 0x0004700001007387 */ /* 0x0003e80000100800 */
[----:B------:R-:W2:Y:S01]  /*1fb10*/  LDL.LU.64 R242, [R1+0x4d8] ;  /* 0x0004d80001f27983 */ /* 0x000ea20000300a00 */
[----:B-1----:R-:W-:-:S03]  /*1fb20*/  IMAD.MOV.U32 R0, RZ, RZ, R221 ;  /* 0x000000ffff007224 */ /* 0x002fc600078e00dd */
[----:B------:R-:W2:Y:S04]  /*1fb30*/  LDL.LU.64 R220, [R1+0x4d0] ;  /* 0x0004d00001dc7983 */ /* 0x000ea80000300a00 */
[----:B------:R3:W-:Y:S02]  /*1fb40*/  STL [R1+0x478], R0 ;  /* 0x0004780001007387 */ /* 0x0007e40000100800 */
[----:B---3--:R-:W-:Y:S02]  /*1fb50*/  IMAD.MOV.U32 R0, RZ, RZ, R233 ;  /* 0x000000ffff007224 */ /* 0x008fe400078e00e9 */
[----:B------:R1:W-:Y:S04]  /*1fb60*/  STL [R1+0x484], R232 ;  /* 0x000484e801007387 */ /* 0x0003e80000100800 */
[----:B-----5:R-:W-:Y:S04]  /*1fb70*/  STL [R1+0x48c], R238 ;  /* 0x00048cee01007387 */ /* 0x020fe80000100800 */
[----:B------:R3:W-:Y:S04]  /*1fb80*/  STL [R1+0x480], R0 ;  /* 0x0004800001007387 */ /* 0x0007e80000100800 */
[----:B-1----:R-:W5:Y:S01]  /*1fb90*/  LDL.LU.64 R232, [R1+0x5b0] ;  /* 0x0005b00001e87983 */ /* 0x002f620000300a00 */
[----:B---3--:R-:W-:-:S05]  /*1fba0*/  IMAD.MOV.U32 R0, RZ, RZ, R239 ;  /* 0x000000ffff007224 */ /* 0x008fca00078e00ef */
[----:B------:R1:W-:Y:S04]  /*1fbb0*/  STL [R1+0x488], R0 ;  /* 0x0004880001007387 */ /* 0x0003e80000100800 */
[----:B----4-:R3:W-:Y:S01]  /*1fbc0*/  STL [R1+0x494], R222 ;  /* 0x000494de01007387 */ /* 0x0107e20000100800 */
[----:B-1----:R-:W-:-:S03]  /*1fbd0*/  IMAD.MOV.U32 R0, RZ, RZ, R223 ;  /* 0x000000ffff007224 */ /* 0x002fc600078e00df */
[----:B------:R-:W4:Y:S04]  /*1fbe0*/  LDL.LU.64 R238, [R1+0x5b8] ;  /* 0x0005b80001ee7983 */ /* 0x000f280000300a00 */
[----:B------:R1:W-:Y:S04]  /*1fbf0*/  STL [R1+0x490], R0 ;  /* 0x0004900001007387 */ /* 0x0003e80000100800 */
[----:B------:R-:W-:Y:S01]  /*1fc00*/  STL [R1+0x49c], R240 ;  /* 0x00049cf001007387 */ /* 0x000fe20000100800 */
[----:B---3--:R-:W-:Y:S02]  /*1fc10*/  IMAD.MOV.U32 R222, RZ, RZ, R212 ;  /* 0x000000ffffde7224 */ /* 0x008fe400078e00d4 */
[----:B------:R-:W-:-:S02]  /*1fc20*/  IMAD.MOV.U32 R223, RZ, RZ, R213 ;  /* 0x000000ffffdf7224 */ /* 0x000fc400078e00d5 */
[----:B------:R-:W3:Y:S01]  /*1fc30*/  LDL.LU.64 R212, [R1+0x5c0] ;  /* 0x0005c00001d47983 */ /* 0x000ee20000300a00 */
[----:B-1----:R-:W-:-:S03]  /*1fc40*/  IMAD.MOV.U32 R0, RZ, RZ, R241 ;  /* 0x000000ffff007224 */ /* 0x002fc600078e00f1 */
[----:B--2---:R-:W-:Y:S04]  /*1fc50*/  STL [R1+0x4a4], R228 ;  /* 0x0004a4e401007387 */ /* 0x004fe80000100800 */
[----:B------:R1:W-:Y:S04]  /*1fc60*/  STL [R1+0x498], R0 ;  /* 0x0004980001007387 */ /* 0x0003e80000100800 */
[----:B------:R-:W-:Y:S01]  /*1fc70*/  STL [R1+0x4ac], R236 ;  /* 0x0004acec01007387 */ /* 0x000fe20000100800 */
[----:B-1----:R-:W-:-:S05]  /*1fc80*/  IMAD.MOV.U32 R0, RZ, RZ, R229 ;  /* 0x000000ffff007224 */ /* 0x002fca00078e00e5 */
[----:B------:R1:W-:Y:S04]  /*1fc90*/  STL [R1+0x4a0], R0 ;  /* 0x0004a00001007387 */ /* 0x0003e80000100800 */
[----:B------:R-:W2:Y:S01]  /*1fca0*/  LDL.LU.64 R228, [R1+0x5d0] ;  /* 0x0005d00001e47983 */ /* 0x000ea20000300a00 */
[----:B-1----:R-:W-:-:S03]  /*1fcb0*/  IMAD.MOV.U32 R0, RZ, RZ, R237 ;  /* 0x000000ffff007224 */ /* 0x002fc600078e00ed */
[----:B------:R-:W-:Y:S04]  /*1fcc0*/  STL [R1+0x4b4], R224 ;  /* 0x0004b4e001007387 */ /* 0x000fe80000100800 */
        /* <DEDUP_REMOVED lines=15> */
[----:B------:R-:W2:Y:S04]  /*1fdc0*/  LDL.LU.64 R220, [R1+0x6d0] ;  /* 0x0006d00001dc7983 */ /* 0x000ea80000300a00 */
[----:B------:R1:W-:Y:S04]  /*1fdd0*/  STL [R1+0x4c8], R0 ;  /* 0x0004c80001007387 */ /* 0x0003e80000100800 */
[----:B-----5:R5:W-:Y:S01]  /*1fde0*/  STL [R1+0x4d4], R232 ;  /* 0x0004d4e801007387 */ /* 0x020be20000100800 */
[----:B-1----:R-:W-:-:S03]  /*1fdf0*/  IMAD.MOV.U32 R0, RZ, RZ, R233 ;  /* 0x000000ffff007224 */ /* 0x002fc600078e00e9 */
[----:B-----5:R-:W5:Y:S04]  /*1fe00*/  LDL.LU.64 R232, [R1+0x6d8] ;  /* 0x0006d80001e87983 */ /* 0x020f680000300a00 */
[----:B------:R1:W-:Y:S04]  /*1fe10*/  STL [R1+0x4d0], R0 ;  /* 0x0004d00001007387 */ /* 0x0003e80000100800 */
[----:B----4-:R4:W-:Y:S01]  /*1fe20*/  STL [R1+0x4dc], R238 ;  /* 0x0004dcee01007387 */ /* 0x0109e20000100800 */
[----:B-1----:R-:W-:-:S05]  /*1fe30*/  IMAD.MOV.U32 R0, RZ, RZ, R239 ;  /* 0x000000ffff007224 */ /* 0x002fca00078e00ef */
[----:B------:R1:W-:Y:S04]  /*1fe40*/  STL [R1+0x4d8], R0 ;  /* 0x0004d80001007387 */ /* 0x0003e80000100800 */
[----:B---3--:R3:W-:Y:S04]  /*1fe50*/  STL [R1+0x4e4], R212 ;  /* 0x0004e4d401007387 */ /* 0x0087e80000100800 */
[----:B----4-:R-:W4:Y:S01]  /*1fe60*/  LDL.LU.64 R238, [R1+0x6e8] ;  /* 0x0006e80001ee7983 */ /* 0x010f220000300a00 */
[----:B-1----:R-:W-:-:S05]  /*1fe70*/  IMAD.MOV.U32 R0, RZ, RZ, R213 ;  /* 0x000000ffff007224 */ /* 0x002fca00078e00d5 */
[----:B------:R1:W-:Y:S04]  /*1fe80*/  STL [R1+0x4e0], R0 ;  /* 0x0004e00001007387 */ /* 0x0003e80000100800 */
[----:B------:R-:W-:Y:S04]  /*1fe90*/  STL [R1+0x4ec], R234 ;  /* 0x0004ecea01007387 */ /* 0x000fe80000100800 */
[----:B---3--:R-:W3:Y:S01]  /*1fea0*/  LDL.LU.64 R212, [R1+0x708] ;  /* 0x0007080001d47983 */ /* 0x008ee20000300a00 */
[----:B-1----:R-:W-:-:S05]  /*1feb0*/  IMAD.MOV.U32 R0, RZ, RZ, R235 ;  /* 0x000000ffff007224 */ /* 0x002fca00078e00eb */
[----:B------:R1:W-:Y:S04]  /*1fec0*/  STL [R1+0x4e8], R0 ;  /* 0x0004e80001007387 */ /* 0x0003e80000100800 */
[----:B--2---:R-:W-:Y:S01]  /*1fed0*/  STL [R1+0x4f4], R228 ;  /* 0x0004f4e401007387 */ /* 0x004fe20000100800 */
[----:B-1----:R-:W-:-:S03]  /*1fee0*/  IMAD.MOV.U32 R0, RZ, RZ, R229 ;  /* 0x000000ffff007224 */ /* 0x002fc600078e00e5 */
[----:B------:R-:W2:Y:S04]  /*1fef0*/  LDL.LU.64 R234, [R1+0x710] ;  /* 0x0007100001ea7983 */ /* 0x000ea80000300a00 */
[----:B------:R1:W-:Y:S04]  /*1ff00*/  STL [R1+0x4f0], R0 ;  /* 0x0004f00001007387 */ /* 0x0003e80000100800 */
[----:B------:R1:W-:Y:S02]  /*1ff10*/  STL [R1+0x4fc], R236 ;  /* 0x0004fcec01007387 */ /* 0x0003e40000100800 */
[----:B-1----:R-:W-:-:S02]  /*1ff20*/  IMAD.MOV.U32 R0, RZ, RZ, R237 ;  /* 0x000000ffff007224 */ /* 0x002fc400078e00ed */
[----:B------:R-:W2:Y:S04]  /*1ff30*/  LDL.LU.64 R228, [R1+0x718] ;  /* 0x0007180001e47983 */ /* 0x000ea80000300a00 */
[----:B------:R1:W-:Y:S04]  /*1ff40*/  STL [R1+0x4f8], R0 ;  /* 0x0004f80001007387 */ /* 0x0003e80000100800 */
[----:B------:R-:W-:Y:S04]  /*1ff50*/  STL [R1+0x504], R224 ;  /* 0x000504e001007387 */ /* 0x000fe80000100800 */
[----:B------:R-:W2:Y:S01]  /*1ff60*/  LDL.LU.64 R236, [R1+0x720] ;  /* 0x0007200001ec7983 */ /* 0x000ea20000300a00 */
[----:B-1----:R-:W-:-:S05]  /*1ff70*/  IMAD.MOV.U32 R0, RZ, RZ, R225 ;  /* 0x000000ffff007224 */ /* 0x002fca00078e00e1 */
[----:B------:R1:W-:Y:S04]  /*1ff80*/  STL [R1+0x500], R0 ;  /* 0x0005000001007387 */ /* 0x0003e80000100800 */
[----:B------:R1:W-:Y:S02]  /*1ff90*/  STL [R1+0x50c], R230 ;  /* 0x00050ce601007387 */ /* 0x0003e40000100800 */
[----:B-1----:R-:W-:Y:S02]  /*1ffa0*/  IMAD.MOV.U32 R0, RZ, RZ, R231 ;  /* 0x000000ffff007224 */ /* 0x002fe400078e00e7 */
[----:B------:R-:W2:Y:S04]  /*1ffb0*/  LDL.LU.64 R224, [R1+0x728] ;  /* 0x0007280001e07983 */ /* 0x000ea80000300a00 */
[----:B------:R1:W-:Y:S01]  /*1ffc0*/  STL [R1+0x508], R0 ;  /* 0x0005080001007387 */ /* 0x0003e20000100800 */
[----:B------:R-:W-:-:S02]  /*1ffd0*/  IMAD.MOV.U32 R230, RZ, RZ, R226 ;  /* 0x000000ffffe67224 */ /* 0x000fc400078e00e2 */
[----:B------:R-:W-:Y:S01]  /*1ffe0*/  IMAD.MOV.U32 R231, RZ, RZ, R227 ;  /* 0x000000ffffe77224 */ /* 0x000fe200078e00e3 */
[----:B------:R-:W-:Y:S04]  /*1fff0*/  STL [R1+0x514], R242 ;  /* 0x000514f201007387 */ /* 0x000fe80000100800 */
[----:B------:R-:W2:Y:S01]  /*20000*/  LDL.LU.64 R226, [R1+0x730] ;  /* 0x0007300001e27983 */ /* 0x000ea20000300a00 */
[----:B-1----:R-:W-:-:S03]  /*20010*/  IMAD.MOV.U32 R0, RZ, RZ, R243 ;  /* 0x000000ffff007224 */ /* 0x002fc600078e00f3 */
[----:B------:R-:W-:Y:S04]  /*20020*/  STL [R1+0x51c], R220 ;  /* 0x00051cdc01007387 */ /* 0x000fe80000100800 */
[----:B------:R1:W-:Y:S02]  /*20030*/  STL [R1+0x510], R0 ;  /* 0x0005100001007387 */ /* 0x0003e40000100800 */
[----:B-1----:R-:W-:Y:S02]  /*20040*/  IMAD.MOV.U32 R0, RZ, RZ, R221 ;  /* 0x000000ffff007224 */ /* 0x002fe400078e00dd */
[----:B-----5:R-:W-:Y:S04]  /*20050*/  STL [R1+0x524], R232 ;  /* 0x000524e801007387 */ /* 0x020fe80000100800 */
[----:B------:R1:W-:Y:S04]  /*20060*/  STL [R1+0x518], R0 ;  /* 0x0005180001007387 */ /* 0x0003e80000100800 */
[----:B------:R-:W5:Y:S01]  /*20070*/  LDL.LU.64 R220, [R1+0x740] ;  /* 0x0007400001dc7983 */ /* 0x000f620000300a00 */
[----:B-1----:R-:W-:-:S03]  /*20080*/  IMAD.MOV.U32 R0, RZ, RZ, R233 ;  /* 0x000000ffff007224 */ /* 0x002fc600078e00e9 */
[----:B------:R-:W-:Y:S04]  /*20090*/  STL [R1+0x52c], R222 ;  /* 0x00052cde01007387 */ /* 0x000fe80000100800 */
[----:B------:R1:W-:Y:S04]  /*200a0*/  STL [R1+0x520], R0 ;  /* 0x0005200001007387 */ /* 0x0003e80000100800 */
[----:B------:R-:W5:Y:S01]  /*200b0*/  LDL.LU.64 R232, [R1+0x758] ;  /* 0x0007580001e87983 */ /* 0x000f620000300a00 */
[----:B-1----:R-:W-:-:S03]  /*200c0*/  IMAD.MOV.U32 R0, RZ, RZ, R223 ;  /* 0x000000ffff007224 */ /* 0x002fc600078e00df */
[----:B----4-:R-:W-:Y:S04]  /*200d0*/  STL [R1+0x534], R238 ;  /* 0x000534ee01007387 */ /* 0x010fe80000100800 */
[----:B------:R1:W-:Y:S04]  /*200e0*/  STL [R1+0x528], R0 ;  /* 0x0005280001007387 */ /* 0x0003e80000100800 */
[----:B------:R-:W4:Y:S01]  /*200f0*/  LDL.LU.64 R222, [R1+0x760] ;  /* 0x0007600001de7983 */ /* 0x000f220000300a00 */
[----:B-1----:R-:W-:-:S03]  /*20100*/  IMAD.MOV.U32 R0, RZ, RZ, R239 ;  /* 0x000000ffff007224 */ /* 0x002fc600078e00ef */
[----:B---3--:R-:W-:Y:S04]  /*20110*/  STL [R1+0x53c], R212 ;  /* 0x00053cd401007387 */ /* 0x008fe80000100800 */
[----:B------:R1:W-:Y:S02]  /*20120*/  STL [R1+0x530], R0 ;  /* 0x0005300001007387 */ /* 0x0003e40000100800 */
[----:B-1----:R-:W-:Y:S02]  /*20130*/  IMAD.MOV.U32 R0, RZ, RZ, R213 ;  /* 0x000000ffff007224 */ /* 0x002fe400078e00d5 */
[----:B------:R-:W3:Y:S04]  /*20140*/  LDL.LU.64 R212, [R1+0x768] ;  /* 0x0007680001d47983 */ /* 0x000ee80000300a00 */
[----:B------:R1:W-:Y:S04]  /*20150*/  STL [R1+0x538], R0 ;  /* 0x0005380001007387 */ /* 0x0003e80000100800 */
[----:B--2---:R2:W-:Y:S04]  /*20160*/  STL [R1+0x544], R234 ;  /* 0x000544ea01007387 */ /* 0x0045e80000100800 */
[----:B------:R-:W3:Y:S01]  /*20170*/  LDL.LU.64 R238, [R1+0x770] ;  /* 0x0007700001ee7983 */ /* 0x000ee20000300a00 */
[----:B-1----:R-:W-:-:S05]  /*20180*/  IMAD.MOV.U32 R0, RZ, RZ, R235 ;  /* 0x000000ffff007224 */ /* 0x002fca00078e00eb */
[----:B------:R1:W-:Y:S04]  /*20190*/  STL [R1+0x540], R0 ;  /* 0x0005400001007387 */ /* 0x0003e80000100800 */
[----:B------:R2:W-:Y:S04]  /*201a0*/  STL [R1+0x54c], R228 ;  /* 0x00054ce401007387 */ /* 0x0005e80000100800 */
[----:B--2---:R-:W2:Y:S01]  /*201b0*/  LDL.LU.64 R234, [R1+0x778] ;  /* 0x0007780001ea7983 */ /* 0x004ea20000300a00 */
[----:B-1----:R-:W-:-:S03]  /*201c0*/  IMAD.MOV.U32 R0, RZ, RZ, R229 ;  /* 0x000000ffff007224 */ /* 0x002fc600078e00e5 */
[----:B------:R-:W-:Y:S04]  /*201d0*/  STL [R1+0x554], R236 ;  /* 0x000554ec01007387 */ /* 0x000fe80000100800 */
[----:B------:R1:W-:Y:S04]  /*201e0*/  STL [R1+0x548], R0 ;  /* 0x0005480001007387 */ /* 0x0003e80000100800 */
[----:B------:R-:W2:Y:S01]  /*201f0*/  LDL.LU.64 R228, [R1+0x780] ;  /* 0x0007800001e47983 */ /* 0x000ea20000300a00 */
[----:B-1----:R-:W-:-:S03]  /*20200*/  IMAD.MOV.U32 R0, RZ, RZ, R237 ;  /* 0x000000ffff007224 */ /* 0x002fc600078e00ed */
[----:B------:R-:W-:Y:S04]  /*20210*/  STL [R1+0x55c], R224 ;  /* 0x00055ce001007387 */ /* 0x000fe80000100800 */
[----:B------:R1:W-:Y:S02]  /*20220*/  STL [R1+0x550], R0 ;  /* 0x0005500001007387 */ /* 0x0003e40000100800 */
[----:B-1----:R-:W-:Y:S02]  /*20230*/  IMAD.MOV.U32 R0, RZ, RZ, R225 ;  /* 0x000000ffff007224 */ /* 0x002fe400078e00e1 */
        /* <DEDUP_REMOVED lines=16> */
[----:B----4-:R1:W-:Y:S04]  /*20340*/  STL [R1+0x584], R222 ;  /* 0x000584de01007387 */ /* 0x0103e80000100800 */
[----:B------:R4:W-:Y:S04]  /*20350*/  STL [R1+0x578], R0 ;  /* 0x0005780001007387 */ /* 0x0009e80000100800 */
[----:B------:R-:W5:Y:S01]  /*20360*/  LDL.LU.64 R232, [R1+0x7c0] ;  /* 0x0007c00001e87983 */ /* 0x000f620000300a00 */
[----:B-1----:R-:W-:Y:S02]  /*20370*/  IMAD.MOV.U32 R222, RZ, RZ, R216 ;  /* 0x000000ffffde7224 */ /* 0x002fe400078e00d8 */
[----:B----4-:R-:W-:-:S02]  /*20380*/  IMAD.MOV.U32 R0, RZ, RZ, R223 ;  /* 0x000000ffff007224 */ /* 0x010fc400078e00df */
[----:B------:R-:W-:Y:S02]  /*20390*/  IMAD.MOV.U32 R223, RZ, RZ, R217 ;  /* 0x000000ffffdf7224 */ /* 0x000fe400078e00d9 */
[----:B------:R-:W4:Y:S04]  /*203a0*/  LDL.LU.64 R216, [R1+0x7c8] ;  /* 0x0007c80001d87983 */ /* 0x000f280000300a00 */
[----:B------:R1:W-:Y:S04]  /*203b0*/  STL [R1+0x580], R0 ;  /* 0x0005800001007387 */ /* 0x0003e80000100800 */
[----:B---3--:R3:W-:Y:S01]  /*203c0*/  STL [R1+0x58c], R212 ;  /* 0x00058cd401007387 */ /* 0x0087e20000100800 */
[----:B-1----:R-:W-:-:S03]  /*203d0*/  IMAD.MOV.U32 R0, RZ, RZ, R213 ;  /* 0x000000ffff007224 */ /* 0x002fc600078e00d5 */
[----:B---3--:R-:W3:Y:S04]  /*203e0*/  LDL.LU.64 R212, [R1+0x7d0] ;  /* 0x0007d00001d47983 */ /* 0x008ee80000300a00 */
[----:B------:R1:W-:Y:S04]  /*203f0*/  STL [R1+0x588], R0 ;  /* 0x0005880001007387 */ /* 0x0003e80000100800 */
[----:B------:R-:W-:Y:S01]  /*20400*/  STL [R1+0x594], R238 ;  /* 0x000594ee01007387 */ /* 0x000fe20000100800 */
[----:B-1----:R-:W-:-:S05]  /*20410*/  IMAD.MOV.U32 R0, RZ, RZ, R239 ;  /* 0x000000ffff007224 */ /* 0x002fca00078e00ef */
[----:B------:R1:W-:Y:S04]  /*20420*/  STL [R1+0x590], R0 ;  /* 0x0005900001007387 */ /* 0x0003e80000100800 */
[----:B--2---:R2:W-:Y:S01]  /*20430*/  STL [R1+0x59c], R234 ;  /* 0x00059cea01007387 */ /* 0x0045e20000100800 */
[----:B-1----:R-:W-:-:S03]  /*20440*/  IMAD.MOV.U32 R0, RZ, RZ, R235 ;  /* 0x000000ffff007224 */ /* 0x002fc600078e00eb */
[----:B--2---:R-:W2:Y:S04]  /*20450*/  LDL.LU.64 R234, [R1+0x7e0] ;  /* 0x0007e00001ea7983 */ /* 0x004ea80000300a00 */
        /* <DEDUP_REMOVED lines=17> */
[----:B-----5:R5:W-:Y:S01]  /*20570*/  STL [R1+0x5c4], R218 ;  /* 0x0005c4da01007387 */ /* 0x020be20000100800 */
[----:B-1----:R-:W-:-:S03]  /*20580*/  IMAD.MOV.U32 R0, RZ, RZ, R219 ;  /* 0x000000ffff007224 */ /* 0x002fc600078e00db */
[----:B-----5:R-:W5:Y:S04]  /*20590*/  LDL.LU.64 R218, [R1+0x810] ;  /* 0x0008100001da7983 */ /* 0x020f680000300a00 */
[----:B------:R1:W-:Y:S04]  /*205a0*/  STL [R1+0x5c0], R0 ;  /* 0x0005c00001007387 */ /* 0x0003e80000100800 */
[----:B------:R1:W-:Y:S02]  /*205b0*/  STL [R1+0x5cc], R220 ;  /* 0x0005ccdc01007387 */ /* 0x0003e40000100800 */
[----:B-1----:R-:W-:-:S02]  /*205c0*/  IMAD.MOV.U32 R0, RZ, RZ, R221 ;  /* 0x000000ffff007224 */ /* 0x002fc400078e00dd */
[----:B------:R-:W5:Y:S04]  /*205d0*/  LDL.LU.64 R220, [R1+0x818] ;  /* 0x0008180001dc7983 */ /* 0x000f680000300a00 */
[----:B------:R1:W-:Y:S04]  /*205e0*/  STL [R1+0x5c8], R0 ;  /* 0x0005c80001007387 */ /* 0x0003e80000100800 */
[----:B------:R-:W-:Y:S01]  /*205f0*/  STL [R1+0x5d4], R232 ;  /* 0x0005d4e801007387 */ /* 0x000fe20000100800 */
[----:B-1----:R-:W-:-:S05]  /*20600*/  IMAD.MOV.U32 R0, RZ, RZ, R233 ;  /* 0x000000ffff007224 */ /* 0x002fca00078e00e9 */
[----:B------:R1:W-:Y:S04]  /*20610*/  STL [R1+0x5d0], R0 ;  /* 0x0005d00001007387 */ /* 0x0003e80000100800 */
[----:B----4-:R4:W-:Y:S01]  /*20620*/  STL [R1+0x5dc], R216 ;  /* 0x0005dcd801007387 */ /* 0x0109e20000100800 */
[----:B-1----:R-:W-:-:S03]  /*20630*/  IMAD.MOV.U32 R0, RZ, RZ, R217 ;  /* 0x000000ffff007224 */ /* 0x002fc600078e00d9 */
[----:B----4-:R-:W4:Y:S04]  /*20640*/  LDL.LU.64 R216, [R1+0x828] ;  /* 0x0008280001d87983 */ /* 0x010f280000300a00 */
[----:B------:R1:W-:Y:S04]  /*20650*/  STL [R1+0x5d8], R0 ;  /* 0x0005d80001007387 */ /* 0x0003e80000100800 */
[----:B---3--:R3:W-:Y:S01]  /*20660*/  STL [R1+0x5e4], R212 ;  /* 0x0005e4d401007387 */ /* 0x0087e20000100800 */
[----:B-1----:R-:W-:-:S03]  /*20670*/  IMAD.MOV.U32 R0, RZ, RZ, R213 ;  /* 0x000000ffff007224 */ /* 0x002fc600078e00d5 */
[----:B---3--:R-:W3:Y:S04]  /*20680*/  LDL.LU.64 R212, [R1+0x838] ;  /* 0x0008380001d47983 */ /* 0x008ee80000300a00 */
[----:B------:R1:W-:Y:S04]  /*20690*/  STL [R1+0x5e0], R0 ;  /* 0x0005e00001007387 */ /* 0x0003e80000100800 */
[----:B------:R1:W-:Y:S02]  /*206a0*/  STL [R1+0x5ec], R214 ;  /* 0x0005ecd601007387 */ /* 0x0003e40000100800 */
[----:B-1----:R-:W-:-:S02]  /*206b0*/  IMAD.MOV.U32 R0, RZ, RZ, R215 ;  /* 0x000000ffff007224 */ /* 0x002fc400078e00d7 */
[----:B------:R-:W3:Y:S04]  /*206c0*/  LDL.LU.64 R214, [R1+0x840] ;  /* 0x0008400001d67983 */ /* 0x000ee80000300a00 */
        /* <DEDUP_REMOVED lines=29> */
[----:B------:R4:W-:Y:S01]  /*208a0*/  STL [R1+0x62c], R222 ;  /* 0x00062cde01007387 */ /* 0x0009e20000100800 */
[----:B-1----:R-:W-:-:S03]  /*208b0*/  IMAD.MOV.U32 R0, RZ, RZ, R223 ;  /* 0x000000ffff007224 */ /* 0x002fc600078e00df */
[----:B----4-:R-:W4:Y:S04]  /*208c0*/  LDL.LU.64 R222, [R1+0x308] ;  /* 0x0003080001de7983 */ /* 0x010f280000300a00 */
[----:B------:R1:W-:Y:S04]  /*208d0*/  STL [R1+0x628], R0 ;  /* 0x0006280001007387 */ /* 0x0003e80000100800 */
[----:B------:R1:W-:Y:S02]  /*208e0*/  STL [R1+0x634], R216 ;  /* 0x000634d801007387 */ /* 0x0003e40000100800 */
[----:B-1----:R-:W-:-:S02]  /*208f0*/  IMAD.MOV.U32 R0, RZ, RZ, R217 ;  /* 0x000000ffff007224 */ /* 0x002fc400078e00d9 */
[----:B------:R-:W4:Y:S04]  /*20900*/  LDL.LU.64 R216, [R1+0x300] ;  /* 0x0003000001d87983 */ /* 0x000f280000300a00 */
        /* <DEDUP_REMOVED lines=37> */
[----:B----4-:R4:W-:Y:S01]  /*20b60*/  STL [R1+0x684], R222 ;  /* 0x000684de01007387 */ /* 0x0109e20000100800 */
        /* <DEDUP_REMOVED lines=31> */
[----:B------:R-:W-:Y:S01]  /*20d60*/  STL [R1+0x6c4], R226 ;  /* 0x0006c4e201007387 */ /* 0x000fe20000100800 */
[----:B-1----:R-:W-:-:S03]  /*20d70*/  IMAD.MOV.U32 R0, RZ, RZ, R227 ;  /* 0x000000ffff007224 */ /* 0x002fc600078e00e3 */
[----:B------:R-:W2:Y:S04]  /*20d80*/  LDL.LU.64 R224, [R1+0x270] ;  /* 0x0002700001e07983 */ /* 0x000ea80000300a00 */
[----:B------:R1:W-:Y:S04]  /*20d90*/  STL [R1+0x6c0], R0 ;  /* 0x0006c00001007387 */ /* 0x0003e80000100800 */
[----:B-----5:R5:W-:Y:S01]  /*20da0*/  STL [R1+0x6cc], R218 ;  /* 0x0006ccda01007387 */ /* 0x020be20000100800 */
[----:B-1----:R-:W-:-:S03]  /*20db0*/  IMAD.MOV.U32 R0, RZ, RZ, R219 ;  /* 0x000000ffff007224 */ /* 0x002fc600078e00db */
[----:B-----5:R-:W5:Y:S04]  /*20dc0*/  LDL.LU.64 R218, [R1+0x268] ;  /* 0x0002680001da7983 */ /* 0x020f680000300a00 */
[----:B------:R1:W-:Y:S04]  /*20dd0*/  STL [R1+0x6c8], R0 ;  /* 0x0006c80001007387 */ /* 0x0003e80000100800 */
[----:B------:R-:W-:Y:S04]  /*20de0*/  STL [R1+0x6d4], R220 ;  /* 0x0006d4dc01007387 */ /* 0x000fe80000100800 */
[----:B------:R-:W5:Y:S01]  /*20df0*/  LDL.LU.64 R226, [R1+0x260] ;  /* 0x0002600001e27983 */ /* 0x000f620000300a00 */
[----:B-1----:R-:W-:-:S05]  /*20e00*/  IMAD.MOV.U32 R0, RZ, RZ, R221 ;  /* 0x000000ffff007224 */ /* 0x002fca00078e00dd */
[----:B------:R1:W-:Y:S04]  /*20e10*/  STL [R1+0x6d0], R0 ;  /* 0x0006d00001007387 */ /* 0x0003e80000100800 */
[----:B----4-:R-:W-:Y:S01]  /*20e20*/  STL [R1+0x6dc], R222 ;  /* 0x0006dcde01007387 */ /* 0x010fe20000100800 */
[----:B-1----:R-:W-:-:S03]  /*20e30*/  IMAD.MOV.U32 R0, RZ, RZ, R223 ;  /* 0x000000ffff007224 */ /* 0x002fc600078e00df */
[----:B------:R-:W4:Y:S04]  /*20e40*/  LDL.LU.64 R220, [R1+0x8a8] ;  /* 0x0008a80001dc7983 */ /* 0x000f280000300a00 */
[----:B------:R1:W-:Y:S02]  /*20e50*/  STL [R1+0x6d8], R0 ;  /* 0x0006d80001007387 */ /* 0x0003e40000100800 */
[----:B-1----:R-:W-:Y:S02]  /*20e60*/  IMAD.MOV.U32 R0, RZ, RZ, R217 ;  /* 0x000000ffff007224 */ /* 0x002fe400078e00d9 */
[----:B------:R-:W-:Y:S04]  /*20e70*/  STL [R1+0x6e4], R216 ;  /* 0x0006e4d801007387 */ /* 0x000fe80000100800 */
[----:B------:R-:W4:Y:S04]  /*20e80*/  LDL.LU.64 R222, [R1+0x8b0] ;  /* 0x0008b00001de7983 */ /* 0x000f280000300a00 */
[----:B------:R3:W-:Y:S02]  /*20e90*/  STL [R1+0x6e0], R0 ;  /* 0x0006e00001007387 */ /* 0x0007e40000100800 */
[----:B---3--:R-:W-:-:S02]  /*20ea0*/  IMAD.MOV.U32 R0, RZ, RZ, R213 ;  /* 0x000000ffff007224 */ /* 0x008fc400078e00d5 */
[----:B------:R1:W-:Y:S04]  /*20eb0*/  STL [R1+0x6ec], R212 ;  /* 0x0006ecd401007387 */ /* 0x0003e80000100800 */
[----:B-1----:R-:W3:Y:S04]  /*20ec0*/  LDL.LU.64 R212, [R1+0x8b8] ;  /* 0x0008b80001d47983 */ /* 0x002ee80000300a00 */
[----:B------:R1:W-:Y:S04]  /*20ed0*/  STL [R1+0x6e8], R0 ;  /* 0x0006e80001007387 */ /* 0x0003e80000100800 */
[----:B------:R2:W-:Y:S04]  /*20ee0*/  STL [R1+0x6f4], R214 ;  /* 0x0006f4d601007387 */ /* 0x0005e80000100800 */
[----:B------:R-:W3:Y:S01]  /*20ef0*/  LDL.LU.64 R216, [R1+0x8c0] ;  /* 0x0008c00001d87983 */ /* 0x000ee20000300a00 */
[----:B-1----:R-:W-:-:S03]  /*20f00*/  IMAD.MOV.U32 R0, RZ, RZ, R215 ;  /* 0x000000ffff007224 */ /* 0x002fc600078e00d7 */
[----:B--2---:R-:W-:Y:S04]  /*20f10*/  STL [R1+0x6fc], R234 ;  /* 0x0006fcea01007387 */ /* 0x004fe80000100800 */
        /* <DEDUP_REMOVED lines=38> */
[----:B------:R-:W-:Y:S04]  /*21180*/  STL [R1+0x74c], R216 ;  /* 0x00074cd801007387 */ /* 0x000fe80000100800 */
[----:B------:R1:W-:Y:S04]  /*21190*/  STL [R1+0x740], R0 ;  /* 0x0007400001007387 */ /* 0x0003e80000100800 */
[----:B---3--:R-:W3:Y:S01]  /*211a0*/  LDL.LU.64 R212, [R1+0x1f0] ;  /* 0x0001f00001d47983 */ /* 0x008ee20000300a00 */
[----:B-1----:R-:W-:-:S03]  /*211b0*/  IMAD.MOV.U32 R0, RZ, RZ, R217 ;  /* 0x000000ffff007224 */ /* 0x002fc600078e00d9 */
[----:B--2---:R-:W-:Y:S04]  /*211c0*/  STL [R1+0x754], R214 ;  /* 0x000754d601007387 */ /* 0x004fe80000100800 */
[----:B------:R1:W-:Y:S04]  /*211d0*/  STL [R1+0x748], R0 ;  /* 0x0007480001007387 */ /* 0x0003e80000100800 */
[----:B------:R-:W2:Y:S01]  /*211e0*/  LDL.LU.64 R216, [R1+0x908] ;  /* 0x0009080001d87983 */ /* 0x000ea20000300a00 */
[----:B-1----:R-:W-:-:S05]  /*211f0*/  IMAD.MOV.U32 R0, RZ, RZ, R215 ;  /* 0x000000ffff007224 */ /* 0x002fca00078e00d7 */
[----:B------:R1:W-:Y:S04]  /*21200*/  STL [R1+0x750], R0 ;  /* 0x0007500001007387 */ /* 0x0003e80000100800 */
[----:B------:R-:W-:Y:S04]  /*21210*/  STL [R1+0x75c], R234 ;  /* 0x00075cea01007387 */ /* 0x000fe80000100800 */
[----:B------:R-:W2:Y:S01]  /*21220*/  LDL.LU.64 R214, [R1+0x910] ;  /* 0x0009100001d67983 */ /* 0x000ea20000300a00 */
[----:B-1----:R-:W-:-:S03]  /*21230*/  IMAD.MOV.U32 R0, RZ, RZ, R235 ;  /* 0x000000ffff007224 */ /* 0x002fc600078e00eb */
[----:B------:R-:W-:Y:S04]  /*21240*/  STL [R1+0x764], R228 ;  /* 0x000764e401007387 */ /* 0x000fe80000100800 */
[----:B------:R1:W-:Y:S04]  /*21250*/  STL [R1+0x758], R0 ;  /* 0x0007580001007387 */ /* 0x0003e80000100800 */
[----:B------:R-:W2:Y:S01]  /*21260*/  LDL.LU.64 R238, [R1+0x918] ;  /* 0x0009180001ee7983 */ /* 0x000ea20000300a00 */
[----:B-1----:R-:W-:-:S05]  /*21270*/  IMAD.MOV.U32 R0, RZ, RZ, R229 ;  /* 0x000000ffff007224 */ /* 0x002fca00078e00e5 */
[----:B------:R1:W-:Y:S04]  /*21280*/  STL [R1+0x760], R0 ;  /* 0x0007600001007387 */ /* 0x0003e80000100800 */
[----:B------:R-:W-:Y:S04]  /*21290*/  STL [R1+0x76c], R230 ;  /* 0x00076ce601007387 */ /* 0x000fe80000100800 */
[----:B------:R-:W2:Y:S01]  /*212a0*/  LDL.LU.64 R232, [R1+0x920] ;  /* 0x0009200001e87983 */ /* 0x000ea20000300a00 */
[----:B-1----:R-:W-:-:S03]  /*212b0*/  IMAD.MOV.U32 R0, RZ, RZ, R231 ;  /* 0x000000ffff007224 */ /* 0x002fc600078e00e7 */
[----:B------:R-:W2:Y:S04]  /*212c0*/  LDL.LU.64 R234, [R1+0x928] ;  /* 0x0009280001ea7983 */ /* 0x000ea80000300a00 */
[----:B------:R1:W-:Y:S04]  /*212d0*/  STL [R1+0x768], R0 ;  /* 0x0007680001007387 */ /* 0x0003e80000100800 */
[----:B------:R-:W-:Y:S04]  /*212e0*/  STL [R1+0x774], R224 ;  /* 0x000774e001007387 */ /* 0x000fe80000100800 */
[----:B------:R-:W2:Y:S01]  /*212f0*/  LDL.LU.64 R228, [R1+0x930] ;  /* 0x0009300001e47983 */ /* 0x000ea20000300a00 */
[----:B-1----:R-:W-:-:S03]  /*21300*/  IMAD.MOV.U32 R0, RZ, RZ, R225 ;  /* 0x000000ffff007224 */ /* 0x002fc600078e00e1 */
[----:B-----5:R-:W-:Y:S04]  /*21310*/  STL [R1+0x77c], R218 ;  /* 0x00077cda01007387 */ /* 0x020fe80000100800 */
[----:B------:R1:W-:Y:S04]  /*21320*/  STL [R1+0x770], R0 ;  /* 0x0007700001007387 */ /* 0x0003e80000100800 */
[----:B------:R-:W5:Y:S01]  /*21330*/  LDL.LU.64 R230, [R1+0x938] ;  /* 0x0009380001e67983 */ /* 0x000f620000300a00 */
[----:B-1----:R-:W-:-:S05]  /*21340*/  IMAD.MOV.U32 R0, RZ, RZ, R219 ;  /* 0x000000ffff007224 */ /* 0x002fca00078e00db */
[----:B------:R1:W-:Y:S04]  /*21350*/  STL [R1+0x778], R0 ;  /* 0x0007780001007387 */ /* 0x0003e80000100800 */
[----:B------:R-:W-:Y:S04]  /*21360*/  STL [R1+0x784], R226 ;  /* 0x000784e201007387 */ /* 0x000fe80000100800 */
[----:B------:R-:W5:Y:S01]  /*21370*/  LDL.LU.64 R218, [R1+0x940] ;  /* 0x0009400001da7983 */ /* 0x000f620000300a00 */
[----:B-1----:R-:W-:-:S03]  /*21380*/  IMAD.MOV.U32 R0, RZ, RZ, R227 ;  /* 0x000000ffff007224 */ /* 0x002fc600078e00e3 */
[----:B----4-:R-:W-:Y:S04]  /*21390*/  STL [R1+0x78c], R220 ;  /* 0x00078cdc01007387 */ /* 0x010fe80000100800 */
[----:B------:R1:W-:Y:S04]  /*213a0*/  STL [R1+0x780], R0 ;  /* 0x0007800001007387 */ /* 0x0003e80000100800 */
[----:B------:R-:W4:Y:S01]  /*213b0*/  LDL.LU.64 R224, [R1+0x948] ;  /* 0x0009480001e07983 */ /* 0x000f220000300a00 */
[----:B-1----:R-:W-:-:S03]  /*213c0*/  IMAD.MOV.U32 R0, RZ, RZ, R221 ;  /* 0x000000ffff007224 */ /* 0x002fc600078e00dd */
[----:B------:R-:W-:Y:S04]  /*213d0*/  STL [R1+0x794], R222 ;  /* 0x000794de01007387 */ /* 0x000fe80000100800 */
[----:B------:R1:W-:Y:S04]  /*213e0*/  STL [R1+0x788], R0 ;  /* 0x0007880001007387 */ /* 0x0003e80000100800 */
[----:B------:R-:W4:Y:S04]  /*213f0*/  LDL.LU.64 R226, [R1+0x950] ;  /* 0x0009500001e27983 */ /* 0x000f280000300a00 */
[----:B------:R-:W4:Y:S01]  /*21400*/  LDL.LU.64 R220, [R1+0x958] ;  /* 0x0009580001dc7983 */ /* 0x000f220000300a00 */
[----:B-1----:R-:W-:-:S05]  /*21410*/  IMAD.MOV.U32 R0, RZ, RZ, R223 ;  /* 0x000000ffff007224 */ /* 0x002fca00078e00df */
[----:B------:R1:W-:Y:S04]  /*21420*/  STL [R1+0x790], R0 ;  /* 0x0007900001007387 */ /* 0x0003e80000100800 */
[----:B---3--:R3:W-:Y:S04]  /*21430*/  STL [R1+0x79c], R212 ;  /* 0x00079cd401007387 */ /* 0x0087e80000100800 */
[----:B------:R-:W4:Y:S01]  /*21440*/  LDL.LU.64 R222, [R1+0x960] ;  /* 0x0009600001de7983 */ /* 0x000f220000300a00 */
[----:B-1----:R-:W-:-:S03]  /*21450*/  IMAD.MOV.U32 R0, RZ, RZ, R213 ;  /* 0x000000ffff007224 */ /* 0x002fc600078e00d5 */
[----:B---3--:R-:W3:Y:S04]  /*21460*/  LDL.LU.64 R212, [R1+0x968] ;  /* 0x0009680001d47983 */ /* 0x008ee80000300a00 */
[----:B------:R1:W-:Y:S04]  /*21470*/  STL [R1+0x798], R0 ;  /* 0x0007980001007387 */ /* 0x0003e80000100800 */
[----:B--2---:R2:W-:Y:S01]  /*21480*/  STL [R1+0x7a4], R216 ;  /* 0x0007a4d801007387 */ /* 0x0045e20000100800 */
[----:B-1----:R-:W-:-:S03]  /*21490*/  IMAD.MOV.U32 R0, RZ, RZ, R217 ;  /* 0x000000ffff007224 */ /* 0x002fc600078e00d9 */
[----:B------:R-:W-:Y:S04]  /*214a0*/  STL [R1+0x7ac], R214 ;  /* 0x0007acd601007387 */ /* 0x000fe80000100800 */
[----:B------:R1:W-:Y:S04]  /*214b0*/  STL [R1+0x7a0], R0 ;  /* 0x0007a00001007387 */ /* 0x0003e80000100800 */
[----:B--2---:R-:W2:Y:S01]  /*214c0*/  LDL.LU.64 R216, [R1+0x970] ;  /* 0x0009700001d87983 */ /* 0x004ea20000300a00 */
[----:B-1----:R-:W-:-:S03]  /*214d0*/  IMAD.MOV.U32 R0, RZ, RZ, R215 ;  /* 0x000000ffff007224 */ /* 0x002fc600078e00d7 */
[----:B------:R-:W2:Y:S04]  /*214e0*/  LDL.LU.64 R214, [R1+0x978] ;  /* 0x0009780001d67983 */ /* 0x000ea80000300a00 */
[----:B------:R1:W-:Y:S04]  /*214f0*/  STL [R1+0x7a8], R0 ;  /* 0x0007a80001007387 */ /* 0x0003e80000100800 */
[----:B------:R-:W-:Y:S01]  /*21500*/  STL [R1+0x7b4], R238 ;  /* 0x0007b4ee01007387 */ /* 0x000fe20000100800 */
[----:B-1----:R-:W-:-:S03]  /*21510*/  IMAD.MOV.U32 R0, RZ, RZ, R239 ;  /* 0x000000ffff007224 */ /* 0x002fc600078e00ef */
[----:B------:R-:W-:Y:S04]  /*21520*/  STL [R1+0x7bc], R232 ;  /* 0x0007bce801007387 */ /* 0x000fe80000100800 */
[----:B------:R1:W-:Y:S04]  /*21530*/  STL [R1+0x7b0], R0 ;  /* 0x0007b00001007387 */ /* 0x0003e80000100800 */
[----:B------:R-:W-:Y:S01]  /*21540*/  STL [R1+0x7c4], R234 ;  /* 0x0007c4ea01007387 */ /* 0x000fe20000100800 */
[----:B-1----:R-:W-:-:S05]  /*21550*/  IMAD.MOV.U32 R0, RZ, RZ, R233 ;  /* 0x000000ffff007224 */ /* 0x002fca00078e00e9 */
        /* <DEDUP_REMOVED lines=8> */
[----:B-----5:R-:W-:-:S03]  /*215e0*/  IMAD.MOV.U32 R0, RZ, RZ, R231 ;  /* 0x000000ffff007224 */ /* 0x020fc600078e00e7 */
[----:B------:R-:W-:Y:S04]  /*215f0*/  STL [R1+0x7dc], R230 ;  /* 0x0007dce601007387 */ /* 0x000fe80000100800 */
[----:B------:R-:W-:Y:S04]  /*21600*/  STL [R1+0x7e4], R218 ;  /* 0x0007e4da01007387 */ /* 0x000fe80000100800 */
[----:B------:R1:W-:Y:S02]  /*21610*/  STL [R1+0x7d8], R0 ;  /* 0x0007d80001007387 */ /* 0x0003e40000100800 */
[----:B-1----:R-:W-:-:S02]  /*21620*/  IMAD.MOV.U32 R0, RZ, RZ, R219 ;  /* 0x000000ffff007224 */ /* 0x002fc400078e00db */
[----:B------:R-:W5:Y:S04]  /*21630*/  LDL.LU.64 R218, [R1+0x980] ;  /* 0x0009800001da7983 */ /* 0x000f680000300a00 */
[----:B------:R1:W-:Y:S04]  /*21640*/  STL [R1+0x7e0], R0 ;  /* 0x0007e00001007387 */ /* 0x0003e80000100800 */
[----:B----4-:R-:W-:Y:S04]  /*21650*/  STL [R1+0x7ec], R224 ;  /* 0x0007ece001007387 */ /* 0x010fe80000100800 */
[----:B------:R-:W4:Y:S01]  /*21660*/  LDL.LU.64 R228, [R1+0x988] ;  /* 0x0009880001e47983 */ /* 0x000f220000300a00 */
[----:B-1----:R-:W-:-:S05]  /*21670*/  IMAD.MOV.U32 R0, RZ, RZ, R225 ;  /* 0x000000ffff007224 */ /* 0x002fca00078e00e1 */
[----:B------:R1:W-:Y:S04]  /*21680*/  STL [R1+0x7e8], R0 ;  /* 0x0007e80001007387 */ /* 0x0003e80000100800 */
[----:B------:R-:W-:Y:S01]  /*21690*/  STL [R1+0x7f4], R226 ;  /* 0x0007f4e201007387 */ /* 0x000fe20000100800 */
[----:B-1----:R-:W-:-:S03]  /*216a0*/  IMAD.MOV.U32 R0, RZ, RZ, R227 ;  /* 0x000000ffff007224 */ /* 0x002fc600078e00e3 */
[----:B------:R-:W-:Y:S04]  /*216b0*/  STL [R1+0x7fc], R220 ;  /* 0x0007fcdc01007387 */ /* 0x000fe80000100800 */
[----:B------:R1:W-:Y:S02]  /*216c0*/  STL [R1+0x7f0], R0 ;  /* 0x0007f00001007387 */ /* 0x0003e40000100800 */
[----:B-1----:R-:W-:Y:S02]  /*216d0*/  IMAD.MOV.U32 R0, RZ, RZ, R221 ;  /* 0x000000ffff007224 */ /* 0x002fe400078e00dd */
[----:B------:R-:W-:Y:S04]  /*216e0*/  STL [R1+0x804], R222 ;  /* 0x000804de01007387 */ /* 0x000fe80000100800 */
[----:B------:R1:W-:Y:S04]  /*216f0*/  STL [R1+0x7f8], R0 ;  /* 0x0007f80001007387 */ /* 0x0003e80000100800 */
[----:B---3--:R-:W-:Y:S01]  /*21700*/  STL [R1+0x80c], R212 ;  /* 0x00080cd401007387 */ /* 0x008fe20000100800 */
[----:B-1----:R-:W-:-:S05]  /*21710*/  IMAD.MOV.U32 R0, RZ, RZ, R223 ;  /* 0x000000ffff007224 */ /* 0x002fca00078e00df */
[----:B------:R1:W-:Y:S04]  /*21720*/  STL [R1+0x800], R0 ;  /* 0x0008000001007387 */ /* 0x0003e80000100800 */
[----:B------:R-:W3:Y:S01]  /*21730*/  LDL.LU.64 R230, [R1+0x990] ;  /* 0x0009900001e67983 */ /* 0x000ee20000300a00 */
[----:B-1----:R-:W-:-:S03]  /*21740*/  IMAD.MOV.U32 R0, RZ, RZ, R213 ;  /* 0x000000ffff007224 */ /* 0x002fc600078e00d5 */
[----:B------:R-:W3:Y:S04]  /*21750*/  LDL.LU.64 R212, [R1+0x998] ;  /* 0x0009980001d47983 */ /* 0x000ee80000300a00 */
[----:B------:R2:W-:Y:S02]  /*21760*/  STL [R1+0x808], R0 ;  /* 0x0008080001007387 */ /* 0x0005e40000100800 */
[----:B--2---:R-:W-:Y:S02]  /*21770*/  IMAD.MOV.U32 R0, RZ, RZ, R217 ;  /* 0x000000ffff007224 */ /* 0x004fe400078e00d9 */
[----:B------:R-:W-:Y:S04]  /*21780*/  STL [R1+0x814], R216 ;  /* 0x000814d801007387 */ /* 0x000fe80000100800 */
[----:B------:R-:W-:Y:S04]  /*21790*/  STL [R1+0x81c], R214 ;  /* 0x00081cd601007387 */ /* 0x000fe80000100800 */
[----:B------:R1:W-:Y:S04]  /*217a0*/  STL [R1+0x810], R0 ;  /* 0x0008100001007387 */ /* 0x0003e80000100800 */
[----:B------:R-:W3:Y:S01]  /*217b0*/  LDL.LU.64 R224, [R1+0x9a0] ;  /* 0x0009a00001e07983 */ /* 0x000ee20000300a00 */
[----:B-1----:R-:W-:-:S03]  /*217c0*/  IMAD.MOV.U32 R0, RZ, RZ, R215 ;  /* 0x000000ffff007224 */ /* 0x002fc600078e00d7 */
[----:B------:R-:W-:Y:S04]  /*217d0*/  STL [R1+0x824], R24 ;  /* 0x0008241801007387 */ /* 0x000fe80000100800 */
[----:B------:R1:W-:Y:S04]  /*217e0*/  STL [R1+0x818], R0 ;  /* 0x0008180001007387 */ /* 0x0003e80000100800 */
[----:B------:R-:W-:Y:S04]  /*217f0*/  STL [R1+0x820], R25 ;  /* 0x0008201901007387 */ /* 0x000fe80000100800 */
[----:B------:R-:W3:Y:S04]  /*21800*/  LDL.LU.64 R214, [R1+0x9a8] ;  /* 0x0009a80001d67983 */ /* 0x000ee80000300a00 */
[----:B------:R-:W-:Y:S04]  /*21810*/  STL [R1+0x82c], R26 ;  /* 0x00082c1a01007387 */ /* 0x000fe80000100800 */
[----:B------:R-:W3:Y:S04]  /*21820*/  LDL.LU.64 R226, [R1+0x9b0] ;  /* 0x0009b00001e27983 */ /* 0x000ee80000300a00 */
[----:B------:R-:W-:Y:S04]  /*21830*/  STL [R1+0x828], R27 ;  /* 0x0008281b01007387 */ /* 0x000fe80000100800 */
[----:B------:R-:W-:Y:S04]  /*21840*/  STL [R1+0x834], R28 ;  /* 0x0008341c01007387 */ /* 0x000fe80000100800 */
[----:B------:R-:W3:Y:S04]  /*21850*/  LDL.LU.64 R220, [R1+0x9b8] ;  /* 0x0009b80001dc7983 */ /* 0x000ee80000300a00 */
[----:B------:R-:W-:Y:S04]  /*21860*/  STL [R1+0x830], R29 ;  /* 0x0008301d01007387 */ /* 0x000fe80000100800 */
[----:B------:R-:W-:Y:S04]  /*21870*/  STL [R1+0x83c], R30 ;  /* 0x00083c1e01007387 */ /* 0x000fe80000100800 */
[----:B------:R-:W3:Y:S04]  /*21880*/  LDL.LU.64 R222, [R1+0x9c0] ;  /* 0x0009c00001de7983 */ /* 0x000ee80000300a00 */
[----:B------:R-:W-:Y:S04]  /*21890*/  STL [R1+0x838], R31 ;  /* 0x0008381f01007387 */ /* 0x000fe80000100800 */
[----:B-----5:R5:W-:Y:S01]  /*218a0*/  STL [R1+0x844], R218 ;  /* 0x000844da01007387 */ /* 0x020be20000100800 */
[----:B-1----:R-:W-:-:S03]  /*218b0*/  IMAD.MOV.U32 R0, RZ, RZ, R219 ;  /* 0x000000ffff007224 */ /* 0x002fc600078e00db */
[----:B------:R-:W2:Y:S04]  /*218c0*/  LDL.LU.64 R216, [R1+0x9c8] ;  /* 0x0009c80001d87983 */ /* 0x000ea80000300a00 */
[----:B----4-:R-:W-:Y:S04]  /*218d0*/  STL [R1+0x84c], R228 ;  /* 0x00084ce401007387 */ /* 0x010fe80000100800 */
[----:B------:R1:W-:Y:S04]  /*218e0*/  STL [R1+0x840], R0 ;  /* 0x0008400001007387 */ /* 0x0003e80000100800 */
[----:B-----5:R-:W4:Y:S01]  /*218f0*/  LDL.LU.64 R218, [R1+0x9d0] ;  /* 0x0009d00001da7983 */ /* 0x020f220000300a00 */
[----:B-1----:R-:W-:-:S03]  /*21900*/  IMAD.MOV.U32 R0, RZ, RZ, R229 ;  /* 0x000000ffff007224 */ /* 0x002fc600078e00e5 */
[----:B------:R-:W-:Y:S04]  /*21910*/  STL [R1+0x854], R36 ;  /* 0x0008542401007387 */ /* 0x000fe80000100800 */
[----:B------:R3:W-:Y:S04]  /*21920*/  STL [R1+0x848], R0 ;  /* 0x0008480001007387 */ /* 0x0007e80000100800 */
[----:B------:R-:W-:Y:S04]  /*21930*/  STL [R1+0x850], R37 ;  /* 0x0008502501007387 */ /* 0x000fe80000100800 */
[----:B------:R-:W5:Y:S04]  /*21940*/  LDL.LU.64 R234, [R1+0x9d8] ;  /* 0x0009d80001ea7983 */ /* 0x000f680000300a00 */
[----:B------:R-:W-:Y:S04]  /*21950*/  STL [R1+0x85c], R38 ;  /* 0x00085c2601007387 */ /* 0x000fe80000100800 */
[----:B------:R-:W-:Y:S01]  /*21960*/  STL [R1+0x858], R39 ;  /* 0x0008582701007387 */ /* 0x000fe20000100800 */
[----:B---3--:R-:W-:-:S03]  /*21970*/  IMAD.MOV.U32 R0, RZ, RZ, R231 ;  /* 0x000000ffff007224 */ /* 0x008fc600078e00e7 */
[----:B------:R1:W-:Y:S04]  /*21980*/  STL [R1+0x864], R230 ;  /* 0x000864e601007387 */ /* 0x0003e80000100800 */
[----:B------:R-:W-:Y:S04]  /*21990*/  STL [R1+0x86c], R212 ;  /* 0x00086cd401007387 */ /* 0x000fe80000100800 */
[----:B------:R3:W-:Y:S04]  /*219a0*/  STL [R1+0x860], R0 ;  /* 0x0008600001007387 */ /* 0x0007e80000100800 */
[----:B------:R-:W5:Y:S04]  /*219b0*/  LDL.LU.64 R228, [R1+0x9e0] ;  /* 0x0009e00001e47983 */ /* 0x000f680000300a00 */
[----:B-1----:R-:W5:Y:S01]  /*219c0*/  LDL.LU.64 R230, [R1+0x9e8] ;  /* 0x0009e80001e67983 */ /* 0x002f620000300a00 */
[----:B---3--:R-:W-:-:S05]  /*219d0*/  IMAD.MOV.U32 R0, RZ, RZ, R213 ;  /* 0x000000ffff007224 */ /* 0x008fca00078e00d5 */
[----:B------:R1:W-:Y:S04]  /*219e0*/  STL [R1+0x868], R0 ;  /* 0x0008680001007387 */ /* 0x0003e80000100800 */
[----:B------:R3:W-:Y:S04]  /*219f0*/  STL [R1+0x874], R224 ;  /* 0x000874e001007387 */ /* 0x0007e80000100800 */
[----:B------:R-:W5:Y:S01]  /*21a00*/  LDL.LU.64 R212, [R1+0x9f0] ;  /* 0x0009f00001d47983 */ /* 0x000f620000300a00 */
[----:B-1----:R-:W-:-:S03]  /*21a10*/  IMAD.MOV.U32 R0, RZ, RZ, R225 ;  /* 0x000000ffff007224 */ /* 0x002fc600078e00e1 */
[----:B---3--:R-:W3:Y:S04]  /*21a20*/  LDL.LU.64 R224, [R1+0x9f8] ;  /* 0x0009f80001e07983 */ /* 0x008ee80000300a00 */
[----:B------:R1:W-:Y:S04]  /*21a30*/  STL [R1+0x870], R0 ;  /* 0x0008700001007387 */ /* 0x0003e80000100800 */
[----:B------:R1:W-:Y:S02]  /*21a40*/  STL [R1+0x87c], R214 ;  /* 0x00087cd601007387 */ /* 0x0003e40000100800 */
[----:B-1----:R-:W-:-:S02]  /*21a50*/  IMAD.MOV.U32 R0, RZ, RZ, R215 ;  /* 0x000000ffff007224 */ /* 0x002fc400078e00d7 */
[----:B------:R-:W-:Y:S04]  /*21a60*/  STL [R1+0x884], R226 ;  /* 0x000884e201007387 */ /* 0x000fe80000100800 */
[----:B------:R1:W-:Y:S04]  /*21a70*/  STL [R1+0x878], R0 ;  /* 0x0008780001007387 */ /* 0x0003e80000100800 */
[----:B------:R-:W3:Y:S01]  /*21a80*/  LDL.LU.64 R214, [R1+0xa00] ;  /* 0x000a000001d67983 */ /* 0x000ee20000300a00 */
[----:B-1----:R-:W-:-:S03]  /*21a90*/  IMAD.MOV.U32 R0, RZ, RZ, R227 ;  /* 0x000000ffff007224 */ /* 0x002fc600078e00e3 */
        /* <DEDUP_REMOVED lines=8> */
[----:B--2---:R-:W-:Y:S04]  /*21b20*/  STL [R1+0x89c], R216 ;  /* 0x00089cd801007387 */ /* 0x004fe80000100800 */
[----:B------:R1:W-:Y:S04]  /*21b30*/  STL [R1+0x890], R0 ;  /* 0x0008900001007387 */ /* 0x0003e80000100800 */
[----:B------:R-:W2:Y:S01]  /*21b40*/  LDL.LU.64 R222, [R1+0xa18] ;  /* 0x000a180001de7983 */ /* 0x000ea20000300a00 */
[----:B-1----:R-:W-:-:S03]  /*21b50*/  IMAD.MOV.U32 R0, RZ, RZ, R217 ;  /* 0x000000ffff007224 */ /* 0x002fc600078e00d9 */
[----:B----4-:R-:W-:Y:S04]  /*21b60*/  STL [R1+0x8a4], R218 ;  /* 0x0008a4da01007387 */ /* 0x010fe80000100800 */
[----:B------:R1:W-:Y:S04]  /*21b70*/  STL [R1+0x898], R0 ;  /* 0x0008980001007387 */ /* 0x0003e80000100800 */
[----:B------:R-:W4:Y:S01]  /*21b80*/  LDL.LU.64 R216, [R1+0xa20] ;  /* 0x000a200001d87983 */ /* 0x000f220000300a00 */
[----:B-1----:R-:W-:-:S03]  /*21b90*/  IMAD.MOV.U32 R0, RZ, RZ, R219 ;  /* 0x000000ffff007224 */ /* 0x002fc600078e00db */
[----:B------:R-:W4:Y:S04]  /*21ba0*/  LDL.LU.64 R218, [R1+0xa28] ;  /* 0x000a280001da7983 */ /* 0x000f280000300a00 */
[----:B------:R1:W-:Y:S04]  /*21bb0*/  STL [R1+0x8a0], R0 ;  /* 0x0008a00001007387 */ /* 0x0003e80000100800 */
[----:B-----5:R-:W-:Y:S01]  /*21bc0*/  STL [R1+0x8ac], R234 ;  /* 0x0008acea01007387 */ /* 0x020fe20000100800 */
[----:B-1----:R-:W-:-:S03]  /*21bd0*/  IMAD.MOV.U32 R0, RZ, RZ, R235 ;  /* 0x000000ffff007224 */ /* 0x002fc600078e00eb */
[----:B------:R-:W-:Y:S04]  /*21be0*/  STL [R1+0x8b4], R60 ;  /* 0x0008b43c01007387 */ /* 0x000fe80000100800 */
[----:B------:R1:W-:Y:S04]  /*21bf0*/  STL [R1+0x8a8], R0 ;  /* 0x0008a80001007387 */ /* 0x0003e80000100800 */
[----:B------:R-:W-:Y:S04]  /*21c00*/  STL [R1+0x8b0], R61 ;  /* 0x0008b03d01007387 */ /* 0x000fe80000100800 */
[----:B------:R-:W-:Y:S04]  /*21c10*/  STL [R1+0x8bc], R62 ;  /* 0x0008bc3e01007387 */ /* 0x000fe80000100800 */
[----:B------:R-:W-:Y:S01]  /*21c20*/  STL [R1+0x8b8], R63 ;  /* 0x0008b83f01007387 */ /* 0x000fe20000100800 */
[----:B-1----:R-:W-:-:S03]  /*21c30*/  IMAD.MOV.U32 R0, RZ, RZ, R229 ;  /* 0x000000ffff007224 */ /* 0x002fc600078e00e5 */
[----:B------:R-:W-:Y:S04]  /*21c40*/  STL [R1+0x8c4], R228 ;  /* 0x0008c4e401007387 */ /* 0x000fe80000100800 */
[----:B------:R-:W-:Y:S04]  /*21c50*/  STL [R1+0x8cc], R230 ;  /* 0x0008cce601007387 */ /* 0x000fe80000100800 */
[----:B------:R1:W-:Y:S02]  /*21c60*/  STL [R1+0x8c0], R0 ;  /* 0x0008c00001007387 */ /* 0x0003e40000100800 */
[----:B-1----:R-:W-:-:S02]  /*21c70*/  IMAD.MOV.U32 R0, RZ, RZ, R231 ;  /* 0x000000ffff007224 */ /* 0x002fc400078e00e7 */
[----:B------:R-:W-:Y:S04]  /*21c80*/  STL [R1+0x8d4], R212 ;  /* 0x0008d4d401007387 */ /* 0x000fe80000100800 */
[----:B------:R1:W-:Y:S04]  /*21c90*/  STL [R1+0x8c8], R0 ;  /* 0x0008c80001007387 */ /* 0x0003e80000100800 */
[----:B---3--:R-:W-:Y:S01]  /*21ca0*/  STL [R1+0x8dc], R224 ;  /* 0x0008dce001007387 */ /* 0x008fe20000100800 */
[----:B-1----:R-:W-:-:S05]  /*21cb0*/  IMAD.MOV.U32 R0, RZ, RZ, R213 ;  /* 0x000000ffff007224 */ /* 0x002fca00078e00d5 */
[----:B------:R1:W-:Y:S04]  /*21cc0*/  STL [R1+0x8d0], R0 ;  /* 0x0008d00001007387 */ /* 0x0003e80000100800 */
[----:B------:R-:W3:Y:S04]  /*21cd0*/  LDL.LU.64 R212, [R1+0xa30] ;  /* 0x000a300001d47983 */ /* 0x000ee80000300a00 */
[----:B------:R-:W5:Y:S01]  /*21ce0*/  LDL.LU.64 R228, [R1+0xa38] ;  /* 0x000a380001e47983 */ /* 0x000f620000300a00 */
[----:B-1----:R-:W-:-:S05]  /*21cf0*/  IMAD.MOV.U32 R0, RZ, RZ, R225 ;  /* 0x000000ffff007224 */ /* 0x002fca00078e00e1 */
[----:B------:R1:W-:Y:S04]  /*21d00*/  STL [R1+0x8d8], R0 ;  /* 0x0008d80001007387 */ /* 0x0003e80000100800 */
[----:B------:R1:W-:Y:S02]  /*21d10*/  STL [R1+0x8e4], R214 ;  /* 0x0008e4d601007387 */ /* 0x0003e40000100800 */
[----:B-1----:R-:W-:Y:S02]  /*21d20*/  IMAD.MOV.U32 R0, RZ, RZ, R215 ;  /* 0x000000ffff007224 */ /* 0x002fe400078e00d7 */
[----:B------:R-:W5:Y:S04]  /*21d30*/  LDL.LU.64 R214, [R1+0xa40] ;  /* 0x000a400001d67983 */ /* 0x000f680000300a00 */
[----:B------:R1:W-:Y:S04]  /*21d40*/  STL [R1+0x8e0], R0 ;  /* 0x0008e00001007387 */ /* 0x0003e80000100800 */
[----:B------:R-:W-:Y:S04]  /*21d50*/  STL [R1+0x8ec], R226 ;  /* 0x0008ece201007387 */ /* 0x000fe80000100800 */
[----:B------:R-:W5:Y:S01]  /*21d60*/  LDL.LU.64 R230, [R1+0xa48] ;  /* 0x000a480001e67983 */ /* 0x000f620000300a00 */
[----:B-1----:R-:W-:-:S05]  /*21d70*/  IMAD.MOV.U32 R0, RZ, RZ, R227 ;  /* 0x000000ffff007224 */ /* 0x002fca00078e00e3 */
[----:B------:R1:W-:Y:S04]  /*21d80*/  STL [R1+0x8e8], R0 ;  /* 0x0008e80001007387 */ /* 0x0003e80000100800 */
[----:B------:R-:W-:Y:S04]  /*21d90*/  STL [R1+0x8f4], R220 ;  /* 0x0008f4dc01007387 */ /* 0x000fe80000100800 */
[----:B------:R-:W5:Y:S01]  /*21da0*/  LDL.LU.64 R224, [R1+0xa50] ;  /* 0x000a500001e07983 */ /* 0x000f620000300a00 */
[----:B-1----:R-:W-:-:S03]  /*21db0*/  IMAD.MOV.U32 R0, RZ, RZ, R221 ;  /* 0x000000ffff007224 */ /* 0x002fc600078e00dd */
[----:B--2---:R-:W-:Y:S04]  /*21dc0*/  STL [R1+0x8fc], R222 ;  /* 0x0008fcde01007387 */ /* 0x004fe80000100800 */
[----:B------:R1:W-:Y:S04]  /*21dd0*/  STL [R1+0x8f0], R0 ;  /* 0x0008f00001007387 */ /* 0x0003e80000100800 */
[----:B------:R-:W2:Y:S01]  /*21de0*/  LDL.LU.64 R226, [R1+0xa58] ;  /* 0x000a580001e27983 */ /* 0x000ea20000300a00 */
[----:B-1----:R-:W-:-:S05]  /*21df0*/  IMAD.MOV.U32 R0, RZ, RZ, R223 ;  /* 0x000000ffff007224 */ /* 0x002fca00078e00df */
[----:B------:R1:W-:Y:S04]  /*21e00*/  STL [R1+0x8f8], R0 ;  /* 0x0008f80001007387 */ /* 0x0003e80000100800 */
[----:B----4-:R-:W-:Y:S01]  /*21e10*/  STL [R1+0x904], R216 ;  /* 0x000904d801007387 */ /* 0x010fe20000100800 */
[----:B-1----:R-:W-:-:S03]  /*21e20*/  IMAD.MOV.U32 R0, RZ, RZ, R217 ;  /* 0x000000ffff007224 */ /* 0x002fc600078e00d9 */
[----:B------:R-:W-:Y:S04]  /*21e30*/  STL [R1+0x90c], R218 ;  /* 0x00090cda01007387 */ /* 0x000fe80000100800 */
[----:B------:R1:W-:Y:S04]  /*21e40*/  STL [R1+0x900], R0 ;  /* 0x0009000001007387 */ /* 0x0003e80000100800 */
[----:B------:R-:W4:Y:S01]  /*21e50*/  LDL.LU.64 R220, [R1+0xa60] ;  /* 0x000a600001dc7983 */ /* 0x000f220000300a00 */
[----:B-1----:R-:W-:-:S03]  /*21e60*/  IMAD.MOV.U32 R0, RZ, RZ, R219 ;  /* 0x000000ffff007224 */ /* 0x002fc600078e00db */
[----:B------:R-:W-:Y:S04]  /*21e70*/  STL [R1+0x914], R84 ;  /* 0x0009145401007387 */ /* 0x000fe80000100800 */
[----:B------:R3:W-:Y:S04]  /*21e80*/  STL [R1+0x908], R0 ;  /* 0x0009080001007387 */ /* 0x0007e80000100800 */
[----:B------:R-:W-:Y:S04]  /*21e90*/  STL [R1+0x910], R85 ;  /* 0x0009105501007387 */ /* 0x000fe80000100800 */
[----:B------:R-:W4:Y:S04]  /*21ea0*/  LDL.LU.64 R222, [R1+0xa68] ;  /* 0x000a680001de7983 */ /* 0x000f280000300a00 */
[----:B------:R-:W-:Y:S04]  /*21eb0*/  STL [R1+0x91c], R86 ;  /* 0x00091c5601007387 */ /* 0x000fe80000100800 */
[----:B------:R-:W-:Y:S04]  /*21ec0*/  STL [R1+0x918], R87 ;  /* 0x0009185701007387 */ /* 0x000fe80000100800 */
[----:B------:R-:W-:Y:S04]  /*21ed0*/  STL [R1+0x924], R88 ;  /* 0x0009245801007387 */ /* 0x000fe80000100800 */
[----:B------:R-:W4:Y:S04]  /*21ee0*/  LDL.LU.64 R216, [R1+0xa70] ;  /* 0x000a700001d87983 */ /* 0x000f280000300a00 */
[----:B------:R-:W-:Y:S04]  /*21ef0*/  STL [R1+0x920], R89 ;  /* 0x0009205901007387 */ /* 0x000fe80000100800 */
[----:B------:R-:W-:Y:S04]  /*21f00*/  STL [R1+0x92c], R90 ;  /* 0x00092c5a01007387 */ /* 0x000fe80000100800 */
[----:B------:R-:W-:Y:S04]  /*21f10*/  STL [R1+0x928], R91 ;  /* 0x0009285b01007387 */ /* 0x000fe80000100800 */
[----:B------:R-:W4:Y:S01]  /*21f20*/  LDL.LU.64 R218, [R1+0xa78] ;  /* 0x000a780001da7983 */ /* 0x000f220000300a00 */
[----:B---3--:R-:W-:-:S03]  /*21f30*/  IMAD.MOV.U32 R0, RZ, RZ, R213 ;  /* 0x000000ffff007224 */ /* 0x008fc600078e00d5 */
[----:B------:R1:W-:Y:S04]  /*21f40*/  STL [R1+0x934], R212 ;  /* 0x000934d401007387 */ /* 0x0003e80000100800 */
[----:B-----5:R-:W-:Y:S04]  /*21f50*/  STL [R1+0x93c], R228 ;  /* 0x00093ce401007387 */ /* 0x020fe80000100800 */
[----:B------:R3:W-:Y:S04]  /*21f60*/  STL [R1+0x930], R0 ;  /* 0x0009300001007387 */ /* 0x0007e80000100800 */
[----:B-1----:R-:W5:Y:S01]  /*21f70*/  LDL.LU.64 R212, [R1+0xa80] ;  /* 0x000a800001d47983 */ /* 0x002f620000300a00 */
[----:B---3--:R-:W-:-:S03]  /*21f80*/  IMAD.MOV.U32 R0, RZ, RZ, R229 ;  /* 0x000000ffff007224 */ /* 0x008fc600078e00e5 */
[----:B------:R-:W-:Y:S04]  /*21f90*/  STL [R1+0x944], R214 ;  /* 0x000944d601007387 */ /* 0x000fe80000100800 */
[----:B------:R1:W-:Y:S02]  /*21fa0*/  STL [R1+0x938], R0 ;  /* 0x0009380001007387 */ /* 0x0003e40000100800 */
[----:B-1----:R-:W-:Y:S02]  /*21fb0*/  IMAD.MOV.U32 R0, RZ, RZ, R215 ;  /* 0x000000ffff007224 */ /* 0x002fe400078e00d7 */
[----:B------:R-:W3:Y:S04]  /*21fc0*/  LDL.LU.64 R214, [R1+0xa88] ;  /* 0x000a880001d67983 */ /* 0x000ee80000300a00 */
[----:B------:R1:W-:Y:S04]  /*21fd0*/  STL [R1+0x940], R0 ;  /* 0x0009400001007387 */ /* 0x0003e80000100800 */
[----:B------:R-:W-:Y:S01]  /*21fe0*/  STL [R1+0x94c], R230 ;  /* 0x00094ce601007387 */ /* 0x000fe20000100800 */
[----:B-1----:R-:W-:-:S03]  /*21ff0*/  IMAD.MOV.U32 R0, RZ, RZ, R231 ;  /* 0x000000ffff007224 */ /* 0x002fc600078e00e7 */
[----:B------:R-:W-:Y:S04]  /*22000*/  STL [R1+0x954], R224 ;  /* 0x000954e001007387 */ /* 0x000fe80000100800 */
[----:B------:R1:W-:Y:S04]  /*22010*/  STL [R1+0x948], R0 ;  /* 0x0009480001007387 */ /* 0x0003e80000100800 */
[----:B------:R-:W3:Y:S04]  /*22020*/  LDL.LU.64 R240, [R1+0xa90] ;  /* 0x000a900001f07983 */ /* 0x000ee80000300a00 */
[----:B------:R-:W3:Y:S01]  /*22030*/  LDL.LU.64 R242, [R1+0xa98] ;  /* 0x000a980001f27983 */ /* 0x000ee20000300a00 */
[----:B-1----:R-:W-:-:S05]  /*22040*/  IMAD.MOV.U32 R0, RZ, RZ, R225 ;  /* 0x000000ffff007224 */ /* 0x002fca00078e00e1 */
[----:B------:R1:W-:Y:S04]  /*22050*/  STL [R1+0x950], R0 ;  /* 0x0009500001007387 */ /* 0x0003e80000100800 */
[----:B--2---:R-:W-:Y:S04]  /*22060*/  STL [R1+0x95c], R226 ;  /* 0x00095ce201007387 */ /* 0x004fe80000100800 */
[----:B------:R-:W2:Y:S01]  /*22070*/  LDL.LU.64 R236, [R1+0xaa0] ;  /* 0x000aa00001ec7983 */ /* 0x000ea20000300a00 */
[----:B-1----:R-:W-:-:S03]  /*22080*/  IMAD.MOV.U32 R0, RZ, RZ, R227 ;  /* 0x000000ffff007224 */ /* 0x002fc600078e00e3 */
[----:B------:R-:W2:Y:S04]  /*22090*/  LDL.LU.64 R238, [R1+0xaa8] ;  /* 0x000aa80001ee7983 */ /* 0x000ea80000300a00 */
[----:B------:R1:W-:Y:S04]  /*220a0*/  STL [R1+0x958], R0 ;  /* 0x0009580001007387 */ /* 0x0003e80000100800 */
[----:B----4-:R-:W-:Y:S04]  /*220b0*/  STL [R1+0x964], R220 ;  /* 0x000964dc01007387 */ /* 0x010fe80000100800 */
[----:B------:R-:W4:Y:S01]  /*220c0*/  LDL.LU.64 R232, [R1+0xab0] ;  /* 0x000ab00001e87983 */ /* 0x000f220000300a00 */
[----:B-1----:R-:W-:-:S03]  /*220d0*/  IMAD.MOV.U32 R0, RZ, RZ, R221 ;  /* 0x000000ffff007224 */ /* 0x002fc600078e00dd */
[----:B------:R-:W4:Y:S04]  /*220e0*/  LDL.LU.64 R234, [R1+0xab8] ;  /* 0x000ab80001ea7983 */ /* 0x000f280000300a00 */
[----:B------:R1:W-:Y:S04]  /*220f0*/  STL [R1+0x960], R0 ;  /* 0x0009600001007387 */ /* 0x0003e80000100800 */
[----:B------:R-:W-:Y:S04]  /*22100*/  STL [R1+0x96c], R222 ;  /* 0x00096cde01007387 */ /* 0x000fe80000100800 */
        /* <DEDUP_REMOVED lines=14> */
[----:B-----5:R5:W-:Y:S04]  /*221f0*/  STL [R1+0x984], R212 ;  /* 0x000984d401007387 */ /* 0x020be80000100800 */
[----:B------:R-:W4:Y:S01]  /*22200*/  LDL.LU.64 R216, [R1+0xaf0] ;  /* 0x000af00001d87983 */ /* 0x000f220000300a00 */
[----:B-1----:R-:W-:-:S03]  /*22210*/  IMAD.MOV.U32 R0, RZ, RZ, R213 ;  /* 0x000000ffff007224 */ /* 0x002fc600078e00d5 */
[----:B------:R-:W4:Y:S04]  /*22220*/  LDL.LU.64 R218, [R1+0xaf8] ;  /* 0x000af80001da7983 */ /* 0x000f280000300a00 */
[----:B------:R1:W-:Y:S04]  /*22230*/  STL [R1+0x980], R0 ;  /* 0x0009800001007387 */ /* 0x0003e80000100800 */
[----:B---3--:R3:W-:Y:S04]  /*22240*/  STL [R1+0x98c], R214 ;  /* 0x00098cd601007387 */ /* 0x0087e80000100800 */
[----:B-----5:R-:W5:Y:S01]  /*22250*/  LDL.LU.64 R212, [R1+0xb00] ;  /* 0x000b000001d47983 */ /* 0x020f620000300a00 */
[----:B-1----:R-:W-:-:S03]  /*22260*/  IMAD.MOV.U32 R0, RZ, RZ, R215 ;  /* 0x000000ffff007224 */ /* 0x002fc600078e00d7 */
[----:B---3--:R-:W3:Y:S04]  /*22270*/  LDL.LU.64 R214, [R1+0xb08] ;  /* 0x000b080001d67983 */ /* 0x008ee80000300a00 */
[----:B------:R1:W-:Y:S04]  /*22280*/  STL [R1+0x988], R0 ;  /* 0x0009880001007387 */ /* 0x0003e80000100800 */
[----:B------:R-:W-:Y:S01]  /*22290*/  STL [R1+0x994], R240 ;  /* 0x000994f001007387 */ /* 0x000fe20000100800 */
[----:B-1----:R-:W-:-:S03]  /*222a0*/  IMAD.MOV.U32 R0, RZ, RZ, R241 ;  /* 0x000000ffff007224 */ /* 0x002fc600078e00f1 */
[----:B------:R-:W-:Y:S04]  /*222b0*/  STL [R1+0x99c], R242 ;  /* 0x00099cf201007387 */ /* 0x000fe80000100800 */
[----:B------:R1:W-:Y:S02]  /*222c0*/  STL [R1+0x990], R0 ;  /* 0x0009900001007387 */ /* 0x0003e40000100800 */
[----:B-1----:R-:W-:Y:S02]  /*222d0*/  IMAD.MOV.U32 R0, RZ, RZ, R243 ;  /* 0x000000ffff007224 */ /* 0x002fe400078e00f3 */
[----:B--2---:R-:W-:Y:S04]  /*222e0*/  STL [R1+0x9a4], R236 ;  /* 0x0009a4ec01007387 */ /* 0x004fe80000100800 */
[----:B------:R1:W-:Y:S04]  /*222f0*/  STL [R1+0x998], R0 ;  /* 0x0009980001007387 */ /* 0x0003e80000100800 */
[----:B------:R-:W-:Y:S01]  /*22300*/  STL [R1+0x9ac], R238 ;  /* 0x0009acee01007387 */ /* 0x000fe20000100800 */
[----:B-1----:R-:W-:-:S05]  /*22310*/  IMAD.MOV.U32 R0, RZ, RZ, R237 ;  /* 0x000000ffff007224 */ /* 0x002fca00078e00ed */
[----:B------:R1:W-:Y:S02]  /*22320*/  STL [R1+0x9a0], R0 ;  /* 0x0009a00001007387 */ /* 0x0003e40000100800 */
[----:B-1----:R-:W-:Y:S02]  /*22330*/  IMAD.MOV.U32 R0, RZ, RZ, R239 ;  /* 0x000000ffff007224 */ /* 0x002fe400078e00ef */
[----:B----4-:R-:W-:Y:S04]  /*22340*/  STL [R1+0x9b4], R232 ;  /* 0x0009b4e801007387 */ /* 0x010fe80000100800 */
        /* <DEDUP_REMOVED lines=28> */
[----:B-----5:R-:W-:Y:S01]  /*22510*/  STL [R1+0xa04], R212 ;  /* 0x000a04d401007387 */ /* 0x020fe20000100800 */
[----:B-1----:R-:W-:-:S05]  /*22520*/  IMAD.MOV.U32 R0, RZ, RZ, R219 ;  /* 0x000000ffff007224 */ /* 0x002fca00078e00db */
[----:B------:R1:W-:Y:S04]  /*22530*/  STL [R1+0x9f8], R0 ;  /* 0x0009f80001007387 */ /* 0x0003e80000100800 */
[----:B---3--:R-:W-:Y:S01]  /*22540*/  STL [R1+0xa0c], R214 ;  /* 0x000a0cd601007387 */ /* 0x008fe20000100800 */
[----:B-1----:R-:W-:-:S05]  /*22550*/  IMAD.MOV.U32 R0, RZ, RZ, R213 ;  /* 0x000000ffff007224 */ /* 0x002fca00078e00d5 */
[----:B------:R1:W-:Y:S04]  /*22560*/  STL [R1+0xa00], R0 ;  /* 0x000a000001007387 */ /* 0x0003e80000100800 */
[----:B------:R-:W-:Y:S01]  /*22570*/  STL [R1+0xa14], R148 ;  /* 0x000a149401007387 */ /* 0x000fe20000100800 */
[----:B-1----:R-:W-:-:S05]  /*22580*/  IMAD.MOV.U32 R0, RZ, RZ, R215 ;  /* 0x000000ffff007224 */ /* 0x002fca00078e00d7 */
[----:B------:R1:W-:Y:S04]  /*22590*/  STL [R1+0xa08], R0 ;  /* 0x000a080001007387 */ /* 0x0003e80000100800 */
[----:B------:R-:W-:Y:S04]  /*225a0*/  STL [R1+0xa10], R149 ;  /* 0x000a109501007387 */ /* 0x000fe80000100800 */
[----:B------:R-:W-:Y:S04]  /*225b0*/  STL [R1+0xa1c], R150 ;  /* 0x000a1c9601007387 */ /* 0x000fe80000100800 */
[----:B------:R-:W-:Y:S04]  /*225c0*/  STL [R1+0xa18], R151 ;  /* 0x000a189701007387 */ /* 0x000fe80000100800 */
[----:B------:R-:W-:Y:S04]  /*225d0*/  STL [R1+0xa24], R152 ;  /* 0x000a249801007387 */ /* 0x000fe80000100800 */
[----:B------:R-:W-:Y:S04]  /*225e0*/  STL [R1+0xa20], R153 ;  /* 0x000a209901007387 */ /* 0x000fe80000100800 */
[----:B------:R-:W-:Y:S04]  /*225f0*/  STL [R1+0xa2c], R154 ;  /* 0x000a2c9a01007387 */ /* 0x000fe80000100800 */
[----:B------:R-:W2:Y:S04]  /*22600*/  LDL.LU.64 R216, [R1+0xb10] ;  /* 0x000b100001d87983 */ /* 0x000ea80000300a00 */
[----:B------:R-:W-:Y:S04]  /*22610*/  STL [R1+0xa28], R155 ;  /* 0x000a289b01007387 */ /* 0x000fe80000100800 */
[----:B------:R-:W-:Y:S04]  /*22620*/  STL [R1+0xa34], R156 ;  /* 0x000a349c01007387 */ /* 0x000fe80000100800 */
[----:B------:R-:W3:Y:S04]  /*22630*/  LDL.LU.64 R234, [R1+0xb18] ;  /* 0x000b180001ea7983 */ /* 0x000ee80000300a00 */
[----:B------:R-:W-:Y:S04]  /*22640*/  STL [R1+0xa30], R157 ;  /* 0x000a309d01007387 */ /* 0x000fe80000100800 */
[----:B------:R-:W-:Y:S04]  /*22650*/  STL [R1+0xa3c], R158 ;  /* 0x000a3c9e01007387 */ /* 0x000fe80000100800 */
[----:B------:R-:W4:Y:S04]  /*22660*/  LDL.LU.64 R228, [R1+0xb20] ;  /* 0x000b200001e47983 */ /* 0x000f280000300a00 */
[----:B------:R-:W-:Y:S04]  /*22670*/  STL [R1+0xa38], R159 ;  /* 0x000a389f01007387 */ /* 0x000fe80000100800 */
[----:B------:R-:W4:Y:S04]  /*22680*/  LDL.LU.64 R230, [R1+0xb28] ;  /* 0x000b280001e67983 */ /* 0x000f280000300a00 */
[----:B------:R-:W-:Y:S04]  /*22690*/  STL [R1+0xa44], R160 ;  /* 0x000a44a001007387 */ /* 0x000fe80000100800 */
[----:B------:R-:W-:Y:S04]  /*226a0*/  STL [R1+0xa40], R161 ;  /* 0x000a40a101007387 */ /* 0x000fe80000100800 */
[----:B------:R-:W-:Y:S04]  /*226b0*/  STL [R1+0xa4c], R162 ;  /* 0x000a4ca201007387 */ /* 0x000fe80000100800 */
[----:B------:R-:W-:Y:S04]  /*226c0*/  STL [R1+0xa48], R163 ;  /* 0x000a48a301007387 */ /* 0x000fe80000100800 */
[----:B------:R-:W-:Y:S04]  /*226d0*/  STL [R1+0xa54], R164 ;  /* 0x000a54a401007387 */ /* 0x000fe80000100800 */
[----:B------:R-:W4:Y:S04]  /*226e0*/  LDL.LU.64 R218, [R1+0xb30] ;  /* 0x000b300001da7983 */ /* 0x000f280000300a00 */
[----:B------:R-:W-:Y:S04]  /*226f0*/  STL [R1+0xa50], R165 ;  /* 0x000a50a501007387 */ /* 0x000fe80000100800 */
[----:B------:R-:W-:Y:S04]  /*22700*/  STL [R1+0xa5c], R166 ;  /* 0x000a5ca601007387 */ /* 0x000fe80000100800 */
[----:B------:R-:W4:Y:S04]  /*22710*/  LDL.LU.64 R214, [R1+0xb38] ;  /* 0x000b380001d67983 */ /* 0x000f280000300a00 */
[----:B------:R-:W-:Y:S04]  /*22720*/  STL [R1+0xa58], R167 ;  /* 0x000a58a701007387 */ /* 0x000fe80000100800 */
[----:B------:R-:W4:Y:S04]  /*22730*/  LDL.LU.64 R224, [R1+0xb40] ;  /* 0x000b400001e07983 */ /* 0x000f280000300a00 */
[----:B------:R-:W-:Y:S04]  /*22740*/  STL [R1+0xa64], R168 ;  /* 0x000a64a801007387 */ /* 0x000fe80000100800 */
        /* <DEDUP_REMOVED lines=10> */
[----:B--2---:R2:W-:Y:S01]  /*227f0*/  STL [R1+0xa84], R216 ;  /* 0x000a84d801007387 */ /* 0x0045e20000100800 */
[----:B-1----:R-:W-:-:S03]  /*22800*/  IMAD.MOV.U32 R0, RZ, RZ, R217 ;  /* 0x000000ffff007224 */ /* 0x002fc600078e00d9 */
[----:B------:R-:W5:Y:S04]  /*22810*/  LDL.LU.64 R222, [R1+0xb60] ;  /* 0x000b600001de7983 */ /* 0x000f680000300a00 */
[----:B---3--:R-:W-:Y:S04]  /*22820*/  STL [R1+0xa8c], R234 ;  /* 0x000a8cea01007387 */ /* 0x008fe80000100800 */
[----:B------:R1:W-:Y:S04]  /*22830*/  STL [R1+0xa80], R0 ;  /* 0x000a800001007387 */ /* 0x0003e80000100800 */
[----:B--2---:R-:W2:Y:S01]  /*22840*/  LDL.LU.64 R216, [R1+0xb68] ;  /* 0x000b680001d87983 */ /* 0x004ea20000300a00 */
[----:B-1----:R-:W-:-:S03]  /*22850*/  IMAD.MOV.U32 R0, RZ, RZ, R235 ;  /* 0x000000ffff007224 */ /* 0x002fc600078e00eb */
        /* <DEDUP_REMOVED lines=8> */
[----:B------:R-:W-:Y:S04]  /*228e0*/  STL [R1+0xaa0], R185 ;  /* 0x000aa0b901007387 */ /* 0x000fe80000100800 */
[----:B------:R-:W-:Y:S01]  /*228f0*/  STL [R1+0xaac], R186 ;  /* 0x000aacba01007387 */ /* 0x000fe20000100800 */
[----:B-1----:R-:W-:-:S03]  /*22900*/  IMAD.MOV.U32 R0, RZ, RZ, R219 ;  /* 0x000000ffff007224 */ /* 0x002fc600078e00db */
[----:B------:R-:W-:Y:S04]  /*22910*/  STL [R1+0xaa8], R187 ;  /* 0x000aa8bb01007387 */ /* 0x000fe80000100800 */
[----:B------:R1:W-:Y:S04]  /*22920*/  STL [R1+0xab4], R218 ;  /* 0x000ab4da01007387 */ /* 0x0003e80000100800 */
[----:B-1----:R-:W3:Y:S04]  /*22930*/  LDL.LU.64 R218, [R1+0xb70] ;  /* 0x000b700001da7983 */ /* 0x002ee80000300a00 */
[----:B------:R1:W-:Y:S04]  /*22940*/  STL [R1+0xab0], R0 ;  /* 0x000ab00001007387 */ /* 0x0003e80000100800 */
[----:B------:R4:W-:Y:S01]  /*22950*/  STL [R1+0xabc], R214 ;  /* 0x000abcd601007387 */ /* 0x0009e20000100800 */
[----:B-1----:R-:W-:-:S03]  /*22960*/  IMAD.MOV.U32 R0, RZ, RZ, R215 ;  /* 0x000000ffff007224 */ /* 0x002fc600078e00d7 */
[----:B------:R-:W-:Y:S04]  /*22970*/  STL [R1+0xac4], R224 ;  /* 0x000ac4e001007387 */ /* 0x000fe80000100800 */
[----:B------:R1:W-:Y:S04]  /*22980*/  STL [R1+0xab8], R0 ;  /* 0x000ab80001007387 */ /* 0x0003e80000100800 */
[----:B----4-:R-:W4:Y:S01]  /*22990*/  LDL.LU.64 R214, [R1+0xb78] ;  /* 0x000b780001d67983 */ /* 0x010f220000300a00 */
[----:B-1----:R-:W-:-:S03]  /*229a0*/  IMAD.MOV.U32 R0, RZ, RZ, R225 ;  /* 0x000000ffff007224 */ /* 0x002fc600078e00e1 */
[----:B------:R-:W-:Y:S04]  /*229b0*/  STL [R1+0xacc], R226 ;  /* 0x000acce201007387 */ /* 0x000fe80000100800 */
[----:B------:R1:W-:Y:S04]  /*229c0*/  STL [R1+0xac0], R0 ;  /* 0x000ac00001007387 */ /* 0x0003e80000100800 */
[----:B------:R-:W4:Y:S01]  /*229d0*/  LDL.LU.64 R240, [R1+0xb80] ;  /* 0x000b800001f07983 */ /* 0x000f220000300a00 */
[----:B-1----:R-:W-:-:S05]  /*229e0*/  IMAD.MOV.U32 R0, RZ, RZ, R227 ;  /* 0x000000ffff007224 */ /* 0x002fca00078e00e3 */
[----:B------:R1:W-:Y:S04]  /*229f0*/  STL [R1+0xac8], R0 ;  /* 0x000ac80001007387 */ /* 0x0003e80000100800 */
[----:B------:R1:W-:Y:S04]  /*22a00*/  STL [R1+0xad4], R212 ;  /* 0x000ad4d401007387 */ /* 0x0003e80000100800 */
[----:B------:R-:W4:Y:S01]  /*22a10*/  LDL.LU.64 R242, [R1+0xb88] ;  /* 0x000b880001f27983 */ /* 0x000f220000300a00 */
[----:B-1----:R-:W-:-:S05]  /*22a20*/  IMAD.MOV.U32 R0, RZ, RZ, R213 ;  /* 0x000000ffff007224 */ /* 0x002fca00078e00d5 */
[----:B------:R1:W-:Y:S04]  /*22a30*/  STL [R1+0xad0], R0 ;  /* 0x000ad00001007387 */ /* 0x0003e80000100800 */
[----:B------:R-:W-:Y:S04]  /*22a40*/  STL [R1+0xadc], R220 ;  /* 0x000adcdc01007387 */ /* 0x000fe80000100800 */
[----:B------:R-:W4:Y:S04]  /*22a50*/  LDL.LU.64 R212, [R1+0xb90] ;  /* 0x000b900001d47983 */ /* 0x000f280000300a00 */
[----:B------:R-:W4:Y:S01]  /*22a60*/  LDL.LU.64 R236, [R1+0xb98] ;  /* 0x000b980001ec7983 */ /* 0x000f220000300a00 */
[----:B-1----:R-:W-:-:S05]  /*22a70*/  IMAD.MOV.U32 R0, RZ, RZ, R221 ;  /* 0x000000ffff007224 */ /* 0x002fca00078e00dd */
[----:B------:R1:W-:Y:S04]  /*22a80*/  STL [R1+0xad8], R0 ;  /* 0x000ad80001007387 */ /* 0x0003e80000100800 */
[----:B-----5:R-:W-:Y:S01]  /*22a90*/  STL [R1+0xae4], R222 ;  /* 0x000ae4de01007387 */ /* 0x020fe20000100800 */
[----:B-1----:R-:W-:-:S03]  /*22aa0*/  IMAD.MOV.U32 R0, RZ, RZ, R223 ;  /* 0x000000ffff007224 */ /* 0x002fc600078e00df */
[----:B------:R-:W5:Y:S04]  /*22ab0*/  LDL.LU.64 R238, [R1+0xba0] ;  /* 0x000ba00001ee7983 */ /* 0x000f680000300a00 */
[----:B------:R1:W-:Y:S04]  /*22ac0*/  STL [R1+0xae0], R0 ;  /* 0x000ae00001007387 */ /* 0x0003e80000100800 */
[----:B--2---:R-:W-:Y:S04]  /*22ad0*/  STL [R1+0xaec], R216 ;  /* 0x000aecd801007387 */ /* 0x004fe80000100800 */
[----:B------:R-:W2:Y:S01]  /*22ae0*/  LDL.LU.64 R232, [R1+0xba8] ;  /* 0x000ba80001e87983 */ /* 0x000ea20000300a00 */
[----:B-1----:R-:W-:-:S03]  /*22af0*/  IMAD.MOV.U32 R0, RZ, RZ, R217 ;  /* 0x000000ffff007224 */ /* 0x002fc600078e00d9 */
[----:B------:R-:W2:Y:S04]  /*22b00*/  LDL.64 R234, [R1+0xd30] ;  /* 0x000d300001ea7983 */ /* 0x000ea80000100a00 */
[----:B------:R1:W-:Y:S04]  /*22b10*/  STL [R1+0xae8], R0 ;  /* 0x000ae80001007387 */ /* 0x0003e80000100800 */
[----:B------:R-:W-:Y:S04]  /*22b20*/  STL [R1+0xaf4], R204 ;  /* 0x000af4cc01007387 */ /* 0x000fe80000100800 */
[----:B------:R-:W2:Y:S04]  /*22b30*/  LDL.64 R228, [R1+0xd40] ;  /* 0x000d400001e47983 */ /* 0x000ea80000100a00 */
[----:B------:R-:W-:Y:S04]  /*22b40*/  STL [R1+0xaf0], R205 ;  /* 0x000af0cd01007387 */ /* 0x000fe80000100800 */
[----:B------:R-:W2:Y:S04]  /*22b50*/  LDL.64 R230, [R1+0xd48] ;  /* 0x000d480001e67983 */ /* 0x000ea80000100a00 */
[----:B------:R-:W-:Y:S04]  /*22b60*/  STL [R1+0xafc], R206 ;  /* 0x000afcce01007387 */ /* 0x000fe80000100800 */
[----:B------:R-:W2:Y:S04]  /*22b70*/  LDL.64 R224, [R1+0xd50] ;  /* 0x000d500001e07983 */ /* 0x000ea80000100a00 */
[----:B------:R-:W-:Y:S04]  /*22b80*/  STL [R1+0xaf8], R207 ;  /* 0x000af8cf01007387 */ /* 0x000fe80000100800 */
[----:B------:R-:W2:Y:S04]  /*22b90*/  LDL.LU.64 R226, [R1+0xd58] ;  /* 0x000d580001e27983 */ /* 0x000ea80000300a00 */
[----:B---3--:R-:W-:Y:S04]  /*22ba0*/  STL [R1+0xb04], R218 ;  /* 0x000b04da01007387 */ /* 0x008fe80000100800 */
[----:B------:R-:W3:Y:S01]  /*22bb0*/  LDL.LU.64 R220, [R1+0xd60] ;  /* 0x000d600001dc7983 */ /* 0x000ee20000300a00 */
[----:B-1----:R-:W-:-:S03]  /*22bc0*/  IMAD.MOV.U32 R0, RZ, RZ, R219 ;  /* 0x000000ffff007224 */ /* 0x002fc600078e00db */
[----:B------:R-:W3:Y:S04]  /*22bd0*/  LDL.LU.64 R222, [R1+0xd68] ;  /* 0x000d680001de7983 */ /* 0x000ee80000300a00 */
[----:B------:R1:W-:Y:S04]  /*22be0*/  STL [R1+0xb00], R0 ;  /* 0x000b000001007387 */ /* 0x0003e80000100800 */
[----:B----4-:R4:W-:Y:S04]  /*22bf0*/  STL [R1+0xb0c], R214 ;  /* 0x000b0cd601007387 */ /* 0x0109e80000100800 */
[----:B------:R-:W3:Y:S01]  /*22c00*/  LDL.LU.64 R216, [R1+0xd70] ;  /* 0x000d700001d87983 */ /* 0x000ee20000300a00 */
[----:B-1----:R-:W-:-:S03]  /*22c10*/  IMAD.MOV.U32 R0, RZ, RZ, R215 ;  /* 0x000000ffff007224 */ /* 0x002fc600078e00d7 */
[----:B------:R-:W3:Y:S04]  /*22c20*/  LDL.LU.64 R218, [R1+0xd78] ;  /* 0x000d780001da7983 */ /* 0x000ee80000300a00 */
[----:B------:R1:W-:Y:S04]  /*22c30*/  STL [R1+0xb08], R0 ;  /* 0x000b080001007387 */ /* 0x0003e80000100800 */
[----:B------:R-:W-:Y:S04]  /*22c40*/  STL [R1+0xb14], R240 ;  /* 0x000b14f001007387 */ /* 0x000fe80000100800 */
[----:B----4-:R-:W4:Y:S01]  /*22c50*/  LDL.LU.64 R214, [R1+0xd80] ;  /* 0x000d800001d67983 */ /* 0x010f220000300a00 */
[----:B-1----:R-:W-:-:S03]  /*22c60*/  IMAD.MOV.U32 R0, RZ, RZ, R241 ;  /* 0x000000ffff007224 */ /* 0x002fc600078e00f1 */
[----:B------:R-:W-:Y:S04]  /*22c70*/  STL [R1+0xb1c], R242 ;  /* 0x000b1cf201007387 */ /* 0x000fe80000100800 */
[----:B------:R1:W-:Y:S02]  /*22c80*/  STL [R1+0xb10], R0 ;  /* 0x000b100001007387 */ /* 0x0003e40000100800 */
[----:B-1----:R-:W-:Y:S02]  /*22c90*/  IMAD.MOV.U32 R0, RZ, RZ, R243 ;  /* 0x000000ffff007224 */ /* 0x002fe400078e00f3 */
[----:B------:R-:W-:Y:S04]  /*22ca0*/  STL [R1+0xb24], R212 ;  /* 0x000b24d401007387 */ /* 0x000fe80000100800 */
[----:B------:R1:W-:Y:S04]  /*22cb0*/  STL [R1+0xb18], R0 ;  /* 0x000b180001007387 */ /* 0x0003e80000100800 */
[----:B------:R-:W-:Y:S01]  /*22cc0*/  STL [R1+0xb2c], R236 ;  /* 0x000b2cec01007387 */ /* 0x000fe20000100800 */
[----:B-1----:R-:W-:-:S05]  /*22cd0*/  IMAD.MOV.U32 R0, RZ, RZ, R213 ;  /* 0x000000ffff007224 */ /* 0x002fca00078e00d5 */
[----:B------:R1:W-:Y:S04]  /*22ce0*/  STL [R1+0xb20], R0 ;  /* 0x000b200001007387 */ /* 0x0003e80000100800 */
[----:B------:R-:W4:Y:S01]  /*22cf0*/  LDL.LU.64 R212, [R1+0xd88] ;  /* 0x000d880001d47983 */ /* 0x000f220000300a00 */
[----:B-1----:R-:W-:-:S03]  /*22d00*/  IMAD.MOV.U32 R0, RZ, RZ, R237 ;  /* 0x000000ffff007224 */ /* 0x002fc600078e00ed */
[----:B-----5:R-:W-:Y:S04]  /*22d10*/  STL [R1+0xb34], R238 ;  /* 0x000b34ee01007387 */ /* 0x020fe80000100800 */
[----:B------:R1:W-:Y:S02]  /*22d20*/  STL [R1+0xb28], R0 ;  /* 0x000b280001007387 */ /* 0x0003e40000100800 */
[----:B-1----:R-:W-:Y:S02]  /*22d30*/  IMAD.MOV.U32 R0, RZ, RZ, R239 ;  /* 0x000000ffff007224 */ /* 0x002fe400078e00ef */
[----:B--2---:R-:W-:Y:S04]  /*22d40*/  STL [R1+0xb3c], R232 ;  /* 0x000b3ce801007387 */ /* 0x004fe80000100800 */
        /* <DEDUP_REMOVED lines=28> */
[----:B----4-:R-:W-:Y:S01]  /*22f10*/  STL [R1+0xb8c], R214 ;  /* 0x000b8cd601007387 */ /* 0x010fe20000100800 */
[----:B-1----:R-:W-:-:S05]  /*22f20*/  IMAD.MOV.U32 R0, RZ, RZ, R219 ;  /* 0x000000ffff007224 */ /* 0x002fca00078e00db */
[----:B------:R1:W-:Y:S02]  /*22f30*/  STL [R1+0xb80], R0 ;  /* 0x000b800001007387 */ /* 0x0003e40000100800 */
[----:B-1----:R-:W-:Y:S02]  /*22f40*/  IMAD.MOV.U32 R0, RZ, RZ, R215 ;  /* 0x000000ffff007224 */ /* 0x002fe400078e00d7 */
[----:B------:R-:W1:Y:S04]  /*22f50*/  S2R R215, SR_TID.X ;  /* 0x0000000000d77919 */ /* 0x000e680000002100 */
[----:B------:R-:W-:Y:S04]  /*22f60*/  STL [R1+0xb94], R244 ;  /* 0x000b94f401007387 */ /* 0x000fe80000100800 */
[----:B------:R1:W-:Y:S01]  /*22f70*/  STL [R1+0xb88], R0 ;  /* 0x000b880001007387 */ /* 0x0003e20000100800 */
[----:B------:R-:W-:-:S03]  /*22f80*/  IMAD.MOV.U32 R2, RZ, RZ, R213 ;  /* 0x000000ffff027224 */ /* 0x000fc600078e00d5 */
[----:B------:R-:W-:Y:S01]  /*22f90*/  STL [R1+0xb90], R245 ;  /* 0x000b90f501007387 */ /* 0x000fe20000100800 */
[C---:B-1----:R-:W-:Y:S02]  /*22fa0*/  LOP3.LUT R0, R215.reuse, 0x7, RZ, 0xc0, !PT ;  /* 0x00000007d7007812 */ /* 0x042fe400078ec0ff */
[C---:B------:R-:W-:Y:S02]  /*22fb0*/  LOP3.LUT R5, R215.reuse, 0x3, RZ, 0xc0, !PT ;  /* 0x00000003d7057812 */ /* 0x040fe400078ec0ff */
[C---:B------:R-:W-:Y:S01]  /*22fc0*/  LOP3.LUT R4, R215.reuse, 0x1c, RZ, 0xc0, !PT ;  /* 0x0000001cd7047812 */ /* 0x040fe200078ec0ff */
[----:B------:R-:W-:Y:S02]  /*22fd0*/  IMAD R0, R0, 0x110, RZ ;  /* 0x0000011000007824 */ /* 0x000fe400078e02ff */
[----:B------:R-:W-:Y:S02]  /*22fe0*/  IMAD.SHL.U32 R3, R215, 0x2, RZ ;  /* 0x00000002d7037824 */ /* 0x000fe400078e00ff */
[----:B------:R-:W-:-:S02]  /*22ff0*/  IMAD R13, R5, 0x120, R4 ;  /* 0x00000120050d7824 */ /* 0x000fc400078e0204 */
[----:B------:R-:W-:Y:S01]  /*23000*/  IMAD.SHL.U32 R4, R215, 0x40, RZ ;  /* 0x00000040d7047824 */ /* 0x000fe200078e00ff */
[----:B------:R-:W-:Y:S01]  /*23010*/  LOP3.LUT R0, R0, 0x30, R3, 0x78, !PT ;  /* 0x0000003000007812 */ /* 0x000fe200078e7803 */
[----:B------:R-:W-:Y:S03]  /*23020*/  STL [R1+0xb9c], R246 ;  /* 0x000b9cf601007387 */ /* 0x000fe60000100800 */
[----:B------:R-:W-:Y:S01]  /*23030*/  LOP3.LUT R12, R0, 0x800, R4, 0xf8, !PT ;  /* 0x00000800000c7812 */ /* 0x000fe200078ef804 */
[----:B------:R-:W-:Y:S04]  /*23040*/  STL [R1+0xb98], R247 ;  /* 0x000b98f701007387 */ /* 0x000fe80000100800 */
[----:B------:R-:W-:Y:S04]  /*23050*/  STL [R1+0xba4], R212 ;  /* 0x000ba4d401007387 */ /* 0x000fe80000100800 */
[----:B------:R1:W-:Y:S04]  /*23060*/  STL [R1+0xba0], R2 ;  /* 0x000ba00201007387 */ /* 0x0003e80000100800 */
[----:B------:R2:W-:Y:S04]  /*23070*/  STL [R1+0xbac], R248 ;  /* 0x000bacf801007387 */ /* 0x0005e80000100800 */
[----:B------:R2:W-:Y:S04]  /*23080*/  STL [R1+0xba8], R249 ;  /* 0x000ba8f901007387 */ /* 0x0005e80000100800 */
[----:B------:R2:W-:Y:S04]  /*23090*/  STL [R1+0xd30], R12 ;  /* 0x000d300c01007387 */ /* 0x0005e80000100800 */
        /* <DEDUP_REMOVED lines=58> */
[----:B------:R2:W-:Y:S01]  /*23440*/  STL [R1+0x214], RZ ;  /* 0x000214ff01007387 */ /* 0x0005e20000100800 */
[----:B------:R-:W-:-:S03]  /*23450*/  IMAD.MOV.U32 R214, RZ, RZ, 0x3f ;  /* 0x0000003fffd67424 */ /* 0x000fc600078e00ff */
[----:B------:R2:W-:Y:S04]  /*23460*/  STL [R1+0x218], RZ ;  /* 0x000218ff01007387 */ /* 0x0005e80000100800 */
[----:B------:R2:W-:Y:S04]  /*23470*/  STL [R1+0x21c], RZ ;  /* 0x00021cff01007387 */ /* 0x0005e80000100800 */
[----:B------:R2:W-:Y:S04]  /*23480*/  STL [R1+0x2b0], RZ ;  /* 0x0002b0ff01007387 */ /* 0x0005e80000100800 */
[----:B------:R2:W-:Y:S04]  /*23490*/  STL [R1+0x2b4], RZ ;  /* 0x0002b4ff01007387 */ /* 0x0005e80000100800 */
[----:B------:R2:W-:Y:S01]  /*234a0*/  STL [R1+0x2b8], RZ ;  /* 0x0002b8ff01007387 */ /* 0x0005e20000100800 */
[----:B------:R-:W-:-:S03]  /*234b0*/  IADD3 R214, R214, c[0x0][0x180], RZ ;  /* 0x00006000d6d67a10 */ /* 0x000fc60007ffe0ff */
[----:B------:R2:W-:Y:S04]  /*234c0*/  STL [R1+0x2bc], RZ ;  /* 0x0002bcff01007387 */ /* 0x0005e80000100800 */
[----:B------:R2:W-:Y:S04]  /*234d0*/  STL [R1+0x2a0], RZ ;  /* 0x0002a0ff01007387 */ /* 0x0005e80000100800 */
[----:B------:R2:W-:Y:S04]  /*234e0*/  STL [R1+0x2a4], RZ ;  /* 0x0002a4ff01007387 */ /* 0x0005e80000100800 */
[----:B------:R2:W-:Y:S01]  /*234f0*/  STL [R1+0x2a8], RZ ;  /* 0x0002a8ff01007387 */ /* 0x0005e20000100800 */
[----:B-1----:R-:W-:-:S03]  /*23500*/  SHF.R.S32.HI R2, RZ, 0x1f, R214 ;  /* 0x0000001fff027819 */ /* 0x002fc600000114d6 */
[----:B------:R2:W-:Y:S04]  /*23510*/  STL [R1+0x2ac], RZ ;  /* 0x0002acff01007387 */ /* 0x0005e80000100800 */
[----:B------:R2:W-:Y:S04]  /*23520*/  STL [R1+0x290], RZ ;  /* 0x000290ff01007387 */ /* 0x0005e80000100800 */
[----:B------:R2:W-:Y:S04]  /*23530*/  STL [R1+0x294], RZ ;  /* 0x000294ff01007387 */ /* 0x0005e80000100800 */
[----:B------:R2:W-:Y:S01]  /*23540*/  STL [R1+0x298], RZ ;  /* 0x000298ff01007387 */ /* 0x0005e20000100800 */
[----:B------:R-:W-:-:S03]  /*23550*/  LEA.HI R2, R2, R214, RZ, 0x6 ;  /* 0x000000d602027211 */ /* 0x000fc600078f30ff */
[----:B------:R2:W-:Y:S04]  /*23560*/  STL [R1+0x29c], RZ ;  /* 0x00029cff01007387 */ /* 0x0005e80000100800 */
[----:B------:R2:W-:Y:S01]  /*23570*/  STL [R1+0x250], RZ ;  /* 0x000250ff01007387 */ /* 0x0005e20000100800 */
[----:B------:R-:W-:-:S03]  /*23580*/  SHF.R.S32.HI R3, RZ, 0x1f, R252 ;  /* 0x0000001fff037819 */ /* 0x000fc600000114fc */
[----:B------:R2:W-:Y:S04]  /*23590*/  STL [R1+0x254], RZ ;  /* 0x000254ff01007387 */ /* 0x0005e80000100800 */
[----:B------:R2:W-:Y:S01]  /*235a0*/  STL [R1+0x258], RZ ;  /* 0x000258ff01007387 */ /* 0x0005e20000100800 */
[----:B------:R-:W-:-:S03]  /*235b0*/  SHF.R.S32.HI R2, RZ, 0x6, R2 ;  /* 0x00000006ff027819 */ /* 0x000fc60000011402 */
[----:B------:R2:W-:Y:S04]  /*235c0*/  STL [R1+0x25c], RZ ;  /* 0x00025cff01007387 */ /* 0x0005e80000100800 */
[----:B------:R2:W-:Y:S01]  /*235d0*/  STL [R1+0x240], RZ ;  /* 0x000240ff01007387 */ /* 0x0005e20000100800 */
[----:B------:R-:W-:-:S03]  /*235e0*/  SHF.L.U64.HI R0, R252, 0x2, R3 ;  /* 0x00000002fc007819 */ /* 0x000fc60000010203 */
[----:B------:R2:W-:Y:S01]  /*235f0*/  STL [R1+0x244], RZ ;  /* 0x000244ff01007387 */ /* 0x0005e20000100800 */
[----:B------:R-:W-:-:S03]  /*23600*/  LOP3.LUT R3, R13, 0x20, RZ, 0x3c, !PT ;  /* 0x000000200d037812 */ /* 0x000fc600078e3cff */
[----:B------:R2:W-:Y:S01]  /*23610*/  STL [R1+0x248], RZ ;  /* 0x000248ff01007387 */ /* 0x0005e20000100800 */
[----:B------:R-:W-:-:S03]  /*23620*/  IADD3 R3, R2, -0x2, RZ ;  /* 0xfffffffe02037810 */ /* 0x000fc60007ffe0ff */
[----:B------:R2:W-:Y:S01]  /*23630*/  STL [R1+0x24c], RZ ;  /* 0x00024cff01007387 */ /* 0x0005e20000100800 */
[----:B------:R-:W-:-:S03]  /*23640*/  LOP3.LUT R2, R12, 0x40, RZ, 0x3c, !PT ;  /* 0x000000400c027812 */ /* 0x000fc600078e3cff */
        /* <DEDUP_REMOVED lines=8> */
[----:B------:R2:W-:Y:S01]  /*236d0*/  STL [R1+0xd40], R2 ;  /* 0x000d400201007387 */ /* 0x0005e20000100800 */
[----:B------:R-:W-:Y:S01]  /*236e0*/  USHF.R.S32.HI UR6, URZ, 0x1f, UR4 ;  /* 0x0000001f3f067899 */ /* 0x000fe20008011404 */
[C---:B------:R-:W-:Y:S01]  /*236f0*/  LOP3.LUT R14, R13.reuse, 0x40, RZ, 0x3c, !PT ;  /* 0x000000400d0e7812 */ /* 0x040fe200078e3cff */
        /* <DEDUP_REMOVED lines=84> */
[----:B------:R-:W-:Y:S01]  /*23c40*/  LOP3.LUT R13, R13, 0x60, RZ, 0x3c, !PT ;  /* 0x000000600d0d7812 */ /* 0x000fe200078e3cff */
[----:B------:R-:W-:-:S02]  /*23c50*/  USHF.L.U32 UR7, UR4, 0x2, URZ ;  /* 0x0000000204077899 */ /* 0x000fc4000800063f */
[----:B------:R-:W-:Y:S02]  /*23c60*/  USHF.L.U64.HI UR6, UR4, 0x2, UR6 ;  /* 0x0000000204067899 */ /* 0x000fe40008010206 */
[----:B------:R-:W-:Y:S02]  /*23c70*/  UMOV UR5, 0x1 ;  /* 0x0000000100057882 */ /* 0x000fe40000000000 */
[----:B--2---:R-:W-:Y:S02]  /*23c80*/  UMOV UR4, 0xffffffff ;  /* 0xffffffff00047882 */ /* 0x004fe40000000000 */
.L_x_1:
[----:B------:R-:W2:Y:S01]  /*23c90*/  LDL R14, [R1+0xd30] ;  /* 0x000d3000010e7983 */ /* 0x000ea20000100800 */
[----:B------:R-:W-:Y:S01]  /*23ca0*/  UIADD3 UR4, UR4, 0x1, URZ ;  /* 0x0000000104047890 */ /* 0x000fe2000fffe03f */
[----:B------:R-:W-:-:S04]  /*23cb0*/  DEPBAR.LE SB0, 0x2 ;  /* 0x000080800000791a */ /* 0x000fc80000000000 */
[----:B------:R-:W1:Y:S01]  /*23cc0*/  S2R R12, SR_TID.X ;  /* 0x00000000000c7919 */ /* 0x000e620000002100 */
[----:B------:R-:W-:-:S03]  /*23cd0*/  UISETP.GT.AND UP0, UPT, UR4, 0x1, UPT ;  /* 0x000000010400788c */ /* 0x000fc6000bf04270 */
[----:B------:R-:W-:Y:S01]  /*23ce0*/  STL [R1+0x1470], R212 ;  /* 0x001470d401007387 */ /* 0x000fe20000100800 */
[----:B------:R-:W-:-:S03]  /*23cf0*/  USEL UR4, UR4, URZ, !UP0 ;  /* 0x0000003f04047287 */ /* 0x000fc6000c000000 */
[----:B------:R-:W-:Y:S03]  /*23d00*/  STL [R1+0x146c], R213 ;  /* 0x00146cd501007387 */ /* 0x000fe60000100800 */
[----:B------:R-:W-:Y:S01]  /*23d10*/  IMAD.U32 R3, RZ, RZ, UR4 ;  /* 0x00000004ff037e24 */ /* 0x000fe2000f8e00ff */
[----:B------:R-:W-:Y:S01]  /*23d20*/  STL [R1+0x1468], R214 ;  /* 0x001468d601007387 */ /* 0x000fe20000100800 */
[----:B------:R-:W-:-:S03]  /*23d30*/  IMAD.U32 R2, RZ, RZ, UR4 ;  /* 0x00000004ff027e24 */ /* 0x000fc6000f8e00ff */
[----:B------:R-:W-:Y:S04]  /*23d40*/  STL [R1+0x1464], R215 ;  /* 0x001464d701007387 */ /* 0x000fe80000100800 */
[----:B------:R3:W-:Y:S01]  /*23d50*/  STL [R1+0x11a4], R0 ;  /* 0x0011a40001007387 */ /* 0x0007e20000100800 */
[C---:B-1----:R-:W-:Y:S02]  /*23d60*/  LOP3.LUT R15, R12.reuse, 0x1c, RZ, 0xc0, !PT ;  /* 0x0000001c0c0f7812 */ /* 0x042fe400078ec0ff */
[C---:B------:R-:W-:Y:S02]  /*23d70*/  LOP3.LUT R13, R12.reuse, 0x3, RZ, 0xc0, !PT ;  /* 0x000000030c0d7812 */ /* 0x040fe400078ec0ff */
[C---:B------:R-:W-:Y:S02]  /*23d80*/  LOP3.LUT R16, R12.reuse, 0x1c, RZ, 0xc0, !PT ;  /* 0x0000001c0c107812 */ /* 0x040fe400078ec0ff */
[----:B------:R-:W-:Y:S01]  /*23d90*/  LOP3.LUT R12, R12, 0x3, RZ, 0xc0, !PT ;  /* 0x000000030c0c7812 */ /* 0x000fe200078ec0ff */
[----:B------:R-:W-:-:S04]  /*23da0*/  IMAD R13, R13, 0x120, R15 ;  /* 0x000001200d0d7824 */ /* 0x000fc800078e020f */
[----:B------:R-:W-:Y:S01]  /*23db0*/  IMAD R12, R12, 0x120, R16 ;  /* 0x000001200c0c7824 */ /* 0x000fe200078e0210 */
[----:B------:R-:W-:-:S03]  /*23dc0*/  LOP3.LUT R13, R13, 0x20, RZ, 0x3c, !PT ;  /* 0x000000200d0d7812 */ /* 0x000fc600078e3cff */
[----:B------:R-:W-:Y:S01]  /*23dd0*/  IMAD R252, R3, 0x4000, R12 ;  /* 0x0000400003fc7824 */ /* 0x000fe200078e020c */
[----:B------:R-:W-:Y:S01]  /*23de0*/  BAR.SYNC.DEFER_BLOCKING 0x0 ;  /* 0x0000000000007b1d */ /* 0x000fe20000010000 */
[----:B---3--:R-:W-:-:S05]  /*23df0*/  IMAD R0, R2, 0x4000, R13 ;  /* 0x0000400002007824 */ /* 0x008fca00078e020d */
[----:B------:R-:W1:Y:S04]  /*23e00*/  S2R R12, SR_TID.X ;  /* 0x00000000000c7919 */ /* 0x000e680000002100 */
[----:B------:R-:W-:Y:S04]  /*23e10*/  STL [R1+0x310], R0 ;  /* 0x0003100001007387 */ /* 0x000fe80000100800 */
[----:B------:R-:W-:Y:S04]  /*23e20*/  LDS R172, [R252+0x20000] ;  /* 0x02000000fcac7984 */ /* 0x000fe80000000800 */
[----:B------:R-:W-:Y:S01]  /*23e30*/  LDS R174, [R252+0x20400] ;  /* 0x02040000fcae7984 */ /* 0x000fe20000000800 */
[----:B-1----:R-:W-:-:S02]  /*23e40*/  LOP3.LUT R17, R12, 0x1c, RZ, 0xc0, !PT ;  /* 0x0000001c0c117812 */ /* 0x002fc400078ec0ff */
[C---:B------:R-:W-:Y:S01]  /*23e50*/  LOP3.LUT R13, R12.reuse, 0x3, RZ, 0xc0, !PT ;  /* 0x000000030c0d7812 */ /* 0x040fe200078ec0ff */
[----:B------:R-:W-:Y:S01]  /*23e60*/  LDS R173, [R0+0x20000] ;  /* 0x0200000000ad7984 */ /* 0x000fe20000000800 */
[C---:B------:R-:W-:Y:S02]  /*23e70*/  LOP3.LUT R16, R12.reuse, 0x1c, RZ, 0xc0, !PT ;  /* 0x0000001c0c107812 */ /* 0x040fe400078ec0ff */
[----:B------:R-:W-:Y:S01]  /*23e80*/  LOP3.LUT R15, R12, 0x3, RZ, 0xc0, !PT ;  /* 0x000000030c0f7812 */ /* 0x000fe200078ec0ff */
[----:B------:R-:W-:Y:S01]  /*23e90*/  IMAD R13, R13, 0x120, R17 ;  /* 0x000001200d0d7824 */ /* 0x000fe200078e0211 */
[----:B------:R-:W-:Y:S01]  /*23ea0*/  LDS R175, [R0+0x20400] ;  /* 0x0204000000af7984 */ /* 0x000fe20000000800 */
[----:B------:R-:W-:Y:S02]  /*23eb0*/  IMAD.U32 R12, RZ, RZ, UR4 ;  /* 0x00000004ff0c7e24 */ /* 0x000fe4000f8e00ff */
[----:B------:R-:W-:Y:S01]  /*23ec0*/  IMAD R15, R15, 0x120, R16 ;  /* 0x000001200f0f7824 */ /* 0x000fe200078e0210 */
[----:B------:R-:W-:Y:S01]  /*23ed0*/  LOP3.LUT R13, R13, 0x40, RZ, 0x3c, !PT ;  /* 0x000000400d0d7812 */ /* 0x000fe200078e3cff */
[----:B------:R-:W-:Y:S03]  /*23ee0*/  LDS R36, [R252+0x20080] ;  /* 0x02008000fc247984 */ /* 0x000fe60000000800 */
[----:B------:R-:W-:Y:S01]  /*23ef0*/  LOP3.LUT R15, R15, 0x60, RZ, 0x3c, !PT ;  /* 0x000000600f0f7812 */ /* 0x000fe200078e3cff */
[----:B------:R-:W-:Y:S01]  /*23f00*/  IMAD R13, R2, 0x4000, R13 ;  /* 0x00004000020d7824 */ /* 0x000fe200078e020d */
[----:B------:R-:W-:Y:S03]  /*23f10*/  LDS R38, [R252+0x20480] ;  /* 0x02048000fc267984 */ /* 0x000fe60000000800 */
[----:B------:R-:W-:Y:S01]  /*23f20*/  IMAD R3, R3, 0x4000, R15 ;  /* 0x0000400003037824 */ /* 0x000fe200078e020f */
[----:B------:R-:W-:Y:S04]  /*23f30*/  LDS R164, [R13+0x20000] ;  /* 0x020000000da47984 */ /* 0x000fe80000000800 */
        /* <DEDUP_REMOVED lines=9> */
[----:B------:R-:W-:Y:S04]  /*23fd0*/  STL [R1+0x314], R13 ;  /* 0x0003140d01007387 */ /* 0x000fe80000100800 */
[----:B------:R-:W-:Y:S01]  /*23fe0*/  STL [R1+0x318], R3 ;  /* 0x0003180301007387 */ /* 0x000fe20000100800 */
[----:B--2---:R-:W-:-:S05]  /*23ff0*/  IMAD R2, R12, 0x10000, R14 ;  /* 0x000100000c027824 */ /* 0x004fca00078e020e */
[----:B------:R-:W1:Y:S04]  /*24000*/  LDSM.16.M88.4 R28, [R2] ;  /* 0x00000000021c783b */ /* 0x000e680000000200 */
[----:B------:R-:W2:Y:S04]  /*24010*/  LDSM.16.M88.4 R20, [R2+0x2000] ;  /* 0x002000000214783b */ /* 0x000ea80000000200 */
[----:B------:R-:W3:Y:S04]  /*24020*/  LDSM.16.M88.4 R16, [R2+0x3000] ;  /* 0x003000000210783b */ /* 0x000ee80000000200 */
[----:B------:R-:W4:Y:S04]  /*24030*/  LDSM.16.M88.4 R12, [R2+0x4000] ;  /* 0x00400000020c783b */ /* 0x000f280000000200 */
[----:B------:R-:W5:Y:S04]  /*24040*/  LDSM.16.M88.4 R24, [R2+0x1000] ;  /* 0x001000000218783b */ /* 0x000f680000000200 */
[----:B------:R-:W-:Y:S04]  /*24050*/  LDSM.16.M88.4 R168, [R2+0xd000] ;  /* 0x00d0000002a8783b */ /* 0x000fe80000000200 */
[----:B------:R-:W-:Y:S01]  /*24060*/  LDSM.16.M88.4 R244, [R2+0xf000] ;  /* 0x00f0000002f4783b */ /* 0x000fe20000000200 */
[-C--:B-1----:R-:W-:Y:S03]  /*24070*/  HMMA.1688.F32.TF32 R148, R172, R28.reuse, R208 ;  /* 0x0000001cac94723c */ /* 0x082fe600000810d0 */
[----:B--2---:R-:W-:Y:S05]  /*24080*/  STL [R1+0x145c], R22 ;  /* 0x00145c1601007387 */ /* 0x004fea0000100800 */
[-C--:B------:R-:W-:Y:S01]  /*24090*/  HMMA.1688.F32.TF32 R88, R164, R28.reuse, R188 ;  /* 0x0000001ca458723c */ /* 0x080fe200000810bc */
[----:B------:R-:W-:Y:S04]  /*240a0*/  STL [R1+0x1458], R23 ;  /* 0x0014581701007387 */ /* 0x000fe80000100800 */
[----:B---3--:R-:W-:Y:S03]  /*240b0*/  STL [R1+0x1450], R18 ;  /* 0x0014501201007387 */ /* 0x008fe60000100800 */
[-C--:B------:R-:W-:Y:S01]  /*240c0*/  HMMA.1688.F32.TF32 R84, R36, R28.reuse, R92 ;  /* 0x0000001c2454723c */ /* 0x080fe2000008105c */
[----:B------:R-:W-:Y:S04]  /*240d0*/  STL [R1+0x144c], R19 ;  /* 0x00144c1301007387 */ /* 0x000fe80000100800 */
[----:B----4-:R-:W-:Y:S03]  /*240e0*/  STL [R1+0x1454], R14 ;  /* 0x0014540e01007387 */ /* 0x010fe60000100800 */
[----:B------:R-:W-:Y:S01]  /*240f0*/  HMMA.1688.F32.TF32 R68, R60, R28, R68 ;  /* 0x0000001c3c44723c */ /* 0x000fe20000081044 */
[----:B------:R-:W-:Y:S04]  /*24100*/  STL [R1+0x1448], R15 ;  /* 0x0014480f01007387 */ /* 0x000fe80000100800 */
[----:B------:R-:W-:Y:S04]  /*24110*/  STL.64 [R1+0xd0], R148 ;  /* 0x0000d09401007387 */ /* 0x000fe80000100a00 */
[----:B------:R-:W-:Y:S04]  /*24120*/  STL.64 [R1+0xd8], R150 ;  /* 0x0000d89601007387 */ /* 0x000fe80000100a00 */
[----:B------:R-:W-:Y:S04]  /*24130*/  STL.64 [R1+0x130], R88 ;  /* 0x0001305801007387 */ /* 0x000fe80000100a00 */
[----:B------:R5:W-:Y:S04]  /*24140*/  STL.64 [R1+0x138], R90 ;  /* 0x0001385a01007387 */ /* 0x000be80000100a00 */
[----:B------:R1:W-:Y:S03]  /*24150*/  STL.64 [R1+0xb0], R84 ;  /* 0x0000b05401007387 */ /* 0x0003e60000100a00 */
[----:B------:R-:W-:Y:S01]  /*24160*/  IMAD.MOV.U32 R29, RZ, RZ, R70 ;  /* 0x000000ffff1d7224 */ /* 0x000fe200078e0046 */
[----:B------:R2:W-:Y:S01]  /*24170*/  STL.64 [R1+0xb8], R86 ;  /* 0x0000b85601007387 */ /* 0x0005e20000100a00 */
[----:B------:R-:W-:-:S03]  /*24180*/  IMAD.MOV.U32 R28, RZ, RZ, R71 ;  /* 0x000000ffff1c7224 */ /* 0x000fc600078e0047 */
[----:B------:R3:W-:Y:S01]  /*24190*/  STL.64 [R1+0x2e0], R68 ;  /* 0x0002e04401007387 */ /* 0x0007e20000100a00 */
[-C--:B-----5:R-:W-:Y:S03]  /*241a0*/  HMMA.1688.F32.TF32 R88, R164, R24.reuse, R96 ;  /* 0x00000018a458723c */ /* 0x0a0fe60000081060 */
[----:B-1----:R-:W4:Y:S04]  /*241b0*/  LDL.LU.64 R84, [R1+0xf0] ;  /* 0x0000f00001547983 */ /* 0x002f280000300a00 */
[----:B--2---:R-:W4:Y:S01]  /*241c0*/  LDL.LU.64 R86, [R1+0xf8] ;  /* 0x0000f80001567983 */ /* 0x004f220000300a00 */
[-C--:B---3--:R-:W-:Y:S03]  /*241d0*/  HMMA.1688.F32.TF32 R68, R172, R24.reuse, R200 ;  /* 0x00000018ac44723c */ /* 0x088fe600000810c8 */
[----:B------:R-:W-:Y:S04]  /*241e0*/  STL [R1+0x13fc], R29 ;  /* 0x0013fc1d01007387 */ /* 0x000fe80000100800 */
[----:B------:R-:W-:Y:S01]  /*241f0*/  STL [R1+0x13f8], R28 ;  /* 0x0013f81c01007387 */ /* 0x000fe20000100800 */
[C---:B------:R-:W-:Y:S03]  /*24200*/  HMMA.1688.F32.TF32 R76, R60.reuse, R24, R76 ;  /* 0x000000183c4c723c */ /* 0x040fe6000008104c */
[----:B------:R-:W-:Y:S04]  /*24210*/  LDSM.16.M88.4 R96, [R2+0x7000] ;  /* 0x007000000260783b */ /* 0x000fe80000000200 */
[----:B------:R-:W-:Y:S04]  /*24220*/  STL.64 [R1+0x120], R88 ;  /* 0x0001205801007387 */ /* 0x000fe80000100a00 */
[----:B------:R-:W-:Y:S01]  /*24230*/  STL.64 [R1+0x128], R90 ;  /* 0x0001285a01007387 */ /* 0x000fe20000100a00 */
[----:B------:R-:W-:Y:S03]  /*24240*/  HMMA.1688.F32.TF32 R72, R60, R16, R72 ;  /* 0x000000103c48723c */ /* 0x000fe60000081048 */
[----:B------:R-:W-:Y:S01]  /*24250*/  LDSM.16.M88.4 R92, [R2+0x8000] ;  /* 0x00800000025c783b */ /* 0x000fe20000000200 */
[----:B------:R-:W-:-:S02]  /*24260*/  IMAD.MOV.U32 R187, RZ, RZ, R69 ;  /* 0x000000ffffbb7224 */ /* 0x000fc400078e0045 */
[----:B------:R-:W-:Y:S02]  /*24270*/  IMAD.MOV.U32 R186, RZ, RZ, R70 ;  /* 0x000000ffffba7224 */ /* 0x000fe400078e0046 */
[----:B------:R-:W-:Y:S02]  /*24280*/  IMAD.MOV.U32 R185, RZ, RZ, R71 ;  /* 0x000000ffffb97224 */ /* 0x000fe400078e0047 */
[----:B------:R-:W-:Y:S02]  /*24290*/  IMAD.MOV.U32 R184, RZ, RZ, R68 ;  /* 0x000000ffffb87224 */ /* 0x000fe400078e0044 */
[----:B------:R-:W-:Y:S11]  /*242a0*/  HMMA.1688.F32.TF32 R68, R36, R24, R132 ;  /* 0x000000182444723c */ /* 0x000ff60000081084 */
[----:B------:R-:W-:Y:S11]  /*242b0*/  @!UPT UIADD3 URZ, URZ, URZ, URZ ;  /* 0x0000003f3f3ff290 */ /* 0x000ff6000fffe03f */
[----:B------:R-:W-:Y:S01]  /*242c0*/  @!UPT UIADD3 URZ, URZ, URZ, URZ ;  /* 0x0000003f3f3ff290 */ /* 0x000fe2000fffe03f */
[----:B------:R1:W-:Y:S01]  /*242d0*/  STL [R1+0x9c], R71 ;  /* 0x00009c4701007387 */ /* 0x0003e20000100800 */
[----:B------:R-:W-:Y:S02]  /*242e0*/  IMAD.MOV.U32 R18, RZ, RZ, R68 ;  /* 0x000000ffff127224 */ /* 0x000fe400078e0044 */
[----:B------:R-:W-:Y:S02]  /*242f0*/  IMAD.MOV.U32 R19, RZ, RZ, R69 ;  /* 0x000000ffff137224 */ /* 0x000fe400078e0045 */
[----:B------:R-:W-:Y:S01]  /*24300*/  IMAD.MOV.U32 R15, RZ, RZ, R70 ;  /* 0x000000ffff0f7224 */ /* 0x000fe200078e0046 */
[----:B------:R-:W2:Y:S04]  /*24310*/  LDL.LU.64 R68, [R1+0x100] ;  /* 0x0001000001447983 */ /* 0x000ea80000300a00 */
[----:B-1----:R-:W2:Y:S01]  /*24320*/  LDL.LU.64 R70, [R1+0x108] ;  /* 0x0001080001467983 */ /* 0x002ea20000300a00 */
[----:B------:R-:W-:Y:S01]  /*24330*/  IMAD.MOV.U32 R28, RZ, RZ, R76 ;  /* 0x000000ffff1c7224 */ /* 0x000fe200078e004c */
[----:B------:R-:W-:Y:S01]  /*24340*/  HMMA.1688.F32.TF32 R88, R164, R20, R100 ;  /* 0x00000014a458723c */ /* 0x000fe20000081064 */
[----:B------:R-:W-:Y:S01]  /*24350*/  IMAD.MOV.U32 R25, RZ, RZ, R79 ;  /* 0x000000ffff197224 */ /* 0x000fe200078e004f */
[----:B------:R-:W-:Y:S04]  /*24360*/  STL [R1+0x1460], R15 ;  /* 0x0014600f01007387 */ /* 0x000fe80000100800 */
[----:B------:R-:W-:Y:S02]  /*24370*/  STL [R1+0x2d4], R77 ;  /* 0x0002d44d01007387 */ /* 0x000fe40000100800 */
[C---:B------:R-:W-:Y:S02]  /*24380*/  HMMA.1688.F32.TF32 R204, R36.reuse, R12, R144 ;  /* 0x0000000c24cc723c */ /* 0x040fe40000081090 */
[----:B------:R1:W-:Y:S04]  /*24390*/  STL [R1+0x2d8], R78 ;  /* 0x0002d84e01007387 */ /* 0x0003e80000100800 */
[----:B------:R3:W-:Y:S02]  /*243a0*/  STL [R1+0x1404], R28 ;  /* 0x0014041c01007387 */ /* 0x0007e40000100800 */
[----:B------:R-:W-:Y:S02]  /*243b0*/  HMMA.1688.F32.TF32 R248, R36, R16, R140 ;  /* 0x0000001024f8723c */ /* 0x000fe4000008108c */
[----:B------:R5:W-:Y:S05]  /*243c0*/  STL [R1+0x1400], R25 ;  /* 0x0014001901007387 */ /* 0x000bea0000100800 */
[----:B------:R-:W-:Y:S01]  /*243d0*/  STL.64 [R1+0xe0], R88 ;  /* 0x0000e05801007387 */ /* 0x000fe20000100a00 */
[----:B-1----:R-:W-:Y:S01]  /*243e0*/  HMMA.1688.F32.TF32 R76, R172, R20, R192 ;  /* 0x00000014ac4c723c */ /* 0x002fe200000810c0 */
[----:B---3--:R-:W-:-:S02]  /*243f0*/  IMAD.MOV.U32 R28, RZ, RZ, R74 ;  /* 0x000000ffff1c7224 */ /* 0x008fc400078e004a */
[----:B------:R-:W-:Y:S04]  /*24400*/  STL.64 [R1+0xe8], R90 ;  /* 0x0000e85a01007387 */ /* 0x000fe80000100a00 */
[----:B------:R-:W-:Y:S01]  /*24410*/  LDSM.16.M88.4 R88, [R2+0x9000] ;  /* 0x009000000258783b */ /* 0x000fe20000000200 */
[----:B------:R-:W-:Y:S11]  /*24420*/  HMMA.1688.F32.TF32 R64, R60, R12, R64 ;  /* 0x0000000c3c40723c */ /* 0x000ff60000081040 */
[----:B------:R-:W-:Y:S05]  /*24430*/  @!UPT UIADD3 URZ, URZ, URZ, URZ ;  /* 0x0000003f3f3ff290 */ /* 0x000fea000fffe03f */
[----:B------:R-:W-:Y:S02]  /*24440*/  IMAD.MOV.U32 R212, RZ, RZ, R76 ;  /* 0x000000ffffd47224 */ /* 0x000fe400078e004c */
[----:B------:R-:W-:Y:S02]  /*24450*/  IMAD.MOV.U32 R213, RZ, RZ, R77 ;  /* 0x000000ffffd57224 */ /* 0x000fe400078e004d */
[----:B------:R-:W-:Y:S02]  /*24460*/  IMAD.MOV.U32 R214, RZ, RZ, R78 ;  /* 0x000000ffffd67224 */ /* 0x000fe400078e004e */
[----:B------:R-:W-:Y:S02]  /*24470*/  IMAD.MOV.U32 R215, RZ, RZ, R79 ;  /* 0x000000ffffd77224 */ /* 0x000fe400078e004f */
[-C--:B------:R-:W-:Y:S01]  /*24480*/  HMMA.1688.F32.TF32 R76, R36, R20.reuse, R136 ;  /* 0x00000014244c723c */ /* 0x080fe20000081088 */
[----:B------:R-:W-:Y:S02]  /*24490*/  IMAD.MOV.U32 R3, RZ, RZ, R67 ;  /* 0x000000ffff037224 */ /* 0x000fe400078e0043 */
[----:B------:R-:W-:Y:S11]  /*244a0*/  IMAD.MOV.U32 R24, RZ, RZ, R64 ;  /* 0x000000ffff187224 */ /* 0x000ff600078e0040 */
[----:B------:R-:W-:Y:S10]  /*244b0*/  @!UPT UIADD3 URZ, URZ, URZ, URZ ;  /* 0x0000003f3f3ff290 */ /* 0x000ff4000fffe03f */
[----:B------:R-:W-:Y:S02]  /*244c0*/  IMAD.MOV.U32 R15, RZ, RZ, R76 ;  /* 0x000000ffff0f7224 */ /* 0x000fe400078e004c */
[----:B------:R-:W-:Y:S02]  /*244d0*/  IMAD.MOV.U32 R22, RZ, RZ, R77 ;  /* 0x000000ffff167224 */ /* 0x000fe400078e004d */
[----:B------:R-:W-:Y:S02]  /*244e0*/  IMAD.MOV.U32 R23, RZ, RZ, R78 ;  /* 0x000000ffff177224 */ /* 0x000fe400078e004e */
[----:B------:R-:W-:Y:S02]  /*244f0*/  IMAD.MOV.U32 R14, RZ, RZ, R79 ;  /* 0x000000ffff0e7224 */ /* 0x000fe400078e004f */
[----:B------:R-:W-:Y:S01]  /*24500*/  HMMA.1688.F32.TF32 R76, R60, R20, R80 ;  /* 0x000000143c4c723c */ /* 0x000fe20000081050 */
[----:B------:R-:W-:Y:S11]  /*24510*/  LDSM.16.M88.4 R80, [R2+0xb000] ;  /* 0x00b000000250783b */ /* 0x000ff60000000200 */
[----:B------:R-:W-:Y:S11]  /*24520*/  @!UPT UIADD3 URZ, URZ, URZ, URZ ;  /* 0x0000003f3f3ff290 */ /* 0x000ff6000fffe03f */
[----:B------:R-:W-:Y:S01]  /*24530*/  STL [R1+0x270], R76 ;  /* 0x0002704c01007387 */ /* 0x000fe20000100800 */
[----:B-----5:R-:W-:Y:S02]  /*24540*/  IMAD.MOV.U32 R25, RZ, RZ, R77 ;  /* 0x000000ffff197224 */ /* 0x020fe400078e004d */
[----:B------:R-:W-:Y:S01]  /*24550*/  IMAD.MOV.U32 R29, RZ, RZ, R79 ;  /* 0x000000ffff1d7224 */ /* 0x000fe200078e004f */
[----:B------:R1:W-:Y:S04]  /*24560*/  STL [R1+0x278], R78 ;  /* 0x0002784e01007387 */ /* 0x0003e80000100800 */
[----:B------:R-:W-:Y:S04]  /*24570*/  STL [R1+0x140c], R25 ;  /* 0x00140c1901007387 */ /* 0x000fe80000100800 */
[----:B------:R3:W-:Y:S01]  /*24580*/  STL [R1+0x1408], R29 ;  /* 0x0014081d01007387 */ /* 0x0007e20000100800 */
[----:B-1----:R-:W-:Y:S01]  /*24590*/  HMMA.1688.F32.TF32 R76, R164, R16, R104 ;  /* 0x00000010a44c723c */ /* 0x002fe20000081068 */
[----:B---3--:R-:W-:-:S07]  /*245a0*/  IMAD.MOV.U32 R29, RZ, RZ, R73 ;  /* 0x000000ffff1d7224 */ /* 0x008fce00078e0049 */
[C---:B----4-:R-:W-:Y:S01]  /*245b0*/  HMMA.1688.F32.TF32 R208, R172.reuse, R16, R84 ;  /* 0x00000010acd0723c */ /* 0x050fe20000081054 */
[----:B------:R-:W-:Y:S11]  /*245c0*/  LDSM.16.M88.4 R84, [R2+0xa000] ;  /* 0x00a000000254783b */ /* 0x000ff60000000200 */
[----:B------:R-:W-:Y:S11]  /*245d0*/  @!UPT UIADD3 URZ, URZ, URZ, URZ ;  /* 0x0000003f3f3ff290 */ /* 0x000ff6000fffe03f */
[----:B------:R-:W-:Y:S04]  /*245e0*/  STL.64 [R1+0x1440], R210 ;  /* 0x001440d201007387 */ /* 0x000fe80000100a00 */
[----:B------:R-:W-:Y:S04]  /*245f0*/  STL.64 [R1+0x1438], R208 ;  /* 0x001438d001007387 */ /* 0x000fe80000100a00 */
[----:B------:R-:W-:Y:S04]  /*24600*/  STL.64 [R1+0xc0], R76 ;  /* 0x0000c04c01007387 */ /* 0x000fe80000100a00 */
[----:B------:R-:W-:Y:S04]  /*24610*/  STL.64 [R1+0xc8], R78 ;  /* 0x0000c84e01007387 */ /* 0x000fe80000100a00 */
[----:B------:R-:W-:Y:S04]  /*24620*/  STL [R1+0x260], R72 ;  /* 0x0002604801007387 */ /* 0x000fe80000100800 */
[----:B------:R-:W-:Y:S04]  /*24630*/  STL [R1+0x26c], R75 ;  /* 0x00026c4b01007387 */ /* 0x000fe80000100800 */
[----:B------:R-:W-:Y:S04]  /*24640*/  STL [R1+0x1414], R28 ;  /* 0x0014141c01007387 */ /* 0x000fe80000100800 */
[----:B------:R-:W-:Y:S04]  /*24650*/  STL [R1+0x1410], R29 ;  /* 0x0014101d01007387 */ /* 0x000fe80000100800 */
[----:B------:R-:W-:Y:S04]  /*24660*/  STL [R1+0x1430], R205 ;  /* 0x001430cd01007387 */ /* 0x000fe80000100800 */
[----:B------:R-:W1:Y:S04]  /*24670*/  LDSM.16.M88.4 R72, [R2+0x5000] ;  /* 0x005000000248783b */ /* 0x000e680000000200 */
[----:B------:R-:W-:Y:S01]  /*24680*/  LDSM.16.M88.4 R76, [R2+0xc000] ;  /* 0x00c00000024c783b */ /* 0x000fe20000000200 */
[-C--:B--2---:R-:W-:Y:S08]  /*24690*/  HMMA.1688.F32.TF32 R200, R172, R12.reuse, R68 ;  /* 0x0000000cacc8723c */ /* 0x084ff00000081044 */
[----:B------:R-:W-:Y:S07]  /*246a0*/  HMMA.1688.F32.TF32 R68, R164, R12, R108 ;  /* 0x0000000ca444723c */ /* 0x000fee000008106c */
[----:B------:R-:W-:-:S02]  /*246b0*/  IMAD.MOV.U32 R12, RZ, RZ, R66 ;  /* 0x000000ffff0c7224 */ /* 0x000fc400078e0042 */
[----:B------:R-:W-:Y:S02]  /*246c0*/  IMAD.MOV.U32 R13, RZ, RZ, R65 ;  /* 0x000000ffff0d7224 */ /* 0x000fe400078e0041 */
[----:B------:R-:W-:Y:S11]  /*246d0*/  LDSM.16.M88.4 R64, [R2+0xe000] ;  /* 0x00e000000240783b */ /* 0x000ff60000000200 */
[----:B------:R-:W-:Y:S01]  /*246e0*/  @!UPT UIADD3 URZ, URZ, URZ, URZ ;  /* 0x0000003f3f3ff290 */ /* 0x000fe2000fffe03f */
[----:B------:R-:W-:Y:S04]  /*246f0*/  STL.64 [R1+0xa0], R68 ;  /* 0x0000a04401007387 */ /* 0x000fe80000100a00 */
[----:B------:R-:W-:Y:S04]  /*24700*/  STL.64 [R1+0xa8], R70 ;  /* 0x0000a84601007387 */ /* 0x000fe80000100a00 */
[----:B------:R-:W-:Y:S04]  /*24710*/  STL [R1+0x142c], R206 ;  /* 0x00142cce01007387 */ /* 0x000fe80000100800 */
[----:B------:R-:W-:Y:S04]  /*24720*/  STL [R1+0x1428], R207 ;  /* 0x001428cf01007387 */ /* 0x000fe80000100800 */
[----:B------:R-:W2:Y:S04]  /*24730*/  LDL.LU.64 R140, [R1+0x1e0] ;  /* 0x0001e000018c7983 */ /* 0x000ea80000300a00 */
[----:B------:R-:W2:Y:S04]  /*24740*/  LDL.LU.64 R142, [R1+0x1e8] ;  /* 0x0001e800018e7983 */ /* 0x000ea80000300a00 */
[----:B------:R-:W3:Y:S04]  /*24750*/  LDL.LU.64 R144, [R1+0x1d0] ;  /* 0x0001d00001907983 */ /* 0x000ee80000300a00 */
[----:B------:R-:W3:Y:S04]  /*24760*/  LDL.LU.64 R146, [R1+0x1d8] ;  /* 0x0001d80001927983 */ /* 0x000ee80000300a00 */
[----:B------:R-:W4:Y:S04]  /*24770*/  LDL.LU.64 R148, [R1+0x1c0] ;  /* 0x0001c00001947983 */ /* 0x000f280000300a00 */
[----:B------:R-:W4:Y:S04]  /*24780*/  LDL.LU.64 R150, [R1+0x1c8] ;  /* 0x0001c80001967983 */ /* 0x000f280000300a00 */
[----:B------:R-:W5:Y:S04]  /*24790*/  LDL.LU.64 R152, [R1+0x1b0] ;  /* 0x0001b00001987983 */ /* 0x000f680000300a00 */
        /* <DEDUP_REMOVED lines=14> */
[----:B------:R-:W5:Y:S01]  /*24880*/  LDL.LU.64 R138, [R1+0x148] ;  /* 0x00014800018a7983 */ /* 0x000f620000300a00 */
[C---:B-1----:R-:W-:Y:S03]  /*24890*/  HMMA.1688.F32.TF32 R112, R164.reuse, R72, R112 ;  /* 0x00000048a470723c */ /* 0x042fe60000081070 */
[----:B------:R-:W1:Y:S04]  /*248a0*/  LDSM.16.M88.4 R68, [R2+0x6000] ;  /* 0x006000000244783b */ /* 0x000e680000000200 */
[----:B------:R-:W-:Y:S04]  /*248b0*/  STL [R1+0x1424], R3 ;  /* 0x0014240301007387 */ /* 0x000fe80000100800 */
[----:B------:R-:W-:Y:S04]  /*248c0*/  STL [R1+0x1420], R12 ;  /* 0x0014200c01007387 */ /* 0x000fe80000100800 */
[----:B------:R-:W-:Y:S04]  /*248d0*/  STL [R1+0x141c], R13 ;  /* 0x00141c0d01007387 */ /* 0x000fe80000100800 */
[----:B------:R-:W-:Y:S04]  /*248e0*/  STL [R1+0x1418], R24 ;  /* 0x0014181801007387 */ /* 0x000fe80000100800 */
[----:B------:R1:W-:Y:S04]  /*248f0*/  STL [R1+0x1328], R2 ;  /* 0x0013280201007387 */ /* 0x0003e80000100800 */
[----:B------:R-:W-:Y:S04]  /*24900*/  STL.64 [R1+0x70], R112 ;  /* 0x0000707001007387 */ /* 0x000fe80000100a00 */
[----:B------:R1:W-:Y:S02]  /*24910*/  STL [R1+0x78], R114 ;  /* 0x0000787201007387 */ /* 0x0003e40000100800 */
[----:B-1----:R-:W-:Y:S01]  /*24920*/  IMAD.MOV.U32 R2, RZ, RZ, R115 ;  /* 0x000000ffff027224 */ /* 0x002fe200078e0073 */
[C---:B------:R-:W-:Y:S08]  /*24930*/  HMMA.1688.F32.TF32 R120, R164.reuse, R96, R120 ;  /* 0x00000060a478723c */ /* 0x040ff00000081078 */
[C---:B------:R-:W-:Y:S08]  /*24940*/  HMMA.1688.F32.TF32 R112, R164.reuse, R68, R116 ;  /* 0x00000044a470723c */ /* 0x040ff00000081074 */
[C---:B------:R-:W-:Y:S11]  /*24950*/  HMMA.1688.F32.TF32 R124, R164.reuse, R92, R124 ;  /* 0x0000005ca47c723c */ /* 0x040ff6000008107c */
[----:B------:R-:W-:Y:S04]  /*24960*/  @!UPT UIADD3 URZ, URZ, URZ, URZ ;  /* 0x0000003f3f3ff290 */ /* 0x000fe8000fffe03f */
[----:B------:R1:W-:Y:S01]  /*24970*/  STL [R1+0x6c], R115 ;  /* 0x00006c7301007387 */ /* 0x0003e20000100800 */
[----:B------:R-:W-:Y:S02]  /*24980*/  IMAD.MOV.U32 R205, RZ, RZ, R112 ;  /* 0x000000ffffcd7224 */ /* 0x000fe400078e0070 */
[----:B------:R-:W-:Y:S02]  /*24990*/  IMAD.MOV.U32 R206, RZ, RZ, R113 ;  /* 0x000000ffffce7224 */ /* 0x000fe400078e0071 */
[----:B------:R-:W-:Y:S01]  /*249a0*/  IMAD.MOV.U32 R207, RZ, RZ, R114 ;  /* 0x000000ffffcf7224 */ /* 0x000fe200078e0072 */
[----:B------:R-:W5:Y:S04]  /*249b0*/  LDL.LU.64 R112, [R1+0x200] ;  /* 0x0002000001707983 */ /* 0x000f680000300a00 */
[----:B-1----:R-:W5:Y:S04]  /*249c0*/  LDL.LU.64 R114, [R1+0x208] ;  /* 0x0002080001727983 */ /* 0x002f680000300a00 */
[----:B------:R-:W5:Y:S04]  /*249d0*/  LDL.LU.64 R116, [R1+0x210] ;  /* 0x0002100001747983 */ /* 0x000f680000300a00 */
[----:B------:R-:W5:Y:S04]  /*249e0*/  LDL.LU.64 R118, [R1+0x218] ;  /* 0x0002180001767983 */ /* 0x000f680000300a00 */
[----:B------:R-:W-:Y:S04]  /*249f0*/  STL.64 [R1+0x40], R120 ;  /* 0x0000407801007387 */ /* 0x000fe80000100a00 */
[----:B------:R1:W-:Y:S02]  /*24a00*/  STL.64 [R1+0x48], R122 ;  /* 0x0000487a01007387 */ /* 0x0003e40000100a00 */
[C---:B-1----:R-:W-:Y:S08]  /*24a10*/  HMMA.1688.F32.TF32 R120, R164.reuse, R88, R128 ;  /* 0x00000058a478723c */ /* 0x042ff00000081080 */
[C---:B------:R-:W-:Y:S01]  /*24a20*/  HMMA.1688.F32.TF32 R40, R164.reuse, R84, R40 ;  /* 0x00000054a428723c */ /* 0x040fe20000081028 */
[----:B------:R1:W-:Y:S04]  /*24a30*/  STL.64 [R1+0x30], R124 ;  /* 0x0000307c01007387 */ /* 0x0003e80000100a00 */
[----:B------:R1:W-:Y:S03]  /*24a40*/  STL.64 [R1+0x38], R126 ;  /* 0x0000387e01007387 */ /* 0x0003e60000100a00 */
[----:B------:R-:W-:Y:S01]  /*24a50*/  HMMA.1688.F32.TF32 R48, R164, R80, R48 ;  /* 0x00000050a430723c */ /* 0x000fe20000081030 */
[----:B------:R-:W-:-:S02]  /*24a60*/  IMAD.MOV.U32 R21, RZ, RZ, R185 ;  /* 0x000000ffff157224 */ /* 0x000fc400078e00b9 */
[----:B------:R-:W-:-:S04]  /*24a70*/  IMAD.MOV.U32 R210, RZ, RZ, R184 ;  /* 0x000000ffffd27224 */ /* 0x000fc800078e00b8 */
[----:B------:R1:W-:Y:S01]  /*24a80*/  STL [R1+0x20], R120 ;  /* 0x0000207801007387 */ /* 0x0003e20000100800 */
[----:B------:R-:W-:Y:S01]  /*24a90*/  HMMA.1688.F32.TF32 R56, R164, R76, R56 ;  /* 0x0000004ca438723c */ /* 0x000fe20000081038 */
[----:B------:R-:W-:Y:S02]  /*24aa0*/  IMAD.MOV.U32 R211, RZ, RZ, R187 ;  /* 0x000000ffffd37224 */ /* 0x000fe400078e00bb */
[----:B------:R-:W-:-:S05]  /*24ab0*/  IMAD.MOV.U32 R20, RZ, RZ, R186 ;  /* 0x000000ffff147224 */ /* 0x000fca00078e00ba */
[C---:B------:R-:W-:Y:S08]  /*24ac0*/  HMMA.1688.F32.TF32 R44, R164.reuse, R168, R44 ;  /* 0x000000a8a42c723c */ /* 0x040ff0000008102c */
[C---:B------:R-:W-:Y:S08]  /*24ad0*/  HMMA.1688.F32.TF32 R52, R164.reuse, R64, R52 ;  /* 0x00000040a434723c */ /* 0x040ff00000081034 */
[----:B------:R-:W-:Y:S01]  /*24ae0*/  HMMA.1688.F32.TF32 R32, R164, R244, R32 ;  /* 0x000000f4a420723c */ /* 0x000fe20000081020 */
[----:B------:R-:W5:Y:S04]  /*24af0*/  LDL.LU.64 R164, [R1+0x2b0] ;  /* 0x0002b00001a47983 */ /* 0x000f680000300a00 */
[----:B------:R-:W5:Y:S04]  /*24b00*/  LDL.LU.64 R166, [R1+0x2b8] ;  /* 0x0002b80001a67983 */ /* 0x000f680000300a00 */
[----:B-1----:R-:W5:Y:S04]  /*24b10*/  LDL.LU.64 R124, [R1+0x2a0] ;  /* 0x0002a000017c7983 */ /* 0x002f680000300a00 */
[----:B------:R-:W5:Y:S04]  /*24b20*/  LDL.LU.64 R126, [R1+0x2a8] ;  /* 0x0002a800017e7983 */ /* 0x000f680000300a00 */
[----:B------:R-:W5:Y:S04]  /*24b30*/  LDL.LU.64 R184, [R1+0x290] ;  /* 0x0002900001b87983 */ /* 0x000f680000300a00 */
[----:B------:R-:W5:Y:S04]  /*24b40*/  LDL.LU.64 R186, [R1+0x298] ;  /* 0x0002980001ba7983 */ /* 0x000f680000300a00 */
[----:B------:R-:W5:Y:S04]  /*24b50*/  LDL.LU.64 R188, [R1+0x250] ;  /* 0x0002500001bc7983 */ /* 0x000f680000300a00 */
[----:B------:R-:W5:Y:S04]  /*24b60*/  LDL.LU.64 R190, [R1+0x258] ;  /* 0x0002580001be7983 */ /* 0x000f680000300a00 */
[----:B------:R-:W5:Y:S01]  /*24b70*/  LDL.LU.64 R128, [R1+0x240] ;  /* 0x0002400001807983 */ /* 0x000f620000300a00 */
[----:B------:R-:W-:-:S03]  /*24b80*/  IMAD.MOV.U32 R24, RZ, RZ, R40 ;  /* 0x000000ffff187224 */ /* 0x000fc600078e0028 */
[----:B------:R-:W5:Y:S01]  /*24b90*/  LDL.LU.64 R130, [R1+0x248] ;  /* 0x0002480001827983 */ /* 0x000f620000300a00 */
[----:B------:R-:W-:Y:S02]  /*24ba0*/  IMAD.MOV.U32 R28, RZ, RZ, R41 ;  /* 0x000000ffff1c7224 */ /* 0x000fe400078e0029 */
[----:B------:R-:W-:Y:S02]  /*24bb0*/  IMAD.MOV.U32 R29, RZ, RZ, R42 ;  /* 0x000000ffff1d7224 */ /* 0x000fe400078e002a */
[----:B------:R-:W-:Y:S02]  /*24bc0*/  IMAD.MOV.U32 R25, RZ, RZ, R43 ;  /* 0x000000ffff197224 */ /* 0x000fe400078e002b */
[----:B------:R-:W-:Y:S01]  /*24bd0*/  HMMA.1688.F32.TF32 R40, R60, R72, R8 ;  /* 0x000000483c28723c */ /* 0x000fe20000081008 */
[----:B------:R-:W-:Y:S02]  /*24be0*/  IMAD.MOV.U32 R208, RZ, RZ, R212 ;  /* 0x000000ffffd07224 */ /* 0x000fe400078e00d4 */
[----:B------:R-:W-:-:S04]  /*24bf0*/  IMAD.MOV.U32 R209, RZ, RZ, R213 ;  /* 0x000000ffffd17224 */ /* 0x000fc800078e00d5 */
[----:B------:R-:W-:Y:S02]  /*24c00*/  IMAD.MOV.U32 R8, RZ, RZ, R210 ;  /* 0x000000ffff087224 */ /* 0x000fe400078e00d2 */
[----:B------:R-:W-:Y:S02]  /*24c10*/  IMAD.MOV.U32 R9, RZ, RZ, R211 ;  /* 0x000000ffff097224 */ /* 0x000fe400078e00d3 */
[----:B------:R-:W-:Y:S02]  /*24c20*/  IMAD.MOV.U32 R210, RZ, RZ, R214 ;  /* 0x000000ffffd27224 */ /* 0x000fe400078e00d6 */
[----:B------:R-:W-:Y:S01]  /*24c30*/  IMAD.MOV.U32 R211, RZ, RZ, R215 ;  /* 0x000000ffffd37224 */ /* 0x000fe200078e00d7 */
[C---:B--2---:R-:W-:Y:S08]  /*24c40*/  HMMA.1688.F32.TF32 R140, R172.reuse, R72, R140 ;  /* 0x00000048ac8c723c */ /* 0x044ff0000008108c */
[C---:B---3--:R-:W-:Y:S08]  /*24c50*/  HMMA.1688.F32.TF32 R144, R172.reuse, R68, R144 ;  /* 0x00000044ac90723c */ /* 0x048ff00000081090 */
[C---:B----4-:R-:W-:Y:S08]  /*24c60*/  HMMA.1688.F32.TF32 R148, R172.reuse, R96, R148 ;  /* 0x00000060ac94723c */ /* 0x050ff00000081094 */
[C---:B-----5:R-:W-:Y:S08]  /*24c70*/  HMMA.1688.F32.TF32 R152, R172.reuse, R92, R152 ;  /* 0x0000005cac98723c */ /* 0x060ff00000081098 */
[C---:B------:R-:W-:Y:S08]  /*24c80*/  HMMA.1688.F32.TF32 R156, R172.reuse, R88, R156 ;  /* 0x00000058ac9c723c */ /* 0x040ff0000008109c */
[C---:B------:R-:W-:Y:S08]  /*24c90*/  HMMA.1688.F32.TF32 R160, R172.reuse, R84, R160 ;  /* 0x00000054aca0723c */ /* 0x040ff000000810a0 */
[C---:B------:R-:W-:Y:S08]  /*24ca0*/  HMMA.1688.F32.TF32 R100, R172.reuse, R80, R100 ;  /* 0x00000050ac64723c */ /* 0x040ff00000081064 */
[C---:B------:R-:W-:Y:S08]  /*24cb0*/  HMMA.1688.F32.TF32 R104, R172.reuse, R76, R104 ;  /* 0x0000004cac68723c */ /* 0x040ff00000081068 */
[C---:B------:R-:W-:Y:S08]  /*24cc0*/  HMMA.1688.F32.TF32 R108, R172.reuse, R168, R108 ;  /* 0x000000a8ac6c723c */ /* 0x040ff0000008106c */
[C---:B------:R-:W-:Y:S08]  /*24cd0*/  HMMA.1688.F32.TF32 R132, R172.reuse, R64, R132 ;  /* 0x00000040ac84723c */ /* 0x040ff00000081084 */
[----:B------:R-:W-:Y:S01]  /*24ce0*/  HMMA.1688.F32.TF32 R136, R172, R244, R136 ;  /* 0x000000f4ac88723c */ /* 0x000fe20000081088 */
[----:B------:R-:W2:Y:S04]  /*24cf0*/  LDL.LU.64 R172, [R1+0x230] ;  /* 0x0002300001ac7983 */ /* 0x000ea80000300a00 */
[----:B------:R-:W2:Y:S04]  /*24d00*/  LDL.LU.64 R174, [R1+0x238] ;  /* 0x0002380001ae7983 */ /* 0x000ea80000300a00 */
[----:B------:R-:W3:Y:S04]  /*24d10*/  LDL.LU.64 R192, [R1+0x220] ;  /* 0x0002200001c07983 */ /* 0x000ee80000300a00 */
[----:B------:R-:W3:Y:S04]  /*24d20*/  LDL.LU.64 R194, [R1+0x228] ;  /* 0x0002280001c27983 */ /* 0x000ee80000300a00 */
[----:B------:R-:W4:Y:S04]  /*24d30*/  LDL.LU R212, [R1+0x1470] ;  /* 0x0014700001d47983 */ /* 0x000f280000300800 */
[----:B------:R-:W4:Y:S04]  /*24d40*/  LDL.LU R213, [R1+0x146c] ;  /* 0x00146c0001d57983 */ /* 0x000f280000300800 */
[----:B------:R-:W4:Y:S04]  /*24d50*/  LDL.LU R214, [R1+0x1468] ;  /* 0x0014680001d67983 */ /* 0x000f280000300800 */
[----:B------:R-:W4:Y:S01]  /*24d60*/  LDL.LU R215, [R1+0x1464] ;  /* 0x0014640001d77983 */ /* 0x000f220000300800 */
[----:B------:R-:W-:Y:S01]  /*24d70*/  IMAD.MOV.U32 R3, RZ, RZ, R121 ;  /* 0x000000ffff037224 */ /* 0x000fe200078e0079 */
[----:B------:R-:W-:Y:S01]  /*24d80*/  HMMA.1688.F32.TF32 R176, R36, R168, R176 ;  /* 0x000000a824b0723c */ /* 0x000fe200000810b0 */
[----:B------:R-:W-:-:S02]  /*24d90*/  IMAD.MOV.U32 R12, RZ, RZ, R122 ;  /* 0x000000ffff0c7224 */ /* 0x000fc400078e007a */
[----:B------:R-:W-:Y:S02]  /*24da0*/  IMAD.MOV.U32 R13, RZ, RZ, R123 ;  /* 0x000000ffff0d7224 */ /* 0x000fe400078e007b */
[----:B------:R-:W-:Y:S02]  /*24db0*/  IMAD.MOV.U32 R10, RZ, RZ, R20 ;  /* 0x000000ffff0a7224 */ /* 0x000fe400078e0014 */
[----:B------:R-:W-:Y:S01]  /*24dc0*/  IMAD.MOV.U32 R11, RZ, RZ, R21 ;  /* 0x000000ffff0b7224 */ /* 0x000fe200078e0015 */
[----:B------:R-:W-:Y:S01]  /*24dd0*/  HMMA.1688.F32.TF32 R180, R36, R64, R180 ;  /* 0x0000004024b4723c */ /* 0x000fe200000810b4 */
[----:B------:R-:W5:Y:S04]  /*24de0*/  LDL R20, [R1+0x314] ;  /* 0x0003140001147983 */ /* 0x000f680000100800 */
[----:B------:R-:W5:Y:S03]  /*24df0*/  LDL R21, [R1+0x318] ;  /* 0x0003180001157983 */ /* 0x000f660000100800 */
[C---:B------:R-:W-:Y:S01]  /*24e00*/  HMMA.1688.F32.TF32 R120, R60.reuse, R68, R4 ;  /* 0x000000443c78723c */ /* 0x040fe20000081004 */
[----:B------:R-:W-:Y:S04]  /*24e10*/  LDS R4, [R252+0x20800] ;  /* 0x02080000fc047984 */ /* 0x000fe80000000800 */
[----:B------:R-:W-:Y:S03]  /*24e20*/  LDS R6, [R252+0x20c00] ;  /* 0x020c0000fc067984 */ /* 0x000fe60000000800 */
[C---:B------:R-:W-:Y:S01]  /*24e30*/  HMMA.1688.F32.TF32 R240, R60.reuse, R92, R240 ;  /* 0x0000005c3cf0723c */ /* 0x040fe200000810f0 */
[----:B------:R-:W-:Y:S04]  /*24e40*/  LDS R5, [R0+0x20800] ;  /* 0x0208000000057984 */ /* 0x000fe80000000800 */
[----:B------:R-:W1:Y:S03]  /*24e50*/  LDS R7, [R0+0x20c00] ;  /* 0x020c000000077984 */ /* 0x000e660000000800 */
[C---:B------:R-:W-:Y:S08]  /*24e60*/  HMMA.1688.F32.TF32 R236, R60.reuse, R88, R236 ;  /* 0x000000583cec723c */ /* 0x040ff000000810ec */
[----:B------:R-:W-:Y:S08]  /*24e70*/  HMMA.1688.F32.TF32 R232, R60, R84, R232 ;  /* 0x000000543ce8723c */ /* 0x000ff000000810e8 */
[C---:B------:R-:W-:Y:S08]  /*24e80*/  HMMA.1688.F32.TF32 R112, R36.reuse, R72, R112 ;  /* 0x000000482470723c */ /* 0x040ff00000081070 */
[----:B------:R-:W-:Y:S08]  /*24e90*/  HMMA.1688.F32.TF32 R116, R36, R68, R116 ;  /* 0x000000442474723c */ /* 0x000ff00000081074 */
[C---:B------:R-:W-:Y:S08]  /*24ea0*/  HMMA.1688.F32.TF32 R228, R60.reuse, R80, R228 ;  /* 0x000000503ce4723c */ /* 0x040ff000000810e4 */
[C---:B------:R-:W-:Y:S08]  /*24eb0*/  HMMA.1688.F32.TF32 R224, R60.reuse, R76, R224 ;  /* 0x0000004c3ce0723c */ /* 0x040ff000000810e0 */
[C---:B------:R-:W-:Y:S08]  /*24ec0*/  HMMA.1688.F32.TF32 R220, R60.reuse, R168, R220 ;  /* 0x000000a83cdc723c */ /* 0x040ff000000810dc */
[----:B------:R-:W-:Y:S08]  /*24ed0*/  HMMA.1688.F32.TF32 R216, R60, R64, R216 ;  /* 0x000000403cd8723c */ /* 0x000ff000000810d8 */
[C---:B------:R-:W-:Y:S08]  /*24ee0*/  HMMA.1688.F32.TF32 R164, R36.reuse, R96, R164 ;  /* 0x0000006024a4723c */ /* 0x040ff000000810a4 */
[C---:B------:R-:W-:Y:S08]  /*24ef0*/  HMMA.1688.F32.TF32 R124, R36.reuse, R92, R124 ;  /* 0x0000005c247c723c */ /* 0x040ff0000008107c */
[C---:B------:R-:W-:Y:S08]  /*24f00*/  HMMA.1688.F32.TF32 R184, R36.reuse, R88, R184 ;  /* 0x0000005824b8723c */ /* 0x040ff000000810b8 */
[C---:B------:R-:W-:Y:S08]  /*24f10*/  HMMA.1688.F32.TF32 R188, R36.reuse, R84, R188 ;  /* 0x0000005424bc723c */ /* 0x040ff000000810bc */
[C---:B------:R-:W-:Y:S08]  /*24f20*/  HMMA.1688.F32.TF32 R128, R36.reuse, R80, R128 ;  /* 0x000000502480723c */ /* 0x040ff00000081080 */
[C---:B--2---:R-:W-:Y:S08]  /*24f30*/  HMMA.1688.F32.TF32 R172, R36.reuse, R76, R172 ;  /* 0x0000004c24ac723c */ /* 0x044ff000000810ac */
[----:B---3--:R-:W-:Y:S08]  /*24f40*/  HMMA.1688.F32.TF32 R192, R36, R244, R192 ;  /* 0x000000f424c0723c */ /* 0x008ff000000810c0 */
[C---:B------:R-:W-:Y:S01]  /*24f50*/  HMMA.1688.F32.TF32 R36, R60.reuse, R96, R196 ;  /* 0x000000603c24723c */ /* 0x040fe200000810c4 */
[----:B------:R-:W-:Y:S04]  /*24f60*/  LDS R196, [R252+0x20880] ;  /* 0x02088000fcc47984 */ /* 0x000fe80000000800 */
[----:B------:R-:W-:Y:S03]  /*24f70*/  LDS R198, [R252+0x20c80] ;  /* 0x020c8000fcc67984 */ /* 0x000fe60000000800 */
[----:B----4-:R-:W-:Y:S01]  /*24f80*/  HMMA.1688.F32.TF32 R212, R60, R244, R212 ;  /* 0x000000f43cd4723c */ /* 0x010fe200000810d4 */
[----:B------:R-:W2:Y:S04]  /*24f90*/  LDL.LU R60, [R1+0xd0] ;  /* 0x0000d000013c7983 */ /* 0x000ea80000300800 */
[----:B------:R-:W2:Y:S04]  /*24fa0*/  LDL.LU R61, [R1+0xd4] ;  /* 0x0000d400013d7983 */ /* 0x000ea80000300800 */
[----:B------:R-:W2:Y:S04]  /*24fb0*/  LDL.LU R62, [R1+0xd8] ;  /* 0x0000d800013e7983 */ /* 0x000ea80000300800 */
[----:B------:R-:W2:Y:S01]  /*24fc0*/  LDL.LU R63, [R1+0xdc] ;  /* 0x0000dc00013f7983 */ /* 0x000ea20000300800 */
[C---:B-1----:R-:W-:Y:S03]  /*24fd0*/  HMMA.1688.F32.TF32 R8, R4.reuse, R26, R8 ;  /* 0x0000001a0408723c */ /* 0x042fe60000081008 */
[----:B------:R-:W-:Y:S04]  /*24fe0*/  LDS R197, [R0+0x20880] ;  /* 0x0208800000c57984 */ /* 0x000fe80000000800 */
[----:B------:R-:W1:Y:S11]  /*24ff0*/  LDS R199, [R0+0x20c80] ;  /* 0x020c800000c77984 */ /* 0x000e760000000800 */
[----:B------:R-:W-:Y:S06]  /*25000*/  @!UPT UIADD3 URZ, URZ, URZ, URZ ;  /* 0x0000003f3f3ff290 */ /* 0x000fec000fffe03f */
[----:B------:R-:W-:Y:S02]  /*25010*/  IMAD.MOV.U32 R81, RZ, RZ, R8 ;  /* 0x000000ffff517224 */ /* 0x000fe400078e0008 */
[----:B------:R-:W-:Y:S02]  /*25020*/  IMAD.MOV.U32 R80, RZ, RZ, R9 ;  /* 0x000000ffff507224 */ /* 0x000fe400078e0009 */
[----:B------:R-:W-:Y:S02]  /*25030*/  IMAD.MOV.U32 R8, RZ, RZ, R15 ;  /* 0x000000ffff087224 */ /* 0x000fe400078e000f */
[----:B------:R-:W-:Y:S02]  /*25040*/  IMAD.MOV.U32 R77, RZ, RZ, R10 ;  /* 0x000000ffff4d7224 */ /* 0x000fe400078e000a */
[----:B------:R-:W-:Y:S02]  /*25050*/  IMAD.MOV.U32 R9, RZ, RZ, R22 ;  /* 0x000000ffff097224 */ /* 0x000fe400078e0016 */
[----:B------:R-:W-:Y:S01]  /*25060*/  IMAD.MOV.U32 R10, RZ, RZ, R23 ;  /* 0x000000ffff0a7224 */ /* 0x000fe200078e0017 */
[----:B--2---:R-:W-:Y:S11]  /*25070*/  HMMA.1688.F32.TF32 R60, R4, R30, R60 ;  /* 0x0000001e043c723c */ /* 0x004ff6000008103c */
[----:B------:R-:W-:Y:S11]  /*25080*/  @!UPT UIADD3 URZ, URZ, URZ, URZ ;  /* 0x0000003f3f3ff290 */ /* 0x000ff6000fffe03f */
[----:B------:R-:W-:Y:S01]  /*25090*/  @!UPT UIADD3 URZ, URZ, URZ, URZ ;  /* 0x0000003f3f3ff290 */ /* 0x000fe2000fffe03f */
[----:B------:R2:W-:Y:S04]  /*250a0*/  STL.64 [R1+0x110], R60 ;  /* 0x0001103c01007387 */ /* 0x0005e80000100a00 */
[----:B------:R-:W3:Y:S04]  /*250b0*/  LDL.LU R15, [R1+0x1460] ;  /* 0x00146000010f7983 */ /* 0x000ee80000300800 */
[----:B------:R-:W4:Y:S04]  /*250c0*/  LDL.LU R22, [R1+0x145c] ;  /* 0x00145c0001167983 */ /* 0x000f280000300800 */
[----:B------:R-:W4:Y:S01]  /*250d0*/  LDL.LU R23, [R1+0x1458] ;  /* 0x0014580001177983 */ /* 0x000f220000300800 */
[----:B------:R-:W-:-:S02]  /*250e0*/  IMAD.MOV.U32 R76, RZ, RZ, R11 ;  /* 0x000000ffff4c7224 */ /* 0x000fc400078e000b */
[----:B------:R-:W-:Y:S02]  /*250f0*/  IMAD.MOV.U32 R11, RZ, RZ, R14 ;  /* 0x000000ffff0b7224 */ /* 0x000fe400078e000e */
[----:B------:R-:W5:Y:S01]  /*25100*/  LDL.LU R14, [R1+0x1454] ;  /* 0x00145400010e7983 */ /* 0x000f620000300800 */
[----:B--2---:R-:W-:Y:S02]  /*25110*/  IMAD.MOV.U32 R60, RZ, RZ, R18 ;  /* 0x000000ffff3c7224 */ /* 0x004fe400078e0012 */
[----:B------:R-:W-:Y:S01]  /*25120*/  IMAD.MOV.U32 R93, RZ, RZ, R62 ;  /* 0x000000ffff5d7224 */ /* 0x000fe200078e003e */
[----:B------:R-:W2:Y:S01]  /*25130*/  LDL.LU R18, [R1+0x1450] ;  /* 0x0014500001127983 */ /* 0x000ea20000300800 */
[----:B------:R-:W-:Y:S02]  /*25140*/  IMAD.MOV.U32 R61, RZ, RZ, R19 ;  /* 0x000000ffff3d7224 */ /* 0x000fe400078e0013 */
[----:B------:R-:W-:Y:S01]  /*25150*/  IMAD.MOV.U32 R92, RZ, RZ, R63 ;  /* 0x000000ffff5c7224 */ /* 0x000fe200078e003f */
[----:B------:R-:W2:Y:S01]  /*25160*/  LDL.LU R19, [R1+0x144c] ;  /* 0x00144c0001137983 */ /* 0x000ea20000300800 */
[C---:B------:R-:W-:Y:S08]  /*25170*/  HMMA.1688.F32.TF32 R140, R4.reuse, R74, R140 ;  /* 0x0000004a048c723c */ /* 0x040ff0000008108c */
[C---:B------:R-:W-:Y:S08]  /*25180*/  HMMA.1688.F32.TF32 R144, R4.reuse, R70, R144 ;  /* 0x000000460490723c */ /* 0x040ff00000081090 */
[----:B----4-:R-:W-:Y:S01]  /*25190*/  HMMA.1688.F32.TF32 R208, R4, R22, R208 ;  /* 0x0000001604d0723c */ /* 0x010fe200000810d0 */
[----:B---3--:R-:W-:-:S02]  /*251a0*/  IMAD.MOV.U32 R62, RZ, RZ, R15 ;  /* 0x000000ffff3e7224 */ /* 0x008fc400078e000f */
[----:B------:R-:W3:Y:S04]  /*251b0*/  LDL.LU R15, [R1+0x1448] ;  /* 0x00144800010f7983 */ /* 0x000ee80000300800 */
[----:B------:R-:W4:Y:S11]  /*251c0*/  LDL.LU R63, [R1+0x9c] ;  /* 0x00009c00013f7983 */ /* 0x000f360000300800 */
[----:B------:R-:W-:Y:S06]  /*251d0*/  @!UPT UIADD3 URZ, URZ, URZ, URZ ;  /* 0x0000003f3f3ff290 */ /* 0x000fec000fffe03f */
[----:B------:R-:W-:Y:S02]  /*251e0*/  IMAD.MOV.U32 R85, RZ, RZ, R210 ;  /* 0x000000ffff557224 */ /* 0x000fe400078e00d2 */
[----:B------:R-:W-:Y:S02]  /*251f0*/  IMAD.MOV.U32 R84, RZ, RZ, R211 ;  /* 0x000000ffff547224 */ /* 0x000fe400078e00d3 */
[----:B------:R-:W-:Y:S01]  /*25200*/  IMAD.MOV.U32 R89, RZ, RZ, R208 ;  /* 0x000000ffff597224 */ /* 0x000fe200078e00d0 */
[----:B------:R-:W2:Y:S01]  /*25210*/  LDL.LU.64 R210, [R1+0x1440] ;  /* 0x0014400001d27983 */ /* 0x000ea20000300a00 */
[----:B------:R-:W-:-:S03]  /*25220*/  IMAD.MOV.U32 R88, RZ, RZ, R209 ;  /* 0x000000ffff587224 */ /* 0x000fc600078e00d1 */
[----:B------:R-:W2:Y:S01]  /*25230*/  LDL.LU.64 R208, [R1+0x1438] ;  /* 0x0014380001d07983 */ /* 0x000ea20000300a00 */
[C---:B------:R-:W-:Y:S01]  /*25240*/  HMMA.1688.F32.TF32 R148, R4.reuse, R98, R148 ;  /* 0x000000620494723c */ /* 0x040fe20000081094 */
[----:B------:R-:W-:Y:S02]  /*25250*/  IMAD.MOV.U32 R97, RZ, RZ, R140 ;  /* 0x000000ffff617224 */ /* 0x000fe400078e008c */
[----:B------:R-:W-:Y:S01]  /*25260*/  IMAD.MOV.U32 R96, RZ, RZ, R141 ;  /* 0x000000ffff607224 */ /* 0x000fe200078e008d */
[----:B------:R-:W4:Y:S01]  /*25270*/  LDL.LU R140, [R1+0xb0] ;  /* 0x0000b000018c7983 */ /* 0x000f220000300800 */
[----:B------:R-:W-:Y:S02]  /*25280*/  IMAD.MOV.U32 R17, RZ, RZ, R142 ;  /* 0x000000ffff117224 */ /* 0x000fe400078e008e */
[----:B------:R-:W-:Y:S01]  /*25290*/  IMAD.MOV.U32 R16, RZ, RZ, R143 ;  /* 0x000000ffff107224 */ /* 0x000fe200078e008f */
[----:B------:R-:W4:Y:S01]  /*252a0*/  LDL.LU R141, [R1+0xb4] ;  /* 0x0000b400018d7983 */ /* 0x000f220000300800 */
[C---:B------:R-:W-:Y:S03]  /*252b0*/  HMMA.1688.F32.TF32 R152, R4.reuse, R94, R152 ;  /* 0x0000005e0498723c */ /* 0x040fe60000081098 */
[----:B------:R-:W4:Y:S04]  /*252c0*/  LDL.LU R142, [R1+0xb8] ;  /* 0x0000b800018e7983 */ /* 0x000f280000300800 */
[----:B------:R-:W4:Y:S04]  /*252d0*/  LDL.LU R143, [R1+0xbc] ;  /* 0x0000bc00018f7983 */ /* 0x000f280000300800 */
[----:B------:R-:W-:Y:S04]  /*252e0*/  STL.64 [R1+0x200], R144 ;  /* 0x0002009001007387 */ /* 0x000fe80000100a00 */
[----:B------:R1:W-:Y:S04]  /*252f0*/  STL.64 [R1+0x208], R146 ;  /* 0x0002089201007387 */ /* 0x0003e80000100a00 */
[----:B------:R-:W-:Y:S01]  /*25300*/  STL.64 [R1+0x1e0], R148 ;  /* 0x0001e09401007387 */ /* 0x000fe20000100a00 */
[C---:B------:R-:W-:Y:S03]  /*25310*/  HMMA.1688.F32.TF32 R100, R4.reuse, R82, R100 ;  /* 0x000000520464723c */ /* 0x040fe60000081064 */
[----:B------:R5:W-:Y:S05]  /*25320*/  STL.64 [R1+0x1e8], R150 ;  /* 0x0001e89601007387 */ /* 0x000bea0000100a00 */
[C---:B-1----:R-:W-:Y:S08]  /*25330*/  HMMA.1688.F32.TF32 R144, R4.reuse, R90, R156 ;  /* 0x0000005a0490723c */ /* 0x042ff0000008109c */
[C---:B-----5:R-:W-:Y:S01]  /*25340*/  HMMA.1688.F32.TF32 R148, R4.reuse, R86, R160 ;  /* 0x000000560494723c */ /* 0x060fe200000810a0 */
[----:B------:R-:W-:Y:S04]  /*25350*/  STL.64 [R1+0x1d0], R152 ;  /* 0x0001d09801007387 */ /* 0x000fe80000100a00 */
[----:B------:R-:W-:Y:S10]  /*25360*/  STL.64 [R1+0x1d8], R154 ;  /* 0x0001d89a01007387 */ /* 0x000ff40000100a00 */
[----:B------:R-:W-:Y:S04]  /*25370*/  STL.64 [R1+0x1c0], R144 ;  /* 0x0001c09001007387 */ /* 0x000fe80000100a00 */
[----:B------:R1:W-:Y:S04]  /*25380*/  STL.64 [R1+0x1c8], R146 ;  /* 0x0001c89201007387 */ /* 0x0003e80000100a00 */
[----:B------:R-:W-:Y:S04]  /*25390*/  STL.64 [R1+0x1b0], R148 ;  /* 0x0001b09401007387 */ /* 0x000fe80000100a00 */
[----:B------:R-:W-:Y:S01]  /*253a0*/  STL.64 [R1+0x1b8], R150 ;  /* 0x0001b89601007387 */ /* 0x000fe20000100a00 */
[C---:B-1----:R-:W-:Y:S03]  /*253b0*/  HMMA.1688.F32.TF32 R144, R4.reuse, R78, R104 ;  /* 0x0000004e0490723c */ /* 0x042fe60000081068 */
[----:B------:R-:W-:Y:S04]  /*253c0*/  STL.64 [R1+0x1a0], R100 ;  /* 0x0001a06401007387 */ /* 0x000fe80000100a00 */
[----:B------:R1:W-:Y:S01]  /*253d0*/  STL.64 [R1+0x1a8], R102 ;  /* 0x0001a86601007387 */ /* 0x0003e20000100a00 */
[C---:B------:R-:W-:Y:S08]  /*253e0*/  HMMA.1688.F32.TF32 R104, R4.reuse, R170, R108 ;  /* 0x000000aa0468723c */ /* 0x040ff0000008106c */
[----:B-1----:R-:W-:Y:S01]  /*253f0*/  HMMA.1688.F32.TF32 R100, R4, R66, R132 ;  /* 0x000000420464723c */ /* 0x002fe20000081084 */
[----:B------:R-:W-:Y:S01]  /*25400*/  IMAD.MOV.U32 R160, RZ, RZ, R205 ;  /* 0x000000ffffa07224 */ /* 0x000fe200078e00cd */
[----:B------:R-:W-:Y:S05]  /*25410*/  LDS R132, [R20+0x20880] ;  /* 0x0208800014847984 */ /* 0x000fea0000000800 */
[----:B------:R-:W-:Y:S04]  /*25420*/  STL.64 [R1+0x190], R144 ;  /* 0x0001909001007387 */ /* 0x000fe80000100a00 */
[----:B------:R-:W-:Y:S04]  /*25430*/  STL.64 [R1+0x198], R146 ;  /* 0x0001989201007387 */ /* 0x000fe80000100a00 */
[----:B------:R-:W-:Y:S04]  /*25440*/  STL.64 [R1+0x180], R104 ;  /* 0x0001806801007387 */ /* 0x000fe80000100a00 */
[----:B------:R1:W-:Y:S01]  /*25450*/  STL.64 [R1+0x188], R106 ;  /* 0x0001886a01007387 */ /* 0x0003e20000100a00 */
[----:B------:R-:W-:-:S02]  /*25460*/  IMAD.MOV.U32 R161, RZ, RZ, R206 ;  /* 0x000000ffffa17224 */ /* 0x000fc400078e00ce */
[----:B------:R-:W-:Y:S01]  /*25470*/  IMAD.MOV.U32 R162, RZ, RZ, R207 ;  /* 0x000000ffffa27224 */ /* 0x000fe200078e00cf */
[C---:B---3--:R-:W-:Y:S01]  /*25480*/  HMMA.1688.F32.TF32 R200, R4.reuse, R14, R200 ;  /* 0x0000000e04c8723c */ /* 0x048fe200000810c8 */
[----:B------:R-:W-:Y:S04]  /*25490*/  STL.64 [R1+0x170], R100 ;  /* 0x0001706401007387 */ /* 0x000fe80000100a00 */
[----:B------:R3:W-:Y:S03]  /*254a0*/  STL.64 [R1+0x178], R102 ;  /* 0x0001786601007387 */ /* 0x0007e60000100a00 */
[C---:B--2---:R-:W-:Y:S01]  /*254b0*/  HMMA.1688.F32.TF32 R208, R4.reuse, R18, R208 ;  /* 0x0000001204d0723c */ /* 0x044fe200000810d0 */
[----:B------:R-:W-:Y:S04]  /*254c0*/  LDS R144, [R20+0x20800] ;  /* 0x0208000014907984 */ /* 0x000fe80000000800 */
[----:B------:R-:W-:Y:S03]  /*254d0*/  LDS R146, [R20+0x20c00] ;  /* 0x020c000014927984 */ /* 0x000fe60000000800 */
[----:B------:R-:W-:Y:S01]  /*254e0*/  HMMA.1688.F32.TF32 R4, R4, R246, R136 ;  /* 0x000000f60404723c */ /* 0x000fe20000081088 */
[----:B------:R-:W-:Y:S04]  /*254f0*/  LDS R145, [R21+0x20800] ;  /* 0x0208000015917984 */ /* 0x000fe80000000800 */
[----:B------:R-:W2:Y:S03]  /*25500*/  LDS R147, [R21+0x20c00] ;  /* 0x020c000015937984 */ /* 0x000ea60000000800 */
[C---:B------:R-:W-:Y:S01]  /*25510*/  HMMA.1688.F32.TF32 R148, R196.reuse, R70, R116 ;  /* 0x00000046c494723c */ /* 0x040fe20000081074 */
[----:B------:R-:W-:Y:S04]  /*25520*/  LDS R134, [R20+0x20c80] ;  /* 0x020c800014867984 */ /* 0x000fe80000000800 */
[----:B------:R-:W-:Y:S03]  /*25530*/  LDS R133, [R21+0x20880] ;  /* 0x0208800015857984 */ /* 0x000fe60000000800 */
[C---:B----4-:R-:W-:Y:S01]  /*25540*/  HMMA.1688.F32.TF32 R108, R196.reuse, R30, R140 ;  /* 0x0000001ec46c723c */ /* 0x050fe2000008108c */
[----:B------:R-:W4:Y:S06]  /*25550*/  LDS R135, [R21+0x20c80] ;  /* 0x020c800015877984 */ /* 0x000f2c0000000800 */
[----:B------:R-:W-:Y:S04]  /*25560*/  STL.64 [R1+0x160], R4 ;  /* 0x0001600401007387 */ /* 0x000fe80000100a00 */
[----:B------:R5:W-:Y:S04]  /*25570*/  STL.64 [R1+0x168], R6 ;  /* 0x0001680601007387 */ /* 0x000be80000100a00 */
[----:B------:R-:W5:Y:S04]  /*25580*/  LDL.LU R205, [R1+0x1430] ;  /* 0x0014300001cd7983 */ /* 0x000f680000300800 */
[----:B------:R-:W5:Y:S04]  /*25590*/  LDL.LU R206, [R1+0x142c] ;  /* 0x00142c0001ce7983 */ /* 0x000f680000300800 */
[----:B------:R-:W5:Y:S04]  /*255a0*/  LDL.LU R207, [R1+0x1428] ;  /* 0x0014280001cf7983 */ /* 0x000f680000300800 */
[----:B------:R-:W2:Y:S01]  /*255b0*/  LDL.LU R163, [R1+0x6c] ;  /* 0x00006c0001a37983 */ /* 0x000ea20000300800 */
[C---:B-1----:R-:W-:Y:S08]  /*255c0*/  HMMA.1688.F32.TF32 R104, R196.reuse, R26, R60 ;  /* 0x0000001ac468723c */ /* 0x042ff0000008103c */
[C---:B------:R-:W-:Y:S01]  /*255d0*/  HMMA.1688.F32.TF32 R60, R196.reuse, R18, R248 ;  /* 0x00000012c43c723c */ /* 0x040fe200000810f8 */
[----:B------:R-:W2:Y:S04]  /*255e0*/  LDL.LU R248, [R1+0x70] ;  /* 0x0000700001f87983 */ /* 0x000ea80000300800 */
[----:B------:R-:W2:Y:S04]  /*255f0*/  LDL.LU R249, [R1+0x74] ;  /* 0x0000740001f97983 */ /* 0x000ea80000300800 */
[----:B------:R-:W2:Y:S01]  /*25600*/  LDL.LU R250, [R1+0x78] ;  /* 0x0000780001fa7983 */ /* 0x000ea20000300800 */
[C---:B---3--:R-:W-:Y:S08]  /*25610*/  HMMA.1688.F32.TF32 R100, R196.reuse, R22, R8 ;  /* 0x00000016c464723c */ /* 0x048ff00000081008 */
[C---:B------:R-:W-:Y:S08]  /*25620*/  HMMA.1688.F32.TF32 R8, R196.reuse, R74, R112 ;  /* 0x0000004ac408723c */ /* 0x040ff00000081070 */
[C---:B------:R-:W-:Y:S08]  /*25630*/  HMMA.1688.F32.TF32 R152, R196.reuse, R94, R124 ;  /* 0x0000005ec498723c */ /* 0x040ff0000008107c */
[C---:B------:R-:W-:Y:S08]  /*25640*/  HMMA.1688.F32.TF32 R124, R196.reuse, R90, R184 ;  /* 0x0000005ac47c723c */ /* 0x040ff000000810b8 */
[----:B------:R-:W-:Y:S01]  /*25650*/  HMMA.1688.F32.TF32 R128, R196, R82, R128 ;  /* 0x00000052c480723c */ /* 0x000fe20000081080 */
[----:B------:R-:W-:-:S07]  /*25660*/  IMAD.MOV.U32 R251, RZ, RZ, R2 ;  /* 0x000000fffffb7224 */ /* 0x000fce00078e0002 */
[C---:B-----5:R-:W-:Y:S01]  /*25670*/  HMMA.1688.F32.TF32 R4, R196.reuse, R14, R204 ;  /* 0x0000000ec404723c */ /* 0x060fe200000810cc */
[----:B------:R-:W3:Y:S04]  /*25680*/  LDL.LU R204, [R1+0xa0] ;  /* 0x0000a00001cc7983 */ /* 0x000ee80000300800 */
[----:B------:R-:W3:Y:S04]  /*25690*/  LDL.LU R205, [R1+0xa4] ;  /* 0x0000a40001cd7983 */ /* 0x000ee80000300800 */
[----:B------:R-:W3:Y:S04]  /*256a0*/  LDL.LU R206, [R1+0xa8] ;  /* 0x0000a80001ce7983 */ /* 0x000ee80000300800 */
[----:B------:R-:W3:Y:S04]  /*256b0*/  LDL.LU R207, [R1+0xac] ;  /* 0x0000ac0001cf7983 */ /* 0x000ee80000300800 */
[----:B------:R-:W5:Y:S04]  /*256c0*/  LDL.LU R136, [R1+0x120] ;  /* 0x0001200001887983 */ /* 0x000f680000300800 */
[----:B------:R-:W5:Y:S04]  /*256d0*/  LDL.LU R137, [R1+0x124] ;  /* 0x0001240001897983 */ /* 0x000f680000300800 */
[----:B------:R-:W5:Y:S04]  /*256e0*/  LDL.LU R138, [R1+0x128] ;  /* 0x00012800018a7983 */ /* 0x000f680000300800 */
[----:B------:R-:W5:Y:S04]  /*256f0*/  LDL.LU R139, [R1+0x12c] ;  /* 0x00012c00018b7983 */ /* 0x000f680000300800 */
[----:B------:R-:W3:Y:S04]  /*25700*/  LDL.LU R140, [R1+0x130] ;  /* 0x00013000018c7983 */ /* 0x000ee80000300800 */
        /* <DEDUP_REMOVED lines=8> */
[----:B------:R-:W-:Y:S04]  /*25790*/  STL.64 [R1+0x210], R148 ;  /* 0x0002109401007387 */ /* 0x000fe80000100a00 */
[----:B------:R1:W-:Y:S04]  /*257a0*/  STL.64 [R1+0x218], R150 ;  /* 0x0002189601007387 */ /* 0x0003e80000100a00 */
[----:B------:R-:W3:Y:S04]  /*257b0*/  LDL.LU R117, [R1+0xe4] ;  /* 0x0000e40001757983 */ /* 0x000ee80000300800 */
[----:B------:R-:W3:Y:S01]  /*257c0*/  LDL.LU R118, [R1+0xe8] ;  /* 0x0000e80001767983 */ /* 0x000ee20000300800 */
[C---:B-1----:R-:W-:Y:S03]  /*257d0*/  HMMA.1688.F32.TF32 R148, R196.reuse, R98, R164 ;  /* 0x00000062c494723c */ /* 0x042fe600000810a4 */
[----:B------:R-:W3:Y:S11]  /*257e0*/  LDL.LU R119, [R1+0xec] ;  /* 0x0000ec0001777983 */ /* 0x000ef60000300800 */
[----:B------:R-:W-:Y:S09]  /*257f0*/  @!UPT UIADD3 URZ, URZ, URZ, URZ ;  /* 0x0000003f3f3ff290 */ /* 0x000ff2000fffe03f */
[----:B------:R-:W-:Y:S04]  /*25800*/  STL.64 [R1+0x220], R148 ;  /* 0x0002209401007387 */ /* 0x000fe80000100a00 */
[----:B------:R1:W-:Y:S04]  /*25810*/  STL.64 [R1+0x228], R150 ;  /* 0x0002289601007387 */ /* 0x0003e80000100a00 */
[----:B------:R-:W-:Y:S04]  /*25820*/  STL.64 [R1+0x2c0], R152 ;  /* 0x0002c09801007387 */ /* 0x000fe80000100a00 */
[----:B------:R-:W-:Y:S01]  /*25830*/  STL.64 [R1+0x2c8], R154 ;  /* 0x0002c89a01007387 */ /* 0x000fe20000100a00 */
[C---:B-1----:R-:W-:Y:S03]  /*25840*/  HMMA.1688.F32.TF32 R148, R196.reuse, R86, R188 ;  /* 0x00000056c494723c */ /* 0x042fe600000810bc */
[----:B------:R-:W-:Y:S04]  /*25850*/  STL.64 [R1+0x2b0], R124 ;  /* 0x0002b07c01007387 */ /* 0x000fe80000100a00 */
[----:B------:R1:W-:Y:S02]  /*25860*/  STL.64 [R1+0x2b8], R126 ;  /* 0x0002b87e01007387 */ /* 0x0003e40000100a00 */
[C---:B-1----:R-:W-:Y:S11]  /*25870*/  HMMA.1688.F32.TF32 R124, R196.reuse, R78, R172 ;  /* 0x0000004ec47c723c */ /* 0x042ff600000810ac */
[----:B------:R-:W-:Y:S03]  /*25880*/  @!UPT UIADD3 URZ, URZ, URZ, URZ ;  /* 0x0000003f3f3ff290 */ /* 0x000fe6000fffe03f */
[----:B------:R1:W-:Y:S04]  /*25890*/  STL.64 [R1+0x2a0], R148 ;  /* 0x0002a09401007387 */ /* 0x0003e80000100a00 */
[----:B------:R1:W-:Y:S01]  /*258a0*/  STL.64 [R1+0x2a8], R150 ;  /* 0x0002a89601007387 */ /* 0x0003e20000100a00 */
[----:B------:R-:W-:Y:S04]  /*258b0*/  HMMA.1688.F32.TF32 R164, R196, R170, R176 ;  /* 0x000000aac4a4723c */ /* 0x000fe800000810b0 */
[----:B------:R-:W-:Y:S04]  /*258c0*/  STL.64 [R1+0x280], R124 ;  /* 0x0002807c01007387 */ /* 0x000fe80000100a00 */
[----:B------:R-:W-:Y:S04]  /*258d0*/  STL.64 [R1+0x290], R128 ;  /* 0x0002908001007387 */ /* 0x000fe80000100a00 */
[----:B------:R4:W-:Y:S04]  /*258e0*/  STL.64 [R1+0x298], R130 ;  /* 0x0002988201007387 */ /* 0x0009e80000100a00 */
[----:B------:R4:W-:Y:S01]  /*258f0*/  STL [R1+0x288], R126 ;  /* 0x0002887e01007387 */ /* 0x0009e20000100800 */
[----:B------:R-:W-:-:S03]  /*25900*/  IMAD.MOV.U32 R2, RZ, RZ, R127 ;  /* 0x000000ffff027224 */ /* 0x000fc600078e007f */
[----:B-1----:R-:W5:Y:S01]  /*25910*/  LDL.LU R148, [R1+0x40] ;  /* 0x0000400001947983 */ /* 0x002f620000300800 */
[----:B--2---:R-:W-:Y:S03]  /*25920*/  HMMA.1688.F32.TF32 R160, R144, R70, R160 ;  /* 0x0000004690a0723c */ /* 0x004fe600000810a0 */
[----:B------:R-:W5:Y:S04]  /*25930*/  LDL.LU R149, [R1+0x44] ;  /* 0x0000440001957983 */ /* 0x000f680000300800 */
[----:B------:R-:W5:Y:S01]  /*25940*/  LDL.LU R150, [R1+0x48] ;  /* 0x0000480001967983 */ /* 0x000f620000300800 */
[C---:B----4-:R-:W-:Y:S03]  /*25950*/  HMMA.1688.F32.TF32 R128, R196.reuse, R66, R180 ;  /* 0x00000042c480723c */ /* 0x050fe600000810b4 */
[----:B------:R-:W5:Y:S04]  /*25960*/  LDL.LU R151, [R1+0x4c] ;  /* 0x00004c0001977983 */ /* 0x000f680000300800 */
[----:B------:R-:W2:Y:S01]  /*25970*/  LDL.LU R156, [R1+0x30] ;  /* 0x00003000019c7983 */ /* 0x000ea20000300800 */
[----:B------:R-:W-:Y:S03]  /*25980*/  HMMA.1688.F32.TF32 R124, R196, R246, R192 ;  /* 0x000000f6c47c723c */ /* 0x000fe600000810c0 */
[----:B------:R-:W2:Y:S04]  /*25990*/  LDL.LU R157, [R1+0x34] ;  /* 0x00003400019d7983 */ /* 0x000ea80000300800 */
[----:B------:R-:W2:Y:S04]  /*259a0*/  LDL.LU R158, [R1+0x38] ;  /* 0x00003800019e7983 */ /* 0x000ea80000300800 */
[----:B------:R-:W2:Y:S01]  /*259b0*/  LDL.LU R159, [R1+0x3c] ;  /* 0x00003c00019f7983 */ /* 0x000ea20000300800 */
[----:B------:R-:W-:-:S02]  /*259c0*/  IMAD.MOV.U32 R153, RZ, RZ, R3 ;  /* 0x000000ffff997224 */ /* 0x000fc400078e0003 */
[----:B------:R-:W-:Y:S01]  /*259d0*/  IMAD.MOV.U32 R154, RZ, RZ, R12 ;  /* 0x000000ffff9a7224 */ /* 0x000fe200078e000c */
[----:B------:R-:W4:Y:S01]  /*259e0*/  LDL.LU R152, [R1+0x20] ;  /* 0x0000200001987983 */ /* 0x000f220000300800 */
[----:B------:R-:W-:-:S03]  /*259f0*/  IMAD.MOV.U32 R155, RZ, RZ, R13 ;  /* 0x000000ffff9b7224 */ /* 0x000fc600078e000d */
[----:B------:R-:W4:Y:S04]  /*25a00*/  LDL.LU R3, [R1+0x1424] ;  /* 0x0014240001037983 */ /* 0x000f280000300800 */
[----:B------:R-:W4:Y:S04]  /*25a10*/  LDL.LU R12, [R1+0x1420] ;  /* 0x00142000010c7983 */ /* 0x000f280000300800 */
[----:B------:R-:W4:Y:S04]  /*25a20*/  LDL.LU R13, [R1+0x141c] ;  /* 0x00141c00010d7983 */ /* 0x000f280000300800 */
[----:B------:R-:W-:Y:S04]  /*25a30*/  STL [R1+0x13c8], R2 ;  /* 0x0013c80201007387 */ /* 0x000fe80000100800 */
[----:B------:R-:W-:Y:S01]  /*25a40*/  STL.64 [R1+0x250], R164 ;  /* 0x000250a401007387 */ /* 0x000fe20000100a00 */
[----:B------:R-:W-:-:S03]  /*25a50*/  IMAD.MOV.U32 R199, RZ, RZ, R160 ;  /* 0x000000ffffc77224 */ /* 0x000fc600078e00a0 */
[----:B------:R-:W-:Y:S01]  /*25a60*/  STL.64 [R1+0x258], R166 ;  /* 0x000258a601007387 */ /* 0x000fe20000100a00 */
[----:B------:R-:W-:-:S03]  /*25a70*/  IMAD.MOV.U32 R198, RZ, RZ, R161 ;  /* 0x000000ffffc67224 */ /* 0x000fc600078e00a1 */
[----:B------:R-:W-:Y:S01]  /*25a80*/  STL.64 [R1+0x240], R128 ;  /* 0x0002408001007387 */ /* 0x000fe20000100a00 */
[----:B------:R-:W-:-:S03]  /*25a90*/  IMAD.MOV.U32 R160, RZ, RZ, R24 ;  /* 0x000000ffffa07224 */ /* 0x000fc600078e0018 */
[----:B------:R3:W-:Y:S01]  /*25aa0*/  STL.64 [R1+0x248], R130 ;  /* 0x0002488201007387 */ /* 0x0007e20000100a00 */
[----:B------:R-:W-:-:S03]  /*25ab0*/  IMAD.MOV.U32 R197, RZ, RZ, R162 ;  /* 0x000000ffffc57224 */ /* 0x000fc600078e00a2 */
[----:B------:R-:W-:Y:S01]  /*25ac0*/  STL.64 [R1+0x230], R124 ;  /* 0x0002307c01007387 */ /* 0x000fe20000100a00 */
[----:B------:R-:W-:-:S03]  /*25ad0*/  IMAD.MOV.U32 R161, RZ, RZ, R28 ;  /* 0x000000ffffa17224 */ /* 0x000fc600078e001c */
[----:B------:R-:W-:Y:S01]  /*25ae0*/  STL.64 [R1+0x238], R126 ;  /* 0x0002387e01007387 */ /* 0x000fe20000100a00 */
[----:B------:R-:W-:-:S03]  /*25af0*/  IMAD.MOV.U32 R162, RZ, RZ, R29 ;  /* 0x000000ffffa27224 */ /* 0x000fc600078e001d */
[----:B------:R-:W4:Y:S01]  /*25b00*/  LDL.LU R24, [R1+0x1418] ;  /* 0x0014180001187983 */ /* 0x000f220000300800 */
[----:B------:R-:W-:-:S03]  /*25b10*/  IMAD.MOV.U32 R196, RZ, RZ, R163 ;  /* 0x000000ffffc47224 */ /* 0x000fc600078e00a3 */
[----:B------:R-:W4:Y:S01]  /*25b20*/  LDL.LU R28, [R1+0x1414] ;  /* 0x00141400011c7983 */ /* 0x000f220000300800 */
[----:B------:R-:W-:-:S03]  /*25b30*/  IMAD.MOV.U32 R163, RZ, RZ, R25 ;  /* 0x000000ffffa37224 */ /* 0x000fc600078e0019 */
[----:B------:R-:W4:Y:S04]  /*25b40*/  LDL.LU R29, [R1+0x1410] ;  /* 0x00141000011d7983 */ /* 0x000f280000300800 */
[----:B------:R-:W4:Y:S04]  /*25b50*/  LDL.LU R25, [R1+0x140c] ;  /* 0x00140c0001197983 */ /* 0x000f280000300800 */
[----:B------:R-:W-:Y:S04]  /*25b60*/  STL [R1+0x13f4], R197 ;  /* 0x0013f4c501007387 */ /* 0x000fe80000100800 */
[----:B------:R-:W-:Y:S04]  /*25b70*/  STL [R1+0x13f0], R198 ;  /* 0x0013f0c601007387 */ /* 0x000fe80000100800 */
[----:B------:R-:W-:Y:S01]  /*25b80*/  STL [R1+0x13ec], R199 ;  /* 0x0013ecc701007387 */ /* 0x000fe20000100800 */
[C---:B---3--:R-:W-:Y:S08]  /*25b90*/  HMMA.1688.F32.TF32 R128, R144.reuse, R22, R116 ;  /* 0x000000169080723c */ /* 0x048ff00000081074 */
[C---:B------:R-:W-:Y:S08]  /*25ba0*/  HMMA.1688.F32.TF32 R116, R144.reuse, R74, R248 ;  /* 0x0000004a9074723c */ /* 0x040ff000000810f8 */
[C---:B--2---:R-:W-:Y:S08]  /*25bb0*/  HMMA.1688.F32.TF32 R156, R144.reuse, R94, R156 ;  /* 0x0000005e909c723c */ /* 0x044ff0000008109c */
[----:B-----5:R-:W-:Y:S11]  /*25bc0*/  HMMA.1688.F32.TF32 R164, R144, R98, R148 ;  /* 0x0000006290a4723c */ /* 0x020ff60000081094 */
[----:B------:R-:W-:Y:S04]  /*25bd0*/  @!UPT UIADD3 URZ, URZ, URZ, URZ ;  /* 0x0000003f3f3ff290 */ /* 0x000fe8000fffe03f */
[----:B------:R1:W-:Y:S01]  /*25be0*/  STL.64 [R1+0xe0], R156 ;  /* 0x0000e09c01007387 */ /* 0x0003e20000100a00 */
[----:B------:R-:W-:Y:S02]  /*25bf0*/  IMAD.MOV.U32 R151, RZ, RZ, R158 ;  /* 0x000000ffff977224 */ /* 0x000fe400078e009e */
[----:B------:R-:W-:Y:S01]  /*25c00*/  IMAD.MOV.U32 R150, RZ, RZ, R159 ;  /* 0x000000ffff967224 */ /* 0x000fe200078e009f */
[----:B-1----:R-:W2:Y:S01]  /*25c10*/  LDL.LU R156, [R1+0x260] ;  /* 0x00026000019c7983 */ /* 0x002ea20000300800 */
[----:B----4-:R-:W-:Y:S02]  /*25c20*/  IMAD.MOV.U32 R158, RZ, RZ, R28 ;  /* 0x000000ffff9e7224 */ /* 0x010fe400078e001c */
[----:B------:R-:W-:Y:S02]  /*25c30*/  IMAD.MOV.U32 R157, RZ, RZ, R29 ;  /* 0x000000ffff9d7224 */ /* 0x000fe400078e001d */
[----:B------:R-:W3:Y:S01]  /*25c40*/  LDL.LU R29, [R1+0x1408] ;  /* 0x00140800011d7983 */ /* 0x000ee20000300800 */
[----:B------:R-:W-:-:S03]  /*25c50*/  IMAD.MOV.U32 R249, RZ, RZ, R25 ;  /* 0x000000fffff97224 */ /* 0x000fc600078e0019 */
[----:B------:R-:W4:Y:S04]  /*25c60*/  LDL.LU R28, [R1+0x1404] ;  /* 0x00140400011c7983 */ /* 0x000f280000300800 */
[----:B------:R-:W2:Y:S04]  /*25c70*/  LDL.LU R159, [R1+0x26c] ;  /* 0x00026c00019f7983 */ /* 0x000ea80000300800 */
[----:B------:R-:W5:Y:S04]  /*25c80*/  LDL.LU R248, [R1+0x270] ;  /* 0x0002700001f87983 */ /* 0x000f680000300800 */
[----:B------:R-:W2:Y:S01]  /*25c90*/  LDL.LU R25, [R1+0x1400] ;  /* 0x0014000001197983 */ /* 0x000ea20000300800 */
[C---:B------:R-:W-:Y:S08]  /*25ca0*/  HMMA.1688.F32.TF32 R152, R144.reuse, R90, R152 ;  /* 0x0000005a9098723c */ /* 0x040ff00000081098 */
[C---:B------:R-:W-:Y:S08]  /*25cb0*/  HMMA.1688.F32.TF32 R44, R144.reuse, R170, R44 ;  /* 0x000000aa902c723c */ /* 0x040ff0000008102c */
[C---:B------:R-:W-:Y:S01]  /*25cc0*/  HMMA.1688.F32.TF32 R160, R144.reuse, R86, R160 ;  /* 0x0000005690a0723c */ /* 0x040fe200000810a0 */
[----:B------:R-:W-:Y:S01]  /*25cd0*/  IMAD.MOV.U32 R72, RZ, RZ, R167 ;  /* 0x000000ffff487224 */ /* 0x000fe200078e00a7 */
[----:B------:R-:W5:Y:S06]  /*25ce0*/  LDL.LU R250, [R1+0x278] ;  /* 0x0002780001fa7983 */ /* 0x000f6c0000300800 */
[C---:B------:R-:W-:Y:S08]  /*25cf0*/  HMMA.1688.F32.TF32 R124, R144.reuse, R18, R112 ;  /* 0x00000012907c723c */ /* 0x040ff00000081070 */
[----:B------:R-:W-:Y:S01]  /*25d00*/  HMMA.1688.F32.TF32 R112, R144, R14, R204 ;  /* 0x0000000e9070723c */ /* 0x000fe200000810cc */
[----:B------:R-:W-:-:S02]  /*25d10*/  IMAD.MOV.U32 R191, RZ, RZ, R46 ;  /* 0x000000ffffbf7224 */ /* 0x000fc400078e002e */
[----:B------:R-:W-:-:S04]  /*25d20*/  IMAD.MOV.U32 R190, RZ, RZ, R47 ;  /* 0x000000ffffbe7224 */ /* 0x000fc800078e002f */
[----:B------:R-:W-:Y:S02]  /*25d30*/  IMAD.MOV.U32 R207, RZ, RZ, R152 ;  /* 0x000000ffffcf7224 */ /* 0x000fe400078e0098 */
[----:B------:R-:W-:Y:S02]  /*25d40*/  IMAD.MOV.U32 R152, RZ, RZ, R24 ;  /* 0x000000ffff987224 */ /* 0x000fe400078e0018 */
[----:B------:R-:W-:Y:S02]  /*25d50*/  IMAD.MOV.U32 R24, RZ, RZ, R45 ;  /* 0x000000ffff187224 */ /* 0x000fe400078e002d */
[----:B------:R-:W-:Y:S02]  /*25d60*/  IMAD.MOV.U32 R206, RZ, RZ, R153 ;  /* 0x000000ffffce7224 */ /* 0x000fe400078e0099 */
[----:B------:R-:W-:Y:S02]  /*25d70*/  IMAD.MOV.U32 R205, RZ, RZ, R154 ;  /* 0x000000ffffcd7224 */ /* 0x000fe400078e009a */
[----:B------:R-:W-:-:S02]  /*25d80*/  IMAD.MOV.U32 R204, RZ, RZ, R155 ;  /* 0x000000ffffcc7224 */ /* 0x000fc400078e009b */
[----:B------:R-:W-:Y:S02]  /*25d90*/  IMAD.MOV.U32 R153, RZ, RZ, R13 ;  /* 0x000000ffff997224 */ /* 0x000fe400078e000d */
[----:B------:R-:W-:Y:S02]  /*25da0*/  IMAD.MOV.U32 R154, RZ, RZ, R12 ;  /* 0x000000ffff9a7224 */ /* 0x000fe400078e000c */
[----:B------:R-:W-:Y:S02]  /*25db0*/  IMAD.MOV.U32 R155, RZ, RZ, R3 ;  /* 0x000000ffff9b7224 */ /* 0x000fe400078e0003 */
[----:B------:R-:W-:Y:S02]  /*25dc0*/  IMAD.MOV.U32 R189, RZ, RZ, R160 ;  /* 0x000000ffffbd7224 */ /* 0x000fe400078e00a0 */
[----:B------:R-:W-:Y:S02]  /*25dd0*/  IMAD.MOV.U32 R188, RZ, RZ, R161 ;  /* 0x000000ffffbc7224 */ /* 0x000fe400078e00a1 */
[----:B------:R-:W-:-:S02]  /*25de0*/  IMAD.MOV.U32 R13, RZ, RZ, R162 ;  /* 0x000000ffff0d7224 */ /* 0x000fc400078e00a2 */
[----:B------:R-:W-:Y:S02]  /*25df0*/  IMAD.MOV.U32 R12, RZ, RZ, R163 ;  /* 0x000000ffff0c7224 */ /* 0x000fe400078e00a3 */
[----:B------:R-:W-:Y:S01]  /*25e00*/  HMMA.1688.F32.TF32 R160, R144, R246, R32 ;  /* 0x000000f690a0723c */ /* 0x000fe20000081020 */
[----:B------:R-:W-:-:S07]  /*25e10*/  IMAD.MOV.U32 R149, RZ, RZ, R164 ;  /* 0x000000ffff957224 */ /* 0x000fce00078e00a4 */
[C---:B------:R-:W-:Y:S08]  /*25e20*/  HMMA.1688.F32.TF32 R32, R132.reuse, R14, R152 ;  /* 0x0000000e8420723c */ /* 0x040ff00000081098 */
[----:B------:R-:W-:Y:S01]  /*25e30*/  HMMA.1688.F32.TF32 R152, R132, R98, R36 ;  /* 0x000000628498723c */ /* 0x000fe20000081024 */
[----:B------:R-:W-:-:S07]  /*25e40*/  IMAD.MOV.U32 R148, RZ, RZ, R165 ;  /* 0x000000ffff947224 */ /* 0x000fce00078e00a5 */
[----:B------:R-:W-:Y:S01]  /*25e50*/  HMMA.1688.F32.TF32 R36, R132, R90, R236 ;  /* 0x0000005a8424723c */ /* 0x000fe200000810ec */
[----:B------:R-:W-:-:S07]  /*25e60*/  IMAD.MOV.U32 R73, RZ, RZ, R166 ;  /* 0x000000ffff497224 */ /* 0x000fce00078e00a6 */
[C---:B------:R-:W-:Y:S08]  /*25e70*/  HMMA.1688.F32.TF32 R168, R132.reuse, R170, R220 ;  /* 0x000000aa84a8723c */ /* 0x040ff000000810dc */
[----:B------:R-:W-:Y:S08]  /*25e80*/  HMMA.1688.F32.TF32 R244, R132, R246, R212 ;  /* 0x000000f684f4723c */ /* 0x000ff000000810d4 */
[----:B------:R-:W-:-:S02]  /*25e90*/  IMAD.MOV.U32 R239, RZ, RZ, R36 ;  /* 0x000000ffffef7224 */ /* 0x000fc400078e0024 */
[----:B------:R-:W-:Y:S02]  /*25ea0*/  IMAD.MOV.U32 R238, RZ, RZ, R37 ;  /* 0x000000ffffee7224 */ /* 0x000fe400078e0025 */
[----:B------:R-:W-:Y:S02]  /*25eb0*/  IMAD.MOV.U32 R237, RZ, RZ, R38 ;  /* 0x000000ffffed7224 */ /* 0x000fe400078e0026 */
[----:B------:R-:W-:Y:S02]  /*25ec0*/  IMAD.MOV.U32 R236, RZ, RZ, R39 ;  /* 0x000000ffffec7224 */ /* 0x000fe400078e0027 */
[----:B------:R-:W-:Y:S01]  /*25ed0*/  HMMA.1688.F32.TF32 R36, R132, R86, R232 ;  /* 0x000000568424723c */ /* 0x000fe200000810e8 */
[----:B--2---:R-:W-:-:S07]  /*25ee0*/  IMAD.MOV.U32 R167, RZ, RZ, R25 ;  /* 0x000000ffffa77224 */ /* 0x004fce00078e0019 */
[C---:B------:R-:W-:Y:S01]  /*25ef0*/  HMMA.1688.F32.TF32 R48, R144.reuse, R82, R48 ;  /* 0x000000529030723c */ /* 0x040fe20000081030 */
[----:B------:R-:W-:Y:S01]  /*25f00*/  IMAD.MOV.U32 R25, RZ, RZ, R44 ;  /* 0x000000ffff197224 */ /* 0x000fe200078e002c */
[----:B------:R-:W-:Y:S01]  /*25f10*/  LDS R232, [R252+0x21000] ;  /* 0x02100000fce87984 */ /* 0x000fe20000000800 */
[----:B---3--:R-:W-:Y:S02]  /*25f20*/  IMAD.MOV.U32 R251, RZ, RZ, R29 ;  /* 0x000000fffffb7224 */ /* 0x008fe400078e001d */
[----:B----4-:R-:W-:Y:S01]  /*25f30*/  IMAD.MOV.U32 R164, RZ, RZ, R28 ;  /* 0x000000ffffa47224 */ /* 0x010fe200078e001c */
[----:B------:R-:W2:Y:S02]  /*25f40*/  LDL.LU R29, [R1+0x13fc] ;  /* 0x0013fc00011d7983 */ /* 0x000ea40000300800 */
[----:B------:R-:W-:Y:S02]  /*25f50*/  HMMA.1688.F32.TF32 R44, R144, R66, R52 ;  /* 0x00000042902c723c */ /* 0x000fe40000081034 */
[----:B------:R-:W3:Y:S04]  /*25f60*/  LDL.LU R28, [R1+0x13f8] ;  /* 0x0013f800011c7983 */ /* 0x000ee80000300800 */
[----:B------:R-:W4:Y:S04]  /*25f70*/  LDL.LU R165, [R1+0x2d4] ;  /* 0x0002d40001a57983 */ /* 0x000f280000300800 */
[----:B------:R-:W4:Y:S04]  /*25f80*/  LDL.LU R166, [R1+0x2d8] ;  /* 0x0002d80001a67983 */ /* 0x000f280000300800 */
[----:B------:R-:W4:Y:S04]  /*25f90*/  LDL.LU R184, [R1+0x2e0] ;  /* 0x0002e00001b87983 */ /* 0x000f280000300800 */
[----:B------:R-:W4:Y:S01]  /*25fa0*/  LDL.LU R185, [R1+0x2e4] ;  /* 0x0002e40001b97983 */ /* 0x000f220000300800 */
[----:B------:R-:W-:-:S03]  /*25fb0*/  IMAD.U32 R3, RZ, RZ, UR4 ;  /* 0x00000004ff037e24 */ /* 0x000fc6000f8e00ff */
[----:B------:R-:W-:Y:S02]  /*25fc0*/  LDS R234, [R252+0x21400] ;  /* 0x02140000fcea7984 */ /* 0x000fe40000000800 */
[----:B------:R-:W-:Y:S02]  /*25fd0*/  IMAD.MOV.U32 R172, RZ, RZ, R47 ;  /* 0x000000ffffac7224 */ /* 0x000fe400078e002f */
[----:B------:R-:W-:Y:S01]  /*25fe0*/  IMAD.MOV.U32 R197, RZ, RZ, R44 ;  /* 0x000000ffffc57224 */ /* 0x000fe200078e002c */
[----:B------:R-:W-:Y:S01]  /*25ff0*/  LDS R233, [R0+0x21000] ;  /* 0x0210000000e97984 */ /* 0x000fe20000000800 */
[----:B------:R-:W-:Y:S02]  /*26000*/  IMAD.MOV.U32 R198, RZ, RZ, R45 ;  /* 0x000000ffffc67224 */ /* 0x000fe400078e002d */
[----:B------:R-:W-:Y:S01]  /*26010*/  IMAD.MOV.U32 R199, RZ, RZ, R46 ;  /* 0x000000ffffc77224 */ /* 0x000fe200078e002e */
[----:B------:R-:W-:Y:S01]  /*26020*/  LDS R235, [R0+0x21400] ;  /* 0x0214000000eb7984 */ /* 0x000fe20000000800 */
[C---:B------:R-:W-:Y:S03]  /*26030*/  HMMA.1688.F32.TF32 R44, R132.reuse, R18, R156 ;  /* 0x00000012842c723c */ /* 0x040fe6000008109c */
[----:B------:R-:W4:Y:S05]  /*26040*/  LDL R18, [R1+0xd40] ;  /* 0x000d400001127983 */ /* 0x000f2a0000100800 */
[C---:B------:R-:W-:Y:S08]  /*26050*/  HMMA.1688.F32.TF32 R156, R132.reuse, R70, R120 ;  /* 0x00000046849c723c */ /* 0x040ff00000081078 */
[C---:B------:R-:W-:Y:S08]  /*26060*/  HMMA.1688.F32.TF32 R120, R132.reuse, R94, R240 ;  /* 0x0000005e8478723c */ /* 0x040ff000000810f0 */
[----:B------:R-:W-:Y:S07]  /*26070*/  HMMA.1688.F32.TF32 R240, R132, R66, R216 ;  /* 0x0000004284f0723c */ /* 0x000fee00000810d8 */
[----:B------:R1:W-:Y:S04]  /*26080*/  STL [R1+0x13e8], R156 ;  /* 0x0013e89c01007387 */ /* 0x0003e80000100800 */
[----:B------:R-:W-:Y:S04]  /*26090*/  STL [R1+0x13e4], R157 ;  /* 0x0013e49d01007387 */ /* 0x000fe80000100800 */
[----:B------:R-:W-:Y:S04]  /*260a0*/  STL [R1+0x13e0], R158 ;  /* 0x0013e09e01007387 */ /* 0x000fe80000100800 */
[----:B------:R-:W-:Y:S04]  /*260b0*/  STL [R1+0x13dc], R159 ;  /* 0x0013dc9f01007387 */ /* 0x000fe80000100800 */
[----:B------:R-:W-:Y:S04]  /*260c0*/  STL [R1+0x13d8], R152 ;  /* 0x0013d89801007387 */ /* 0x000fe80000100800 */
[----:B------:R-:W-:Y:S04]  /*260d0*/  STL [R1+0x13d4], R153 ;  /* 0x0013d49901007387 */ /* 0x000fe80000100800 */
[----:B------:R-:W-:Y:S04]  /*260e0*/  STL [R1+0x13d0], R154 ;  /* 0x0013d09a01007387 */ /* 0x000fe80000100800 */
[----:B------:R-:W-:Y:S04]  /*260f0*/  STL [R1+0x13cc], R155 ;  /* 0x0013cc9b01007387 */ /* 0x000fe80000100800 */
[----:B------:R-:W-:Y:S04]  /*26100*/  STL.64 [R1+0xb0], R120 ;  /* 0x0000b07801007387 */ /* 0x000fe80000100a00 */
[----:B------:R-:W-:Y:S04]  /*26110*/  STL.64 [R1+0xb8], R122 ;  /* 0x0000b87a01007387 */ /* 0x000fe80000100a00 */
[----:B------:R-:W-:Y:S04]  /*26120*/  STL.64 [R1+0x70], R36 ;  /* 0x0000702401007387 */ /* 0x000fe80000100a00 */
[----:B------:R1:W-:Y:S04]  /*26130*/  STL [R1+0x78], R38 ;  /* 0x0000782601007387 */ /* 0x0003e80000100800 */
[----:B------:R-:W-:Y:S04]  /*26140*/  STL.64 [R1+0x1378], R170 ;  /* 0x001378aa01007387 */ /* 0x000fe80000100a00 */
[----:B------:R-:W-:Y:S04]  /*26150*/  STL.64 [R1+0x1370], R168 ;  /* 0x001370a801007387 */ /* 0x000fe80000100a00 */
[----:B------:R-:W-:Y:S04]  /*26160*/  STL.64 [R1+0x1388], R242 ;  /* 0x001388f201007387 */ /* 0x000fe80000100a00 */
[----:B------:R-:W-:Y:S04]  /*26170*/  STL.64 [R1+0x1380], R240 ;  /* 0x001380f001007387 */ /* 0x000fe80000100a00 */
[----:B------:R-:W-:Y:S04]  /*26180*/  STL.64 [R1+0x1398], R246 ;  /* 0x001398f601007387 */ /* 0x000fe80000100a00 */
[----:B------:R-:W-:Y:S04]  /*26190*/  STL.64 [R1+0x1390], R244 ;  /* 0x001390f401007387 */ /* 0x000fe80000100a00 */
[----:B------:R-:W4:Y:S04]  /*261a0*/  LDL.LU R180, [R1+0x110] ;  /* 0x0001100001b47983 */ /* 0x000f280000300800 */
[----:B------:R-:W4:Y:S01]  /*261b0*/  LDL.LU R181, [R1+0x114] ;  /* 0x0001140001b57983 */ /* 0x000f220000300800 */
[----:B------:R-:W-:-:S02]  /*261c0*/  IMAD.MOV.U32 R69, RZ, RZ, R48 ;  /* 0x000000ffff457224 */ /* 0x000fc400078e0030 */
[----:B------:R-:W-:Y:S01]  /*261d0*/  IMAD.MOV.U32 R68, RZ, RZ, R49 ;  /* 0x000000ffff447224 */ /* 0x000fe200078e0031 */
[----:B------:R-:W-:Y:S01]  /*261e0*/  HMMA.1688.F32.TF32 R140, R144, R30, R140 ;  /* 0x0000001e908c723c */ /* 0x000fe2000008108c */
[----:B------:R-:W-:Y:S01]  /*261f0*/  IMAD.MOV.U32 R65, RZ, RZ, R50 ;  /* 0x000000ffff417224 */ /* 0x000fe200078e0032 */
[----:B------:R-:W-:Y:S01]  /*26200*/  LDS R120, [R20+0x21000] ;  /* 0x0210000014787984 */ /* 0x000fe20000000800 */
[----:B------:R-:W-:-:S03]  /*26210*/  IMAD.MOV.U32 R64, RZ, RZ, R51 ;  /* 0x000000ffff407224 */ /* 0x000fc600078e0033 */
[----:B------:R-:W-:Y:S02]  /*26220*/  LDS R122, [R20+0x21400] ;  /* 0x02140000147a7984 */ /* 0x000fe40000000800 */
[----:B------:R-:W-:Y:S02]  /*26230*/  HMMA.1688.F32.TF32 R48, R144, R78, R56 ;  /* 0x0000004e9030723c */ /* 0x000fe40000081038 */
[----:B------:R-:W-:Y:S04]  /*26240*/  LDS R121, [R21+0x21000] ;  /* 0x0210000015797984 */ /* 0x000fe80000000800 */
[----:B------:R-:W-:Y:S01]  /*26250*/  LDS R123, [R21+0x21400] ;  /* 0x02140000157b7984 */ /* 0x000fe20000000800 */
[----:B------:R-:W-:Y:S02]  /*26260*/  IMAD.MOV.U32 R182, RZ, RZ, R93 ;  /* 0x000000ffffb67224 */ /* 0x000fe400078e005d */
[----:B------:R-:W-:Y:S11]  /*26270*/  IMAD.MOV.U32 R183, RZ, RZ, R92 ;  /* 0x000000ffffb77224 */ /* 0x000ff600078e005c */
[----:B------:R-:W-:Y:S04]  /*26280*/  @!UPT UIADD3 URZ, URZ, URZ, URZ ;  /* 0x0000003f3f3ff290 */ /* 0x000fe8000fffe03f */
[----:B------:R-:W-:Y:S02]  /*26290*/  IMAD.MOV.U32 R59, RZ, RZ, R48 ;  /* 0x000000ffff3b7224 */ /* 0x000fe400078e0030 */
[----:B------:R-:W-:Y:S02]  /*262a0*/  IMAD.MOV.U32 R58, RZ, RZ, R49 ;  /* 0x000000ffff3a7224 */ /* 0x000fe400078e0031 */
[----:B------:R-:W-:Y:S02]  /*262b0*/  IMAD.MOV.U32 R57, RZ, RZ, R50 ;  /* 0x000000ffff397224 */ /* 0x000fe400078e0032 */
[----:B------:R-:W-:Y:S02]  /*262c0*/  IMAD.MOV.U32 R56, RZ, RZ, R51 ;  /* 0x000000ffff387224 */ /* 0x000fe400078e0033 */
[C---:B-----5:R-:W-:Y:S01]  /*262d0*/  HMMA.1688.F32.TF32 R48, R132.reuse, R22, R248 ;  /* 0x000000168430723c */ /* 0x060fe200000810f8 */
[----:B------:R-:W-:Y:S04]  /*262e0*/  LDS R248, [R20+0x21080] ;  /* 0x0210800014f87984 */ /* 0x000fe80000000800 */
[----:B------:R-:W-:Y:S04]  /*262f0*/  LDS R250, [R20+0x21480] ;  /* 0x0214800014fa7984 */ /* 0x000fe80000000800 */
[----:B------:R-:W-:Y:S04]  /*26300*/  LDS R249, [R21+0x21080] ;  /* 0x0210800015f97984 */ /* 0x000fe80000000800 */
[----:B------:R-:W-:Y:S01]  /*26310*/  LDS R251, [R21+0x21480] ;  /* 0x0214800015fb7984 */ /* 0x000fe20000000800 */
[----:B------:R-:W-:Y:S01]  /*26320*/  HMMA.1688.F32.TF32 R40, R132, R74, R40 ;  /* 0x0000004a8428723c */ /* 0x000fe20000081028 */
[----:B------:R-:W-:-:S02]  /*26330*/  IMAD.MOV.U32 R14, RZ, RZ, R25 ;  /* 0x000000ffff0e7224 */ /* 0x000fc400078e0019 */
[----:B------:R-:W-:-:S04]  /*26340*/  IMAD.MOV.U32 R15, RZ, RZ, R24 ;  /* 0x000000ffff0f7224 */ /* 0x000fc800078e0018 */
[----:B------:R-:W-:Y:S01]  /*26350*/  IMAD.MOV.U32 R75, RZ, RZ, R172 ;  /* 0x000000ffff4b7224 */ /* 0x000fe200078e00ac */
[----:B------:R-:W-:Y:S01]  /*26360*/  HMMA.1688.F32.TF32 R136, R144, R26, R136 ;  /* 0x0000001a9088723c */ /* 0x000fe20000081088 */
[----:B-1----:R-:W-:Y:S02]  /*26370*/  IMAD.MOV.U32 R156, RZ, RZ, R39 ;  /* 0x000000ffff9c7224 */ /* 0x002fe400078e0027 */
[----:B------:R-:W-:-:S05]  /*26380*/  IMAD.MOV.U32 R176, RZ, RZ, R81 ;  /* 0x000000ffffb07224 */ /* 0x000fca00078e0051 */
[----:B------:R-:W-:Y:S01]  /*26390*/  HMMA.1688.F32.TF32 R36, R132, R82, R228 ;  /* 0x000000528424723c */ /* 0x000fe200000810e4 */
[----:B------:R-:W-:Y:S02]  /*263a0*/  IMAD.MOV.U32 R177, RZ, RZ, R80 ;  /* 0x000000ffffb17224 */ /* 0x000fe400078e0050 */
[----:B--2---:R-:W-:Y:S02]  /*263b0*/  IMAD.MOV.U32 R186, RZ, RZ, R29 ;  /* 0x000000ffffba7224 */ /* 0x004fe400078e001d */
[----:B---3--:R-:W-:-:S07]  /*263c0*/  IMAD.MOV.U32 R187, RZ, RZ, R28 ;  /* 0x000000ffffbb7224 */ /* 0x008fce00078e001c */
[----:B----4-:R-:W-:Y:S07]  /*263d0*/  HMMA.1688.F32.TF32 R52, R132, R30, R184 ;  /* 0x0000001e8434723c */ /* 0x010fee00000810b8 */
[----:B------:R-:W-:Y:S02]  /*263e0*/  IMAD.MOV.U32 R186, RZ, RZ, R85 ;  /* 0x000000ffffba7224 */ /* 0x000fe400078e0055 */
[----:B------:R-:W-:Y:S02]  /*263f0*/  IMAD.MOV.U32 R187, RZ, RZ, R84 ;  /* 0x000000ffffbb7224 */ /* 0x000fe400078e0054 */
[----:B------:R-:W-:-:S05]  /*26400*/  IMAD R3, R3, 0x10000, R18 ;  /* 0x0001000003037824 */ /* 0x000fca00078e0212 */
[----:B------:R-:W1:Y:S01]  /*26410*/  LDSM.16.M88.4 R84, [R3] ;  /* 0x000000000354783b */ /* 0x000e620000000200 */
[----:B------:R-:W-:Y:S03]  /*26420*/  HMMA.1688.F32.TF32 R28, R132, R26, R164 ;  /* 0x0000001a841c723c */ /* 0x000fe600000810a4 */
[----:B------:R-:W-:Y:S04]  /*26430*/  LDS R164, [R252+0x21080] ;  /* 0x02108000fca47984 */ /* 0x000fe80000000800 */
[----:B------:R-:W-:Y:S04]  /*26440*/  LDS R166, [R252+0x21480] ;  /* 0x02148000fca67984 */ /* 0x000fe80000000800 */
[----:B------:R-:W-:Y:S04]  /*26450*/  LDS R165, [R0+0x21080] ;  /* 0x0210800000a57984 */ /* 0x000fe80000000800 */
[----:B------:R-:W2:Y:S01]  /*26460*/  LDS R167, [R0+0x21480] ;  /* 0x0214800000a77984 */ /* 0x000ea20000000800 */
[----:B------:R-:W-:-:S02]  /*26470*/  IMAD.MOV.U32 R184, RZ, RZ, R89 ;  /* 0x000000ffffb87224 */ /* 0x000fc400078e0059 */
[----:B------:R-:W-:Y:S01]  /*26480*/  IMAD.MOV.U32 R185, RZ, RZ, R88 ;  /* 0x000000ffffb97224 */ /* 0x000fe200078e0058 */
[----:B------:R-:W-:Y:S04]  /*26490*/  LDSM.16.M88.4 R80, [R3+0x2000] ;  /* 0x002000000350783b */ /* 0x000fe80000000200 */
[----:B------:R-:W3:Y:S01]  /*264a0*/  LDSM.16.M88.4 R88, [R3+0x1000] ;  /* 0x001000000358783b */ /* 0x000ee20000000200 */
[----:B------:R-:W-:Y:S02]  /*264b0*/  IMAD.MOV.U32 R157, RZ, RZ, R36 ;  /* 0x000000ffff9d7224 */ /* 0x000fe400078e0024 */
[----:B------:R-:W-:Y:S01]  /*264c0*/  IMAD.MOV.U32 R158, RZ, RZ, R37 ;  /* 0x000000ffff9e7224 */ /* 0x000fe200078e0025 */
[----:B------:R-:W-:Y:S01]  /*264d0*/  LDSM.16.M88.4 R92, [R3+0x4000] ;  /* 0x00400000035c783b */ /* 0x000fe20000000200 */
[----:B------:R-:W-:-:S02]  /*264e0*/  IMAD.MOV.U32 R159, RZ, RZ, R38 ;  /* 0x000000ffff9f7224 */ /* 0x000fc400078e0026 */
[----:B------:R-:W-:Y:S01]  /*264f0*/  IMAD.MOV.U32 R152, RZ, RZ, R39 ;  /* 0x000000ffff987224 */ /* 0x000fe200078e0027 */
[----:B------:R-:W-:Y:S01]  /*26500*/  LDSM.16.M88.4 R144, [R3+0x5000] ;  /* 0x005000000390783b */ /* 0x000fe20000000200 */
[-C--:B-1----:R-:W-:Y:S08]  /*26510*/  HMMA.1688.F32.TF32 R24, R120, R84.reuse, R140 ;  /* 0x000000547818723c */ /* 0x082ff0000008108c */
[-C--:B--2---:R-:W-:Y:S08]  /*26520*/  HMMA.1688.F32.TF32 R172, R164, R84.reuse, R108 ;  /* 0x00000054a4ac723c */ /* 0x084ff0000008106c */
[-C--:B------:R-:W-:Y:S11]  /*26530*/  HMMA.1688.F32.TF32 R20, R232, R84.reuse, R180 ;  /* 0x00000054e814723c */ /* 0x080ff600000810b4 */
[----:B------:R-:W-:Y:S11]  /*26540*/  @!UPT UIADD3 URZ, URZ, URZ, URZ ;  /* 0x0000003f3f3ff290 */ /* 0x000ff6000fffe03f */
[----:B------:R-:W-:Y:S01]  /*26550*/  @!UPT UIADD3 URZ, URZ, URZ, URZ ;  /* 0x0000003f3f3ff290 */ /* 0x000fe2000fffe03f */
[----:B------:R-:W-:Y:S04]  /*26560*/  STL.64 [R1+0x13a8], R22 ;  /* 0x0013a81601007387 */ /* 0x000fe80000100a00 */
[----:B------:R1:W-:Y:S02]  /*26570*/  STL.64 [R1+0x13a0], R20 ;  /* 0x0013a01401007387 */ /* 0x0003e40000100a00 */
[----:B-1----:R-:W-:Y:S02]  /*26580*/  HMMA.1688.F32.TF32 R20, R248, R84, R52 ;  /* 0x00000054f814723c */ /* 0x002fe40000081034 */
[----:B------:R-:W-:Y:S04]  /*26590*/  STL.64 [R1+0x13b8], R174 ;  /* 0x0013b8ae01007387 */ /* 0x000fe80000100a00 */
[----:B------:R-:W-:Y:S04]  /*265a0*/  STL.64 [R1+0x13b0], R172 ;  /* 0x0013b0ac01007387 */ /* 0x000fe80000100a00 */
[----:B------:R-:W-:Y:S04]  /*265b0*/  STL.64 [R1+0x13c0], R86 ;  /* 0x0013c05601007387 */ /* 0x000fe80000100a00 */
[----:B------:R-:W-:Y:S04]  /*265c0*/  STL.64 [R1+0x90], R24 ;  /* 0x0000901801007387 */ /* 0x000fe80000100a00 */
[----:B------:R-:W-:Y:S01]  /*265d0*/  STL.64 [R1+0x98], R26 ;  /* 0x0000981a01007387 */ /* 0x000fe20000100a00 */
[----:B------:R-:W-:Y:S01]  /*265e0*/  HMMA.1688.F32.TF32 R36, R132, R78, R224 ;  /* 0x0000004e8424723c */ /* 0x000fe200000810e0 */
[----:B------:R-:W-:-:S02]  /*265f0*/  IMAD.MOV.U32 R178, RZ, RZ, R77 ;  /* 0x000000ffffb27224 */ /* 0x000fc400078e004d */
[----:B------:R-:W-:Y:S01]  /*26600*/  IMAD.MOV.U32 R179, RZ, RZ, R76 ;  /* 0x000000ffffb37224 */ /* 0x000fe200078e004c */
[----:B------:R-:W-:Y:S04]  /*26610*/  LDSM.16.M88.4 R52, [R3+0xa000] ;  /* 0x00a000000334783b */ /* 0x000fe80000000200 */
[----:B------:R-:W-:Y:S04]  /*26620*/  STL.64 [R1+0x2f0], R20 ;  /* 0x0002f01401007387 */ /* 0x000fe80000100a00 */
[----:B------:R3:W-:Y:S04]  /*26630*/  STL.64 [R1+0x2f8], R22 ;  /* 0x0002f81601007387 */ /* 0x0007e80000100a00 */
[----:B------:R-:W1:Y:S01]  /*26640*/  LDSM.16.M88.4 R76, [R3+0x3000] ;  /* 0x00300000034c783b */ /* 0x000e620000000200 */
[-C--:B---3--:R-:W-:Y:S08]  /*26650*/  HMMA.1688.F32.TF32 R20, R120, R88.reuse, R136 ;  /* 0x000000587814723c */ /* 0x088ff00000081088 */
[----:B------:R-:W-:Y:S11]  /*26660*/  HMMA.1688.F32.TF32 R28, R248, R88, R28 ;  /* 0x00000058f81c723c */ /* 0x000ff6000008101c */
[----:B------:R-:W-:Y:S04]  /*26670*/  @!UPT UIADD3 URZ, URZ, URZ, URZ ;  /* 0x0000003f3f3ff290 */ /* 0x000fe8000fffe03f */
[----:B------:R-:W-:Y:S04]  /*26680*/  STL.64 [R1+0x80], R20 ;  /* 0x0000801401007387 */ /* 0x000fe80000100a00 */
[----:B------:R2:W-:Y:S02]  /*26690*/  STL.64 [R1+0x88], R22 ;  /* 0x0000881601007387 */ /* 0x0005e40000100a00 */
[----:B--2---:R-:W-:Y:S01]  /*266a0*/  HMMA.1688.F32.TF32 R20, R120, R80, R128 ;  /* 0x000000507814723c */ /* 0x004fe20000081080 */
[----:B------:R-:W-:Y:S02]  /*266b0*/  IMAD.MOV.U32 R194, RZ, RZ, R17 ;  /* 0x000000ffffc27224 */ /* 0x000fe400078e0011 */
[----:B------:R-:W-:Y:S01]  /*266c0*/  IMAD.MOV.U32 R195, RZ, RZ, R16 ;  /* 0x000000ffffc37224 */ /* 0x000fe200078e0010 */
[----:B------:R-:W-:Y:S01]  /*266d0*/  STL.64 [R1+0x2e0], R28 ;  /* 0x0002e01c01007387 */ /* 0x000fe20000100a00 */
[----:B------:R-:W-:-:S02]  /*266e0*/  IMAD.MOV.U32 R192, RZ, RZ, R97 ;  /* 0x000000ffffc07224 */ /* 0x000fc400078e0061 */
[----:B------:R-:W-:Y:S01]  /*266f0*/  IMAD.MOV.U32 R193, RZ, RZ, R96 ;  /* 0x000000ffffc17224 */ /* 0x000fe200078e0060 */
[----:B------:R-:W-:Y:S01]  /*26700*/  HMMA.1688.F32.TF32 R16, R248, R80, R48 ;  /* 0x00000050f810723c */ /* 0x000fe20000081030 */
[----:B------:R-:W-:Y:S07]  /*26710*/  STL.64 [R1+0x2e8], R30 ;  /* 0x0002e81e01007387 */ /* 0x000fee0000100a00 */
[----:B-1----:R-:W-:Y:S01]  /*26720*/  HMMA.1688.F32.TF32 R96, R120, R76, R124 ;  /* 0x0000004c7860723c */ /* 0x002fe2000008107c */
[----:B------:R-:W-:-:S06]  /*26730*/  IMAD.MOV.U32 R153, RZ, RZ, R36 ;  /* 0x000000ffff997224 */ /* 0x000fcc00078e0024 */
[----:B------:R-:W-:Y:S01]  /*26740*/  STL.64 [R1+0x50], R20 ;  /* 0x0000501401007387 */ /* 0x000fe20000100a00 */
[----:B------:R-:W-:Y:S03]  /*26750*/  HMMA.1688.F32.TF32 R108, R120, R92, R112 ;  /* 0x0000005c786c723c */ /* 0x000fe60000081070 */
[----:B------:R1:W-:Y:S01]  /*26760*/  STL.64 [R1+0x58], R22 ;  /* 0x0000581601007387 */ /* 0x0003e20000100a00 */
[----:B------:R-:W-:Y:S02]  /*26770*/  IMAD.MOV.U32 R154, RZ, RZ, R37 ;  /* 0x000000ffff9a7224 */ /* 0x000fe400078e0025 */
[----:B------:R-:W-:Y:S02]  /*26780*/  IMAD.MOV.U32 R70, RZ, RZ, R59 ;  /* 0x000000ffff467224 */ /* 0x000fe400078e003b */
[----:B------:R-:W-:Y:S02]  /*26790*/  IMAD.MOV.U32 R71, RZ, RZ, R58 ;  /* 0x000000ffff477224 */ /* 0x000fe400078e003a */
[----:B------:R-:W-:Y:S01]  /*267a0*/  IMAD.MOV.U32 R36, RZ, RZ, R14 ;  /* 0x000000ffff247224 */ /* 0x000fe200078e000e */
[----:B-1----:R-:W-:Y:S01]  /*267b0*/  HMMA.1688.F32.TF32 R20, R248, R76, R44 ;  /* 0x0000004cf814723c */ /* 0x002fe2000008102c */
[----:B------:R-:W-:-:S02]  /*267c0*/  IMAD.MOV.U32 R37, RZ, RZ, R15 ;  /* 0x000000ffff257224 */ /* 0x000fc400078e000f */
[----:B------:R-:W-:Y:S02]  /*267d0*/  IMAD.MOV.U32 R58, RZ, RZ, R13 ;  /* 0x000000ffff3a7224 */ /* 0x000fe400078e000d */
[----:B------:R-:W-:-:S03]  /*267e0*/  IMAD.MOV.U32 R59, RZ, RZ, R12 ;  /* 0x000000ffff3b7224 */ /* 0x000fc600078e000c */
[-C--:B------:R-:W-:Y:S08]  /*267f0*/  HMMA.1688.F32.TF32 R12, R164, R92.reuse, R4 ;  /* 0x0000005ca40c723c */ /* 0x080ff00000081004 */
[----:B------:R-:W-:Y:S01]  /*26800*/  HMMA.1688.F32.TF32 R4, R248, R92, R32 ;  /* 0x0000005cf804723c */ /* 0x000fe20000081020 */
[----:B------:R-:W-:Y:S04]  /*26810*/  STL.64 [R1+0x2d0], R16 ;  /* 0x0002d01001007387 */ /* 0x000fe80000100a00 */
[----:B------:R-:W-:Y:S04]  /*26820*/  STL.64 [R1+0x2d8], R18 ;  /* 0x0002d81201007387 */ /* 0x000fe80000100a00 */
[----:B------:R-:W-:Y:S04]  /*26830*/  STL [R1+0x1338], R96 ;  /* 0x0013386001007387 */ /* 0x000fe80000100800 */
[----:B------:R-:W-:Y:S04]  /*26840*/  STL [R1+0x1334], R97 ;  /* 0x0013346101007387 */ /* 0x000fe80000100800 */
[----:B------:R-:W-:Y:S04]  /*26850*/  STL [R1+0x1330], R98 ;  /* 0x0013306201007387 */ /* 0x000fe80000100800 */
[----:B------:R-:W-:Y:S01]  /*26860*/  STL [R1+0x132c], R99 ;  /* 0x00132c6301007387 */ /* 0x000fe20000100800 */
[----:B------:R-:W-:Y:S03]  /*26870*/  HMMA.1688.F32.TF32 R116, R120, R144, R116 ;  /* 0x000000907874723c */ /* 0x000fe60000081074 */
[----:B------:R-:W-:Y:S04]  /*26880*/  STL.64 [R1+0x130], R20 ;  /* 0x0001301401007387 */ /* 0x000fe80000100a00 */
[----:B------:R-:W-:Y:S04]  /*26890*/  STL.64 [R1+0x138], R22 ;  /* 0x0001381601007387 */ /* 0x000fe80000100a00 */
[----:B------:R-:W-:Y:S04]  /*268a0*/  STL [R1+0x1348], R108 ;  /* 0x0013486c01007387 */ /* 0x000fe80000100800 */
[----:B------:R-:W-:Y:S04]  /*268b0*/  STL [R1+0x1344], R109 ;  /* 0x0013446d01007387 */ /* 0x000fe80000100800 */
[----:B------:R-:W-:Y:S04]  /*268c0*/  STL [R1+0x1340], R110 ;  /* 0x0013406e01007387 */ /* 0x000fe80000100800 */
[----:B------:R-:W-:Y:S04]  /*268d0*/  STL [R1+0x133c], R111 ;  /* 0x00133c6f01007387 */ /* 0x000fe80000100800 */
[----:B------:R-:W-:Y:S04]  /*268e0*/  STL.64 [R1+0x120], R4 ;  /* 0x0001200401007387 */ /* 0x000fe80000100a00 */
[----:B------:R1:W-:Y:S01]  /*268f0*/  STL.64 [R1+0x128], R6 ;  /* 0x0001280601007387 */ /* 0x0003e20000100a00 */
[----:B------:R-:W-:-:S02]  /*26900*/  IMAD.MOV.U32 R168, RZ, RZ, R197 ;  /* 0x000000ffffa87224 */ /* 0x000fc400078e00c5 */
[----:B------:R-:W-:Y:S02]  /*26910*/  IMAD.MOV.U32 R169, RZ, RZ, R198 ;  /* 0x000000ffffa97224 */ /* 0x000fe400078e00c6 */
[----:B------:R-:W-:Y:S01]  /*26920*/  IMAD.MOV.U32 R170, RZ, RZ, R199 ;  /* 0x000000ffffaa7224 */ /* 0x000fe200078e00c7 */
[----:B------:R-:W-:Y:S01]  /*26930*/  HMMA.1688.F32.TF32 R24, R164, R88, R104 ;  /* 0x00000058a418723c */ /* 0x000fe20000081068 */
[----:B------:R-:W-:Y:S01]  /*26940*/  IMAD.MOV.U32 R231, RZ, RZ, R75 ;  /* 0x000000ffffe77224 */ /* 0x000fe200078e004b */
[----:B------:R-:W-:Y:S06]  /*26950*/  LDSM.16.M88.4 R32, [R3+0x8000] ;  /* 0x008000000320783b */ /* 0x000fec0000000200 */
[----:B-1----:R-:W-:Y:S01]  /*26960*/  HMMA.1688.F32.TF32 R4, R248, R144, R40 ;  /* 0x00000090f804723c */ /* 0x002fe20000081028 */
[----:B------:R-:W-:Y:S04]  /*26970*/  STL [R1+0x1358], R116 ;  /* 0x0013587401007387 */ /* 0x000fe80000100800 */
[----:B------:R-:W-:Y:S04]  /*26980*/  STL [R1+0x1354], R117 ;  /* 0x0013547501007387 */ /* 0x000fe80000100800 */
[----:B------:R-:W-:Y:S04]  /*26990*/  STL [R1+0x1350], R118 ;  /* 0x0013507601007387 */ /* 0x000fe80000100800 */
[----:B------:R-:W-:Y:S04]  /*269a0*/  STL [R1+0x134c], R119 ;  /* 0x00134c7701007387 */ /* 0x000fe80000100800 */
[----:B------:R-:W2:Y:S06]  /*269b0*/  LDL.LU R197, [R1+0x13f4] ;  /* 0x0013f40001c57983 */ /* 0x000eac0000300800 */
[----:B------:R-:W-:Y:S04]  /*269c0*/  STL.64 [R1+0x110], R4 ;  /* 0x0001100401007387 */ /* 0x000fe80000100a00 */
[----:B------:R-:W-:Y:S04]  /*269d0*/  STL.64 [R1+0x118], R6 ;  /* 0x0001180601007387 */ /* 0x000fe80000100a00 */
[----:B------:R-:W3:Y:S04]  /*269e0*/  LDL.LU R198, [R1+0x13f0] ;  /* 0x0013f00001c67983 */ /* 0x000ee80000300800 */
[----:B------:R-:W4:Y:S04]  /*269f0*/  LDL.LU R199, [R1+0x13ec] ;  /* 0x0013ec0001c77983 */ /* 0x000f280000300800 */
[----:B------:R-:W5:Y:S04]  /*26a00*/  LDL.LU R104, [R1+0x160] ;  /* 0x0001600001687983 */ /* 0x000f680000300800 */
[----:B------:R-:W5:Y:S04]  /*26a10*/  LDL.LU R105, [R1+0x164] ;  /* 0x0001640001697983 */ /* 0x000f680000300800 */
[----:B------:R-:W5:Y:S01]  /*26a20*/  LDL.LU R106, [R1+0x168] ;  /* 0x00016800016a7983 */ /* 0x000f620000300800 */
[----:B------:R-:W-:-:S03]  /*26a30*/  IMAD.MOV.U32 R171, RZ, RZ, R231 ;  /* 0x000000ffffab7224 */ /* 0x000fc600078e00e7 */
[----:B------:R-:W5:Y:S04]  /*26a40*/  LDL.LU R107, [R1+0x16c] ;  /* 0x00016c00016b7983 */ /* 0x000f680000300800 */
        /* <DEDUP_REMOVED lines=11> */
[----:B------:R-:W5:Y:S01]  /*26b00*/  LDL.LU R219, [R1+0x1ac] ;  /* 0x0001ac0001db7983 */ /* 0x000f620000300800 */
[----:B------:R-:W-:-:S03]  /*26b10*/  IMAD.MOV.U32 R175, RZ, RZ, R204 ;  /* 0x000000ffffaf7224 */ /* 0x000fc600078e00cc */
[----:B------:R-:W5:Y:S01]  /*26b20*/  LDL.LU R212, [R1+0x1b0] ;  /* 0x0001b00001d47983 */ /* 0x000f620000300800 */
[----:B------:R-:W-:-:S03]  /*26b30*/  IMAD.MOV.U32 R174, RZ, RZ, R205 ;  /* 0x000000ffffae7224 */ /* 0x000fc600078e00cd */
[----:B------:R-:W5:Y:S01]  /*26b40*/  LDL.LU R213, [R1+0x1b4] ;  /* 0x0001b40001d57983 */ /* 0x000f620000300800 */
[----:B------:R-:W-:-:S03]  /*26b50*/  IMAD.MOV.U32 R173, RZ, RZ, R206 ;  /* 0x000000ffffad7224 */ /* 0x000fc600078e00ce */
[----:B------:R-:W5:Y:S01]  /*26b60*/  LDL.LU R214, [R1+0x1b8] ;  /* 0x0001b80001d67983 */ /* 0x000f620000300800 */
[----:B------:R-:W-:-:S03]  /*26b70*/  IMAD.MOV.U32 R172, RZ, RZ, R207 ;  /* 0x000000ffffac7224 */ /* 0x000fc600078e00cf */
[----:B------:R-:W5:Y:S01]  /*26b80*/  LDL.LU R215, [R1+0x1bc] ;  /* 0x0001bc0001d77983 */ /* 0x000f620000300800 */
[----:B------:R-:W-:Y:S03]  /*26b90*/  HMMA.1688.F32.TF32 R28, R164, R80, R100 ;  /* 0x00000050a41c723c */ /* 0x000fe60000081064 */
[----:B------:R-:W5:Y:S04]  /*26ba0*/  LDL.LU R204, [R1+0x1d0] ;  /* 0x0001d00001cc7983 */ /* 0x000f680000300800 */
        /* <DEDUP_REMOVED lines=8> */
[----:B------:R-:W5:Y:S01]  /*26c30*/  LDL.LU R196, [R1+0x200] ;  /* 0x0002000001c47983 */ /* 0x000f620000300800 */
[----:B------:R-:W-:-:S02]  /*26c40*/  IMAD.MOV.U32 R155, RZ, RZ, R38 ;  /* 0x000000ffff9b7224 */ /* 0x000fc400078e0026 */
[----:B------:R-:W-:Y:S02]  /*26c50*/  IMAD.MOV.U32 R2, RZ, RZ, R39 ;  /* 0x000000ffff027224 */ /* 0x000fe400078e0027 */
[----:B------:R-:W-:Y:S01]  /*26c60*/  IMAD.MOV.U32 R74, RZ, RZ, R57 ;  /* 0x000000ffff4a7224 */ /* 0x000fe200078e0039 */
[----:B------:R-:W-:Y:S01]  /*26c70*/  HMMA.1688.F32.TF32 R16, R164, R76, R60 ;  /* 0x0000004ca410723c */ /* 0x000fe2000008103c */
[----:B------:R-:W-:Y:S01]  /*26c80*/  IMAD.MOV.U32 R75, RZ, RZ, R56 ;  /* 0x000000ffff4b7224 */ /* 0x000fe200078e0038 */
[----:B------:R-:W5:Y:S01]  /*26c90*/  LDSM.16.M88.4 R4, [R3+0x7000] ;  /* 0x007000000304783b */ /* 0x000f620000000200 */
[----:B--2---:R-:W-:-:S03]  /*26ca0*/  IMAD.MOV.U32 R138, RZ, RZ, R197 ;  /* 0x000000ffff8a7224 */ /* 0x004fc600078e00c5 */
[----:B------:R-:W-:Y:S04]  /*26cb0*/  LDSM.16.M88.4 R60, [R3+0xc000] ;  /* 0x00c00000033c783b */ /* 0x000fe80000000200 */
[----:B------:R-:W2:Y:S01]  /*26cc0*/  LDL.LU R197, [R1+0x204] ;  /* 0x0002040001c57983 */ /* 0x000ea20000300800 */
[----:B---3--:R-:W-:-:S03]  /*26cd0*/  IMAD.MOV.U32 R137, RZ, RZ, R198 ;  /* 0x000000ffff897224 */ /* 0x008fc600078e00c6 */
[----:B------:R-:W2:Y:S01]  /*26ce0*/  LDL.LU R198, [R1+0x208] ;  /* 0x0002080001c67983 */ /* 0x000ea20000300800 */
[----:B----4-:R-:W-:-:S03]  /*26cf0*/  IMAD.MOV.U32 R136, RZ, RZ, R199 ;  /* 0x000000ffff887224 */ /* 0x010fc600078e00c7 */
[----:B------:R-:W2:Y:S04]  /*26d00*/  LDL.LU R199, [R1+0x20c] ;  /* 0x00020c0001c77983 */ /* 0x000ea80000300800 */
[----:B------:R-:W3:Y:S04]  /*26d10*/  LDL.LU R128, [R1+0x1c0] ;  /* 0x0001c00001807983 */ /* 0x000ee80000300800 */
[----:B------:R-:W3:Y:S04]  /*26d20*/  LDL.LU R129, [R1+0x1c4] ;  /* 0x0001c40001817983 */ /* 0x000ee80000300800 */
[----:B------:R-:W3:Y:S04]  /*26d30*/  LDL.LU R130, [R1+0x1c8] ;  /* 0x0001c80001827983 */ /* 0x000ee80000300800 */
[----:B------:R-:W3:Y:S04]  /*26d40*/  LDL.LU R131, [R1+0x1cc] ;  /* 0x0001cc0001837983 */ /* 0x000ee80000300800 */
[----:B------:R-:W4:Y:S04]  /*26d50*/  LDL.LU R224, [R1+0x180] ;  /* 0x0001800001e07983 */ /* 0x000f280000300800 */
[----:B------:R-:W4:Y:S04]  /*26d60*/  LDL.LU R225, [R1+0x184] ;  /* 0x0001840001e17983 */ /* 0x000f280000300800 */
[----:B------:R-:W4:Y:S04]  /*26d70*/  LDL.LU R226, [R1+0x188] ;  /* 0x0001880001e27983 */ /* 0x000f280000300800 */
[----:B------:R-:W4:Y:S01]  /*26d80*/  LDL.LU R227, [R1+0x18c] ;  /* 0x00018c0001e37983 */ /* 0x000f220000300800 */
[----:B------:R-:W-:-:S02]  /*26d90*/  IMAD.MOV.U32 R38, RZ, RZ, R191 ;  /* 0x000000ffff267224 */ /* 0x000fc400078e00bf */
[----:B------:R-:W-:Y:S02]  /*26da0*/  IMAD.MOV.U32 R39, RZ, RZ, R190 ;  /* 0x000000ffff277224 */ /* 0x000fe400078e00be */
[----:B------:R-:W-:Y:S02]  /*26db0*/  IMAD.MOV.U32 R142, RZ, RZ, R151 ;  /* 0x000000ffff8e7224 */ /* 0x000fe400078e0097 */
[----:B------:R-:W-:Y:S02]  /*26dc0*/  IMAD.MOV.U32 R143, RZ, RZ, R150 ;  /* 0x000000ffff8f7224 */ /* 0x000fe400078e0096 */
[----:B------:R-:W-:Y:S02]  /*26dd0*/  IMAD.MOV.U32 R84, RZ, RZ, R149 ;  /* 0x000000ffff547224 */ /* 0x000fe400078e0095 */
[----:B------:R-:W-:Y:S02]  /*26de0*/  IMAD.MOV.U32 R85, RZ, RZ, R148 ;  /* 0x000000ffff557224 */ /* 0x000fe400078e0094 */
[----:B------:R-:W-:Y:S01]  /*26df0*/  IMAD.MOV.U32 R244, RZ, RZ, R69 ;  /* 0x000000fffff47224 */ /* 0x000fe200078e0045 */
[----:B------:R-:W-:Y:S01]  /*26e00*/  LDSM.16.M88.4 R148, [R3+0x6000] ;  /* 0x006000000394783b */ /* 0x000fe20000000200 */
        /* <DEDUP_REMOVED lines=9> */
[----:B------:R-:W-:Y:S01]  /*26ea0*/  IMAD.MOV.U32 R246, RZ, RZ, R65 ;  /* 0x000000fffff67224 */ /* 0x000fe200078e0041 */
[----:B------:R-:W-:Y:S01]  /*26eb0*/  LDSM.16.M88.4 R68, [R3+0xe000] ;  /* 0x00e000000344783b */ /* 0x000fe20000000200 */
[----:B------:R-:W-:Y:S02]  /*26ec0*/  IMAD.MOV.U32 R242, RZ, RZ, R38 ;  /* 0x000000fffff27224 */ /* 0x000fe400078e0026 */
[----:B------:R-:W-:Y:S02]  /*26ed0*/  IMAD.MOV.U32 R243, RZ, RZ, R39 ;  /* 0x000000fffff37224 */ /* 0x000fe400078e0027 */
[----:B------:R-:W-:Y:S01]  /*26ee0*/  IMAD.MOV.U32 R247, RZ, RZ, R64 ;  /* 0x000000fffff77224 */ /* 0x000fe200078e0040 */
[----:B------:R-:W-:Y:S01]  /*26ef0*/  LDSM.16.M88.4 R36, [R3+0x9000] ;  /* 0x009000000324783b */ /* 0x000fe20000000200 */
[----:B------:R-:W-:-:S02]  /*26f00*/  IMAD.MOV.U32 R20, RZ, RZ, R56 ;  /* 0x000000ffff147224 */ /* 0x000fc400078e0038 */
[----:B------:R-:W-:Y:S01]  /*26f10*/  IMAD.MOV.U32 R21, RZ, RZ, R57 ;  /* 0x000000ffff157224 */ /* 0x000fe200078e0039 */
[----:B------:R-:W-:Y:S01]  /*26f20*/  LDSM.16.M88.4 R64, [R3+0xd000] ;  /* 0x00d000000340783b */ /* 0x000fe20000000200 */
[----:B------:R-:W-:Y:S02]  /*26f30*/  IMAD.MOV.U32 R134, RZ, RZ, R74 ;  /* 0x000000ffff867224 */ /* 0x000fe400078e004a */
[----:B------:R-:W-:Y:S01]  /*26f40*/  IMAD.MOV.U32 R135, RZ, RZ, R75 ;  /* 0x000000ffff877224 */ /* 0x000fe200078e004b */
[----:B------:R-:W1:Y:S01]  /*26f50*/  LDSM.16.M88.4 R56, [R3+0xb000] ;  /* 0x00b000000338783b */ /* 0x000e620000000200 */
[----:B------:R-:W-:Y:S02]  /*26f60*/  IMAD.MOV.U32 R86, RZ, RZ, R73 ;  /* 0x000000ffff567224 */ /* 0x000fe400078e0049 */
[----:B------:R-:W-:Y:S01]  /*26f70*/  IMAD.MOV.U32 R87, RZ, RZ, R72 ;  /* 0x000000ffff577224 */ /* 0x000fe200078e0048 */
[C---:B------:R-:W-:Y:S01]  /*26f80*/  HMMA.1688.F32.TF32 R180, R232.reuse, R80, R184 ;  /* 0x00000050e8b4723c */ /* 0x040fe200000810b8 */
[----:B------:R-:W1:Y:S04]  /*26f90*/  LDSM.16.M88.4 R72, [R3+0xf000] ;  /* 0x00f000000348783b */ /* 0x000e680000000200 */
[----:B------:R-:W4:Y:S03]  /*26fa0*/  LDL.LU R140, [R1+0xe0] ;  /* 0x0000e000018c7983 */ /* 0x000f260000300800 */
[C---:B------:R-:W-:Y:S01]  /*26fb0*/  HMMA.1688.F32.TF32 R184, R232.reuse, R76, R208 ;  /* 0x0000004ce8b8723c */ /* 0x040fe200000810d0 */
[----:B------:R-:W4:Y:S07]  /*26fc0*/  LDL.LU R141, [R1+0xe4] ;  /* 0x0000e400018d7983 */ /* 0x000f2e0000300800 */
[C---:B------:R-:W-:Y:S08]  /*26fd0*/  HMMA.1688.F32.TF32 R188, R232.reuse, R92, R200 ;  /* 0x0000005ce8bc723c */ /* 0x040ff000000810c8 */
[C---:B------:R-:W-:Y:S08]  /*26fe0*/  HMMA.1688.F32.TF32 R176, R232.reuse, R88, R176 ;  /* 0x00000058e8b0723c */ /* 0x040ff000000810b0 */
[C---:B------:R-:W-:Y:S08]  /*26ff0*/  HMMA.1688.F32.TF32 R192, R232.reuse, R144, R192 ;  /* 0x00000090e8c0723c */ /* 0x040ff000000810c0 */
[C---:B-----5:R-:W-:Y:S08]  /*27000*/  HMMA.1688.F32.TF32 R200, R232.reuse, R4, R100 ;  /* 0x00000004e8c8723c */ /* 0x060ff00000081064 */
[C---:B------:R-:W-:Y:S08]  /*27010*/  HMMA.1688.F32.TF32 R204, R232.reuse, R32, R204 ;  /* 0x00000020e8cc723c */ /* 0x040ff000000810cc */
[C---:B------:R-:W-:Y:S08]  /*27020*/  HMMA.1688.F32.TF32 R212, R232.reuse, R52, R212 ;  /* 0x00000034e8d4723c */ /* 0x040ff000000810d4 */
[C---:B-1----:R-:W-:Y:S08]  /*27030*/  HMMA.1688.F32.TF32 R216, R232.reuse, R56, R216 ;  /* 0x00000038e8d8723c */ /* 0x042ff000000810d8 */
[C---:B------:R-:W-:Y:S08]  /*27040*/  HMMA.1688.F32.TF32 R220, R232.reuse, R60, R220 ;  /* 0x0000003ce8dc723c */ /* 0x040ff000000810dc */
[----:B------:R-:W-:Y:S08]  /*27050*/  HMMA.1688.F32.TF32 R228, R232, R68, R228 ;  /* 0x00000044e8e4723c */ /* 0x000ff000000810e4 */
[C---:B------:R-:W-:Y:S01]  /*27060*/  HMMA.1688.F32.TF32 R40, R120.reuse, R148, R136 ;  /* 0x000000947828723c */ /* 0x040fe20000081088 */
[----:B------:R-:W-:Y:S07]  /*27070*/  STL [R1+0x1270], R3 ;  /* 0x0012700301007387 */ /* 0x000fee0000100800 */
[----:B------:R-:W-:Y:S11]  /*27080*/  HMMA.1688.F32.TF32 R44, R120, R4, R84 ;  /* 0x00000004782c723c */ /* 0x000ff60000081054 */
[----:B------:R-:W-:Y:S04]  /*27090*/  @!UPT UIADD3 URZ, URZ, URZ, URZ ;  /* 0x0000003f3f3ff290 */ /* 0x000fe8000fffe03f */
[----:B------:R1:W-:Y:S04]  /*270a0*/  STL [R1+0x1368], R40 ;  /* 0x0013682801007387 */ /* 0x0003e80000100800 */
[----:B------:R5:W-:Y:S04]  /*270b0*/  STL [R1+0x1364], R41 ;  /* 0x0013642901007387 */ /* 0x000be80000100800 */
[----:B------:R1:W-:Y:S04]  /*270c0*/  STL [R1+0x1360], R42 ;  /* 0x0013602a01007387 */ /* 0x0003e80000100800 */
[----:B------:R1:W-:Y:S04]  /*270d0*/  STL [R1+0x135c], R43 ;  /* 0x00135c2b01007387 */ /* 0x0003e80000100800 */
[----:B------:R-:W5:Y:S04]  /*270e0*/  LDL.LU R84, [R1+0x230] ;  /* 0x0002300001547983 */ /* 0x000f680000300800 */
[----:B------:R-:W5:Y:S04]  /*270f0*/  LDL.LU R85, [R1+0x234] ;  /* 0x0002340001557983 */ /* 0x000f680000300800 */
[----:B------:R-:W5:Y:S04]  /*27100*/  LDL.LU R86, [R1+0x238] ;  /* 0x0002380001567983 */ /* 0x000f680000300800 */
[----:B------:R-:W5:Y:S01]  /*27110*/  LDL.LU R87, [R1+0x23c] ;  /* 0x00023c0001577983 */ /* 0x000f620000300800 */
[C---:B--2---:R-:W-:Y:S08]  /*27120*/  HMMA.1688.F32.TF32 R196, R232.reuse, R148, R196 ;  /* 0x00000094e8c4723c */ /* 0x044ff000000810c4 */
[C---:B---3--:R-:W-:Y:S08]  /*27130*/  HMMA.1688.F32.TF32 R208, R232.reuse, R36, R128 ;  /* 0x00000024e8d0723c */ /* 0x048ff00000081080 */
[C---:B----4-:R-:W-:Y:S08]  /*27140*/  HMMA.1688.F32.TF32 R224, R232.reuse, R64, R224 ;  /* 0x00000040e8e0723c */ /* 0x050ff000000810e0 */
[----:B------:R-:W-:Y:S08]  /*27150*/  HMMA.1688.F32.TF32 R232, R232, R72, R104 ;  /* 0x00000048e8e8723c */ /* 0x000ff00000081068 */
[C---:B------:R-:W-:Y:S08]  /*27160*/  HMMA.1688.F32.TF32 R104, R120.reuse, R52, R20 ;  /* 0x000000347868723c */ /* 0x040ff00000081014 */
[C---:B------:R-:W-:Y:S11]  /*27170*/  HMMA.1688.F32.TF32 R20, R120.reuse, R60, R132 ;  /* 0x0000003c7814723c */ /* 0x040ff60000081084 */
[----:B------:R-:W-:Y:S11]  /*27180*/  @!UPT UIADD3 URZ, URZ, URZ, URZ ;  /* 0x0000003f3f3ff290 */ /* 0x000ff6000fffe03f */
[----:B------:R-:W-:Y:S02]  /*27190*/  @!UPT UIADD3 URZ, URZ, URZ, URZ ;  /* 0x0000003f3f3ff290 */ /* 0x000fe4000fffe03f */
[----:B------:R-:W-:Y:S02]  /*271a0*/  IMAD.MOV.U32 R108, RZ, RZ, R20 ;  /* 0x000000ffff6c7224 */ /* 0x000fe400078e0014 */
[----:B------:R-:W-:Y:S02]  /*271b0*/  IMAD.MOV.U32 R109, RZ, RZ, R21 ;  /* 0x000000ffff6d7224 */ /* 0x000fe400078e0015 */
[----:B------:R-:W-:Y:S02]  /*271c0*/  IMAD.MOV.U32 R110, RZ, RZ, R22 ;  /* 0x000000ffff6e7224 */ /* 0x000fe400078e0016 */
[----:B------:R-:W-:Y:S02]  /*271d0*/  IMAD.MOV.U32 R111, RZ, RZ, R23 ;  /* 0x000000ffff6f7224 */ /* 0x000fe400078e0017 */
        /* <DEDUP_REMOVED lines=10> */
[----:B-1----:R-:W-:Y:S02]  /*27280*/  IMAD.MOV.U32 R40, RZ, RZ, R20 ;  /* 0x000000ffff287224 */ /* 0x002fe400078e0014 */
[----:B-----5:R-:W-:Y:S02]  /*27290*/  IMAD.MOV.U32 R41, RZ, RZ, R21 ;  /* 0x000000ffff297224 */ /* 0x020fe400078e0015 */
[----:B------:R-:W-:Y:S02]  /*272a0*/  IMAD.MOV.U32 R42, RZ, RZ, R22 ;  /* 0x000000ffff2a7224 */ /* 0x000fe400078e0016 */
[----:B------:R-:W-:Y:S02]  /*272b0*/  IMAD.MOV.U32 R43, RZ, RZ, R23 ;  /* 0x000000ffff2b7224 */ /* 0x000fe400078e0017 */
[C---:B------:R-:W-:Y:S01]  /*272c0*/  HMMA.1688.F32.TF32 R20, R120.reuse, R72, R160 ;  /* 0x000000487814723c */ /* 0x040fe200000810a0 */
[----:B------:R-:W2:Y:S04]  /*272d0*/  LDL.LU R160, [R1+0x240] ;  /* 0x0002400001a07983 */ /* 0x000ea80000300800 */
[----:B------:R-:W2:Y:S04]  /*272e0*/  LDL.LU R161, [R1+0x244] ;  /* 0x0002440001a17983 */ /* 0x000ea80000300800 */
[----:B------:R-:W2:Y:S04]  /*272f0*/  LDL.LU R162, [R1+0x248] ;  /* 0x0002480001a27983 */ /* 0x000ea80000300800 */
[----:B------:R-:W2:Y:S04]  /*27300*/  LDL.LU R163, [R1+0x24c] ;  /* 0x00024c0001a37983 */ /* 0x000ea80000300800 */
[----:B------:R-:W3:Y:S04]  /*27310*/  LDL.LU R168, [R1+0x210] ;  /* 0x0002100001a87983 */ /* 0x000ee80000300800 */
[----:B------:R-:W3:Y:S04]  /*27320*/  LDL.LU R169, [R1+0x214] ;  /* 0x0002140001a97983 */ /* 0x000ee80000300800 */
[----:B------:R-:W3:Y:S04]  /*27330*/  LDL.LU R170, [R1+0x218] ;  /* 0x0002180001aa7983 */ /* 0x000ee80000300800 */
[----:B------:R-:W3:Y:S01]  /*27340*/  LDL.LU R171, [R1+0x21c] ;  /* 0x00021c0001ab7983 */ /* 0x000ee20000300800 */
[C---:B------:R-:W-:Y:S03]  /*27350*/  HMMA.1688.F32.TF32 R100, R120.reuse, R36, R172 ;  /* 0x000000247864723c */ /* 0x040fe600000810ac */
[----:B------:R-:W4:Y:S04]  /*27360*/  LDL.LU R172, [R1+0xb0] ;  /* 0x0000b00001ac7983 */ /* 0x000f280000300800 */
[----:B------:R-:W4:Y:S01]  /*27370*/  LDL.LU R173, [R1+0xb4] ;  /* 0x0000b40001ad7983 */ /* 0x000f220000300800 */
[----:B------:R-:W-:Y:S03]  /*27380*/  HMMA.1688.F32.TF32 R48, R120, R32, R140 ;  /* 0x000000207830723c */ /* 0x000fe6000008108c */
[----:B------:R-:W4:Y:S01]  /*27390*/  LDL.LU R174, [R1+0xb8] ;  /* 0x0000b80001ae7983 */ /* 0x000f220000300800 */
[----:B------:R-:W-:-:S03]  /*273a0*/  IMAD.MOV.U32 R99, RZ, RZ, R23 ;  /* 0x000000ffff637224 */ /* 0x000fc600078e0017 */
[----:B------:R-:W4:Y:S01]  /*273b0*/  LDL.LU R175, [R1+0xbc] ;  /* 0x0000bc0001af7983 */ /* 0x000f220000300800 */
        /* <DEDUP_REMOVED lines=8> */
[----:B------:R-:W-:Y:S02]  /*27440*/  IMAD.MOV.U32 R96, RZ, RZ, R20 ;  /* 0x000000ffff607224 */ /* 0x000fe400078e0014 */
[----:B------:R-:W-:Y:S01]  /*27450*/  IMAD.MOV.U32 R21, RZ, RZ, R238 ;  /* 0x000000ffff157224 */ /* 0x000fe200078e00ee */
[----:B------:R-:W2:Y:S01]  /*27460*/  LDL.LU R236, [R1+0x220] ;  /* 0x0002200001ec7983 */ /* 0x000ea20000300800 */
[----:B------:R-:W-:-:S03]  /*27470*/  IMAD.MOV.U32 R20, RZ, RZ, R239 ;  /* 0x000000ffff147224 */ /* 0x000fc600078e00ef */
[----:B------:R-:W2:Y:S04]  /*27480*/  LDL.LU R237, [R1+0x224] ;  /* 0x0002240001ed7983 */ /* 0x000ea80000300800 */
        /* <DEDUP_REMOVED lines=9> */
[----:B------:R-:W2:Y:S01]  /*27520*/  LDL.LU R135, [R1+0x2bc] ;  /* 0x0002bc0001877983 */ /* 0x000ea20000300800 */
[----:B------:R-:W-:Y:S03]  /*27530*/  HMMA.1688.F32.TF32 R112, R120, R56, R244 ;  /* 0x000000387870723c */ /* 0x000fe600000810f4 */
[----:B------:R-:W2:Y:S04]  /*27540*/  LDL.LU R128, [R1+0x2c0] ;  /* 0x0002c00001807983 */ /* 0x000ea80000300800 */
[----:B------:R-:W2:Y:S04]  /*27550*/  LDL.LU R129, [R1+0x2c4] ;  /* 0x0002c40001817983 */ /* 0x000ea80000300800 */
[----:B------:R-:W2:Y:S01]  /*27560*/  LDL.LU R130, [R1+0x2c8] ;  /* 0x0002c80001827983 */ /* 0x000ea20000300800 */
[----:B------:R-:W-:-:S03]  /*27570*/  IMAD.MOV.U32 R247, RZ, RZ, R156 ;  /* 0x000000fffff77224 */ /* 0x000fc600078e009c */
[----:B------:R-:W2:Y:S01]  /*27580*/  LDL.LU R131, [R1+0x2cc] ;  /* 0x0002cc0001837983 */ /* 0x000ea20000300800 */
[----:B------:R-:W-:-:S03]  /*27590*/  IMAD.MOV.U32 R240, RZ, RZ, R157 ;  /* 0x000000fffff07224 */ /* 0x000fc600078e009d */
[----:B------:R-:W2:Y:S01]  /*275a0*/  LDL.LU R244, [R1+0x70] ;  /* 0x0000700001f47983 */ /* 0x000ea20000300800 */
[----:B------:R-:W-:-:S03]  /*275b0*/  IMAD.MOV.U32 R241, RZ, RZ, R158 ;  /* 0x000000fffff17224 */ /* 0x000fc600078e009e */
[----:B------:R-:W2:Y:S01]  /*275c0*/  LDL.LU R245, [R1+0x74] ;  /* 0x0000740001f57983 */ /* 0x000ea20000300800 */
[----:B------:R-:W-:-:S03]  /*275d0*/  IMAD.MOV.U32 R242, RZ, RZ, R159 ;  /* 0x000000fffff27224 */ /* 0x000fc600078e009f */
[----:B------:R-:W2:Y:S04]  /*275e0*/  LDL.LU R246, [R1+0x78] ;  /* 0x0000780001f67983 */ /* 0x000ea80000300800 */
[----:B------:R-:W2:Y:S04]  /*275f0*/  LDL.LU R156, [R1+0x13e8] ;  /* 0x0013e800019c7983 */ /* 0x000ea80000300800 */
[----:B------:R-:W2:Y:S04]  /*27600*/  LDL.LU R157, [R1+0x13e4] ;  /* 0x0013e400019d7983 */ /* 0x000ea80000300800 */
[----:B------:R-:W2:Y:S04]  /*27610*/  LDL.LU R158, [R1+0x13e0] ;  /* 0x0013e000019e7983 */ /* 0x000ea80000300800 */
[----:B------:R-:W2:Y:S01]  /*27620*/  LDL.LU R159, [R1+0x13dc] ;  /* 0x0013dc00019f7983 */ /* 0x000ea20000300800 */
[----:B------:R-:W-:-:S03]  /*27630*/  IMAD.MOV.U32 R243, RZ, RZ, R152 ;  /* 0x000000fffff37224 */ /* 0x000fc600078e0098 */
[----:B------:R-:W4:Y:S01]  /*27640*/  LDL.LU R152, [R1+0x13d8] ;  /* 0x0013d80001987983 */ /* 0x000f220000300800 */
[----:B---3--:R-:W-:Y:S07]  /*27650*/  HMMA.1688.F32.TF32 R120, R164, R148, R168 ;  /* 0x00000094a478723c */ /* 0x008fee00000810a8 */
[----:B------:R-:W-:Y:S02]  /*27660*/  IMAD.MOV.U32 R168, RZ, RZ, R153 ;  /* 0x000000ffffa87224 */ /* 0x000fe400078e0099 */
[----:B------:R-:W4:Y:S01]  /*27670*/  LDL.LU R153, [R1+0x13d4] ;  /* 0x0013d40001997983 */ /* 0x000f220000300800 */
[----:B------:R-:W-:-:S02]  /*27680*/  IMAD.MOV.U32 R169, RZ, RZ, R154 ;  /* 0x000000ffffa97224 */ /* 0x000fc400078e009a */
[----:B------:R-:W-:Y:S01]  /*27690*/  IMAD.MOV.U32 R170, RZ, RZ, R155 ;  /* 0x000000ffffaa7224 */ /* 0x000fe200078e009b */
[----:B------:R-:W4:Y:S04]  /*276a0*/  LDL.LU R154, [R1+0x13d0] ;  /* 0x0013d000019a7983 */ /* 0x000f280000300800 */
[----:B------:R-:W4:Y:S01]  /*276b0*/  LDL.LU R155, [R1+0x13cc] ;  /* 0x0013cc00019b7983 */ /* 0x000f220000300800 */
[----:B------:R-:W-:-:S03]  /*276c0*/  IMAD.MOV.U32 R171, RZ, RZ, R2 ;  /* 0x000000ffffab7224 */ /* 0x000fc600078e0002 */
[----:B------:R-:W3:Y:S01]  /*276d0*/  LDL.LU R2, [R1+0x13c8] ;  /* 0x0013c80001027983 */ /* 0x000ee20000300800 */
[----:B--2---:R-:W-:Y:S11]  /*276e0*/  HMMA.1688.F32.TF32 R124, R248, R148, R156 ;  /* 0x00000094f87c723c */ /* 0x004ff6000008109c */
[----:B------:R-:W-:Y:S11]  /*276f0*/  @!UPT UIADD3 URZ, URZ, URZ, URZ ;  /* 0x0000003f3f3ff290 */ /* 0x000ff6000fffe03f */
[----:B------:R-:W-:Y:S01]  /*27700*/  @!UPT UIADD3 URZ, URZ, URZ, URZ ;  /* 0x0000003f3f3ff290 */ /* 0x000fe2000fffe03f */
[----:B------:R1:W-:Y:S01]  /*27710*/  STL.64 [R1+0xe8], R126 ;  /* 0x0000e87e01007387 */ /* 0x0003e20000100a00 */
[----:B------:R-:W-:Y:S02]  /*27720*/  IMAD.MOV.U32 R76, RZ, RZ, R124 ;  /* 0x000000ffff4c7224 */ /* 0x000fe400078e007c */
[----:B------:R-:W-:Y:S01]  /*27730*/  IMAD.MOV.U32 R77, RZ, RZ, R125 ;  /* 0x000000ffff4d7224 */ /* 0x000fe200078e007d */
[----:B------:R-:W2:Y:S04]  /*27740*/  LDL.LU R156, [R1+0x250] ;  /* 0x00025000019c7983 */ /* 0x000ea80000300800 */
[----:B------:R-:W2:Y:S01]  /*27750*/  LDL.LU R157, [R1+0x254] ;  /* 0x00025400019d7983 */ /* 0x000ea20000300800 */
[-C--:B-1----:R-:W-:Y:S03]  /*27760*/  HMMA.1688.F32.TF32 R124, R164, R4.reuse, R236 ;  /* 0x00000004a47c723c */ /* 0x082fe600000810ec */
[----:B------:R-:W2:Y:S04]  /*27770*/  LDL.LU R158, [R1+0x258] ;  /* 0x00025800019e7983 */ /* 0x000ea80000300800 */
[----:B------:R-:W2:Y:S01]  /*27780*/  LDL.LU R159, [R1+0x25c] ;  /* 0x00025c00019f7983 */ /* 0x000ea20000300800 */
[C---:B----4-:R-:W-:Y:S03]  /*27790*/  HMMA.1688.F32.TF32 R236, R248.reuse, R4, R152 ;  /* 0x00000004f8ec723c */ /* 0x050fe60000081098 */
[----:B------:R-:W4:Y:S11]  /*277a0*/  LDL.LU R152, [R1+0x280] ;  /* 0x0002800001987983 */ /* 0x000f360000300800 */
[----:B------:R-:W-:Y:S09]  /*277b0*/  @!UPT UIADD3 URZ, URZ, URZ, URZ ;  /* 0x0000003f3f3ff290 */ /* 0x000ff2000fffe03f */
[----:B------:R-:W-:Y:S04]  /*277c0*/  STL.64 [R1+0xd0], R236 ;  /* 0x0000d0ec01007387 */ /* 0x000fe80000100a00 */
[----:B------:R-:W-:Y:S04]  /*277d0*/  STL.64 [R1+0xd8], R238 ;  /* 0x0000d8ee01007387 */ /* 0x000fe80000100a00 */
[----:B------:R-:W4:Y:S04]  /*277e0*/  LDL.LU R153, [R1+0x284] ;  /* 0x0002840001997983 */ /* 0x000f280000300800 */
[----:B------:R-:W4:Y:S01]  /*277f0*/  LDL.LU R154, [R1+0x288] ;  /* 0x00028800019a7983 */ /* 0x000f220000300800 */
[C---:B------:R-:W-:Y:S08]  /*27800*/  HMMA.1688.F32.TF32 R172, R248.reuse, R32, R172 ;  /* 0x00000020f8ac723c */ /* 0x040ff000000810ac */
[C---:B------:R-:W-:Y:S01]  /*27810*/  HMMA.1688.F32.TF32 R20, R248.reuse, R36, R20 ;  /* 0x00000024f814723c */ /* 0x040fe20000081014 */
[----:B---3--:R-:W-:Y:S01]  /*27820*/  IMAD.MOV.U32 R155, RZ, RZ, R2 ;  /* 0x000000ffff9b7224 */ /* 0x008fe200078e0002 */
[----:B------:R-:W-:Y:S04]  /*27830*/  LDS R236, [R252+0x21800] ;  /* 0x02180000fcec7984 */ /* 0x000fe80000000800 */
[----:B------:R-:W-:Y:S02]  /*27840*/  LDS R238, [R252+0x21c00] ;  /* 0x021c0000fcee7984 */ /* 0x000fe40000000800 */
[C---:B------:R-:W-:Y:S02]  /*27850*/  HMMA.1688.F32.TF32 R244, R248.reuse, R52, R244 ;  /* 0x00000034f8f4723c */ /* 0x040fe400000810f4 */
[----:B------:R-:W-:Y:S04]  /*27860*/  LDS R237, [R0+0x21800] ;  /* 0x0218000000ed7984 */ /* 0x000fe80000000800 */
[----:B------:R-:W1:Y:S02]  /*27870*/  LDS R239, [R0+0x21c00] ;  /* 0x021c000000ef7984 */ /* 0x000e640000000800 */
[C---:B------:R-:W-:Y:S08]  /*27880*/  HMMA.1688.F32.TF32 R240, R248.reuse, R56, R240 ;  /* 0x00000038f8f0723c */ /* 0x040ff000000810f0 */
[----:B------:R-:W-:Y:S01]  /*27890*/  HMMA.1688.F32.TF32 R168, R248, R60, R168 ;  /* 0x0000003cf8a8723c */ /* 0x000fe200000810a8 */
[----:B------:R-:W-:-:S02]  /*278a0*/  IMAD.MOV.U32 R80, RZ, RZ, R172 ;  /* 0x000000ffff507224 */ /* 0x000fc400078e00ac */
[----:B------:R-:W-:-:S05]  /*278b0*/  IMAD.MOV.U32 R81, RZ, RZ, R173 ;  /* 0x000000ffff517224 */ /* 0x000fca00078e00ad */
[C---:B------:R-:W-:Y:S08]  /*278c0*/  HMMA.1688.F32.TF32 R8, R164.reuse, R144, R8 ;  /* 0x00000090a408723c */ /* 0x040ff00000081008 */
[C---:B------:R-:W-:Y:S08]  /*278d0*/  HMMA.1688.F32.TF32 R128, R164.reuse, R32, R128 ;  /* 0x00000020a480723c */ /* 0x040ff00000081080 */
[C---:B------:R-:W-:Y:S08]  /*278e0*/  HMMA.1688.F32.TF32 R132, R164.reuse, R36, R132 ;  /* 0x00000024a484723c */ /* 0x040ff00000081084 */
[C---:B------:R-:W-:Y:S08]  /*278f0*/  HMMA.1688.F32.TF32 R136, R164.reuse, R52, R136 ;  /* 0x00000034a488723c */ /* 0x040ff00000081088 */
[C---:B-----5:R-:W-:Y:S08]  /*27900*/  HMMA.1688.F32.TF32 R140, R164.reuse, R56, R140 ;  /* 0x00000038a48c723c */ /* 0x060ff0000008108c */
[----:B------:R-:W-:Y:S01]  /*27910*/  HMMA.1688.F32.TF32 R160, R164, R68, R160 ;  /* 0x00000044a4a0723c */ /* 0x000fe200000810a0 */
        /* <DEDUP_REMOVED lines=8> */
[----:B------:R-:W-:Y:S01]  /*279a0*/  IMAD.MOV.U32 R53, RZ, RZ, R171 ;  /* 0x000000ffff357224 */ /* 0x000fe200078e00ab */
[----:B--2---:R-:W-:Y:S01]  /*279b0*/  HMMA.1688.F32.TF32 R156, R164, R64, R156 ;  /* 0x00000040a49c723c */ /* 0x004fe2000008109c */
[----:B------:R-:W-:-:S07]  /*279c0*/  IMAD.MOV.U32 R57, RZ, RZ, R169 ;  /* 0x000000ffff397224 */ /* 0x000fce00078e00a9 */
[C---:B----4-:R-:W-:Y:S08]  /*279d0*/  HMMA.1688.F32.TF32 R152, R164.reuse, R60, R152 ;  /* 0x0000003ca498723c */ /* 0x050ff00000081098 */
[----:B------:R-:W-:Y:S01]  /*279e0*/  HMMA.1688.F32.TF32 R164, R164, R72, R84 ;  /* 0x00000048a4a4723c */ /* 0x000fe20000081054 */
[----:B------:R-:W2:Y:S04]  /*279f0*/  LDL.LU.64 R86, [R1+0x13c0] ;  /* 0x0013c00001567983 */ /* 0x000ea80000300a00 */
[----:B------:R3:W-:Y:S01]  /*27a00*/  STL.64 [R1+0xc8], R174 ;  /* 0x0000c8ae01007387 */ /* 0x0007e20000100a00 */
[----:B------:R-:W-:-:S03]  /*27a10*/  IMAD.MOV.U32 R60, RZ, RZ, R168 ;  /* 0x000000ffff3c7224 */ /* 0x000fc600078e00a8 */
[----:B---3--:R-:W3:Y:S04]  /*27a20*/  LDL.LU.64 R174, [R1+0x13b8] ;  /* 0x0013b80001ae7983 */ /* 0x008ee80000300a00 */
[----:B------:R-:W3:Y:S04]  /*27a30*/  LDL.LU.64 R172, [R1+0x13b0] ;  /* 0x0013b00001ac7983 */ /* 0x000ee80000300a00 */
[----:B------:R-:W-:Y:S04]  /*27a40*/  STL.64 [R1+0xb0], R20 ;  /* 0x0000b01401007387 */ /* 0x000fe80000100a00 */
[----:B------:R4:W-:Y:S04]  /*27a50*/  STL.64 [R1+0xb8], R22 ;  /* 0x0000b81601007387 */ /* 0x0009e80000100a00 */
[----:B----4-:R-:W2:Y:S04]  /*27a60*/  LDL.LU.64 R22, [R1+0x13a8] ;  /* 0x0013a80001167983 */ /* 0x010ea80000300a00 */
[----:B------:R-:W2:Y:S04]  /*27a70*/  LDL.LU.64 R20, [R1+0x13a0] ;  /* 0x0013a00001147983 */ /* 0x000ea80000300a00 */
[----:B------:R4:W-:Y:S04]  /*27a80*/  STL [R1+0xa0], R244 ;  /* 0x0000a0f401007387 */ /* 0x0009e80000100800 */
[----:B------:R-:W5:Y:S04]  /*27a90*/  LDL.LU.64 R246, [R1+0x1398] ;  /* 0x0013980001f67983 */ /* 0x000f680000300a00 */
[----:B----4-:R-:W5:Y:S04]  /*27aa0*/  LDL.LU.64 R244, [R1+0x1390] ;  /* 0x0013900001f47983 */ /* 0x010f680000300a00 */
[----:B------:R-:W4:Y:S04]  /*27ab0*/  LDL.LU.64 R242, [R1+0x1388] ;  /* 0x0013880001f27983 */ /* 0x000f280000300a00 */
[----:B------:R-:W4:Y:S04]  /*27ac0*/  LDL.LU.64 R240, [R1+0x1380] ;  /* 0x0013800001f07983 */ /* 0x000f280000300a00 */
[----:B------:R-:W2:Y:S04]  /*27ad0*/  LDL.LU.64 R170, [R1+0x1378] ;  /* 0x0013780001aa7983 */ /* 0x000ea80000300a00 */
[----:B------:R-:W2:Y:S01]  /*27ae0*/  LDL.LU.64 R168, [R1+0x1370] ;  /* 0x0013700001a87983 */ /* 0x000ea20000300a00 */
[C---:B-1----:R-:W-:Y:S11]  /*27af0*/  HMMA.1688.F32.TF32 R176, R236.reuse, R90, R176 ;  /* 0x0000005aecb0723c */ /* 0x042ff600000810b0 */
[----:B------:R-:W-:Y:S11]  /*27b00*/  @!UPT UIADD3 URZ, URZ, URZ, URZ ;  /* 0x0000003f3f3ff290 */ /* 0x000ff6000fffe03f */
[----:B------:R-:W-:Y:S02]  /*27b10*/  @!UPT UIADD3 URZ, URZ, URZ, URZ ;  /* 0x0000003f3f3ff290 */ /* 0x000fe4000fffe03f */
[----:B------:R-:W-:Y:S02]  /*27b20*/  IMAD.MOV.U32 R52, RZ, RZ, R176 ;  /* 0x000000ffff347224 */ /* 0x000fe400078e00b0 */
[----:B------:R-:W-:Y:S02]  /*27b30*/  IMAD.MOV.U32 R5, RZ, RZ, R177 ;  /* 0x000000ffff057224 */ /* 0x000fe400078e00b1 */
[----:B------:R-:W-:Y:S02]  /*27b40*/  IMAD.MOV.U32 R4, RZ, RZ, R178 ;  /* 0x000000ffff047224 */ /* 0x000fe400078e00b2 */
[----:B------:R-:W-:Y:S02]  /*27b50*/  IMAD.MOV.U32 R3, RZ, RZ, R179 ;  /* 0x000000ffff037224 */ /* 0x000fe400078e00b3 */
[C---:B------:R-:W-:Y:S08]  /*27b60*/  HMMA.1688.F32.TF32 R176, R236.reuse, R6, R200 ;  /* 0x00000006ecb0723c */ /* 0x040ff000000810c8 */
[C---:B------:R-:W-:Y:S08]  /*27b70*/  HMMA.1688.F32.TF32 R180, R236.reuse, R82, R180 ;  /* 0x00000052ecb4723c */ /* 0x040ff000000810b4 */
[----:B------:R-:W-:Y:S08]  /*27b80*/  HMMA.1688.F32.TF32 R184, R236, R78, R184 ;  /* 0x0000004eecb8723c */ /* 0x000ff000000810b8 */
[C---:B-----5:R-:W-:Y:S08]  /*27b90*/  HMMA.1688.F32.TF32 R244, R248.reuse, R72, R244 ;  /* 0x00000048f8f4723c */ /* 0x060ff000000810f4 */
[C---:B----4-:R-:W-:Y:S08]  /*27ba0*/  HMMA.1688.F32.TF32 R240, R248.reuse, R68, R240 ;  /* 0x00000044f8f0723c */ /* 0x050ff000000810f0 */
[----:B--2---:R-:W-:Y:S08]  /*27bb0*/  HMMA.1688.F32.TF32 R168, R248, R64, R168 ;  /* 0x00000040f8a8723c */ /* 0x004ff000000810a8 */
[C---:B------:R-:W-:Y:S08]  /*27bc0*/  HMMA.1688.F32.TF32 R248, R236.reuse, R86, R20 ;  /* 0x00000056ecf8723c */ /* 0x040ff00000081014 */
[----:B------:R-:W-:Y:S01]  /*27bd0*/  HMMA.1688.F32.TF32 R20, R236, R94, R188 ;  /* 0x0000005eec14723c */ /* 0x000fe200000810bc */
[----:B------:R-:W-:Y:S04]  /*27be0*/  STL.64 [R1+0x1320], R242 ;  /* 0x001320f201007387 */ /* 0x000fe80000100a00 */
[----:B------:R-:W-:Y:S03]  /*27bf0*/  STL.64 [R1+0x1318], R240 ;  /* 0x001318f001007387 */ /* 0x000fe60000100a00 */
[----:B------:R-:W-:-:S02]  /*27c00*/  IMAD.MOV.U32 R36, RZ, RZ, R169 ;  /* 0x000000ffff247224 */ /* 0x000fc400078e00a9 */
[----:B------:R-:W-:Y:S01]  /*27c10*/  IMAD.MOV.U32 R32, RZ, RZ, R171 ;  /* 0x000000ffff207224 */ /* 0x000fe200078e00ab */
[----:B------:R-:W-:Y:S04]  /*27c20*/  LDS R169, [R0+0x21880] ;  /* 0x0218800000a97984 */ /* 0x000fe80000000800 */
[----:B------:R1:W-:Y:S08]  /*27c30*/  LDS R171, [R0+0x21c80] ;  /* 0x021c800000ab7984 */ /* 0x0003f00000000800 */
[----:B------:R2:W-:Y:S01]  /*27c40*/  STL [R1+0x140], R20 ;  /* 0x0001401401007387 */ /* 0x0005e20000100800 */
[----:B------:R-:W-:-:S02]  /*27c50*/  IMAD.MOV.U32 R93, RZ, RZ, R21 ;  /* 0x000000ffff5d7224 */ /* 0x000fc400078e0015 */
[----:B------:R-:W-:Y:S02]  /*27c60*/  IMAD.MOV.U32 R92, RZ, RZ, R22 ;  /* 0x000000ffff5c7224 */ /* 0x000fe400078e0016 */
[----:B-1----:R-:W-:Y:S02]  /*27c70*/  IMAD.MOV.U32 R0, RZ, RZ, R23 ;  /* 0x000000ffff007224 */ /* 0x002fe400078e0017 */
[C---:B--2---:R-:W-:Y:S11]  /*27c80*/  HMMA.1688.F32.TF32 R20, R236.reuse, R146, R192 ;  /* 0x00000092ec14723c */ /* 0x044ff600000810c0 */
[----:B------:R-:W-:Y:S11]  /*27c90*/  @!UPT UIADD3 URZ, URZ, URZ, URZ ;  /* 0x0000003f3f3ff290 */ /* 0x000ff6000fffe03f */
[----:B------:R-:W-:Y:S01]  /*27ca0*/  @!UPT UIADD3 URZ, URZ, URZ, URZ ;  /* 0x0000003f3f3ff290 */ /* 0x000fe2000fffe03f */
[----:B------:R-:W-:Y:S04]  /*27cb0*/  STL.64 [R1+0x200], R20 ;  /* 0x0002001401007387 */ /* 0x000fe80000100a00 */
[----:B------:R1:W-:Y:S02]  /*27cc0*/  STL.64 [R1+0x208], R22 ;  /* 0x0002081601007387 */ /* 0x0003e40000100a00 */
[C---:B-1----:R-:W-:Y:S08]  /*27cd0*/  HMMA.1688.F32.TF32 R20, R236.reuse, R34, R204 ;  /* 0x00000022ec14723c */ /* 0x042ff000000810cc */
[C---:B------:R-:W-:Y:S11]  /*27ce0*/  HMMA.1688.F32.TF32 R188, R236.reuse, R150, R196 ;  /* 0x00000096ecbc723c */ /* 0x040ff600000810c4 */
[----:B------:R-:W-:Y:S05]  /*27cf0*/  @!UPT UIADD3 URZ, URZ, URZ, URZ ;  /* 0x0000003f3f3ff290 */ /* 0x000fea000fffe03f */
[----:B------:R-:W-:Y:S02]  /*27d00*/  IMAD.MOV.U32 R207, RZ, RZ, R20 ;  /* 0x000000ffffcf7224 */ /* 0x000fe400078e0014 */
[----:B------:R-:W-:Y:S02]  /*27d10*/  IMAD.MOV.U32 R206, RZ, RZ, R21 ;  /* 0x000000ffffce7224 */ /* 0x000fe400078e0015 */
[----:B------:R-:W-:Y:S02]  /*27d20*/  IMAD.MOV.U32 R205, RZ, RZ, R22 ;  /* 0x000000ffffcd7224 */ /* 0x000fe400078e0016 */
[----:B------:R-:W-:Y:S02]  /*27d30*/  IMAD.MOV.U32 R204, RZ, RZ, R23 ;  /* 0x000000ffffcc7224 */ /* 0x000fe400078e0017 */
[----:B------:R-:W-:Y:S01]  /*27d40*/  HMMA.1688.F32.TF32 R20, R236, R38, R208 ;  /* 0x00000026ec14723c */ /* 0x000fe200000810d0 */
[----:B------:R-:W-:Y:S04]  /*27d50*/  STL.64 [R1+0x1f0], R188 ;  /* 0x0001f0bc01007387 */ /* 0x000fe80000100a00 */
[----:B------:R-:W-:Y:S04]  /*27d60*/  STL.64 [R1+0x1f8], R190 ;  /* 0x0001f8be01007387 */ /* 0x000fe80000100a00 */
[----:B------:R-:W-:Y:S04]  /*27d70*/  STL.64 [R1+0x1e0], R176 ;  /* 0x0001e0b001007387 */ /* 0x000fe80000100a00 */
[----:B------:R-:W-:Y:S10]  /*27d80*/  STL.64 [R1+0x1e8], R178 ;  /* 0x0001e8b201007387 */ /* 0x000ff40000100a00 */
[----:B------:R1:W-:Y:S01]  /*27d90*/  STL.64 [R1+0x1c0], R20 ;  /* 0x0001c01401007387 */ /* 0x0003e20000100a00 */
[----:B------:R-:W-:-:S02]  /*27da0*/  IMAD.MOV.U32 R199, RZ, RZ, R22 ;  /* 0x000000ffffc77224 */ /* 0x000fc400078e0016 */
[----:B------:R-:W-:Y:S01]  /*27db0*/  IMAD.MOV.U32 R198, RZ, RZ, R23 ;  /* 0x000000ffffc67224 */ /* 0x000fe200078e0017 */
[----:B------:R-:W2:Y:S01]  /*27dc0*/  LDL R84, [R1+0x314] ;  /* 0x0003140001547983 */ /* 0x000ea20000100800 */
[----:B------:R-:W-:Y:S02]  /*27dd0*/  IMAD.MOV.U32 R37, RZ, RZ, R168 ;  /* 0x000000ffff257224 */ /* 0x000fe400078e00a8 */
[----:B------:R-:W-:Y:S01]  /*27de0*/  IMAD.MOV.U32 R33, RZ, RZ, R170 ;  /* 0x000000ffff217224 */ /* 0x000fe200078e00aa */
[----:B------:R-:W-:Y:S01]  /*27df0*/  LDS R168, [R252+0x21880] ;  /* 0x02188000fca87984 */ /* 0x000fe20000000800 */
[C---:B-1----:R-:W-:Y:S03]  /*27e00*/  HMMA.1688.F32.TF32 R20, R236.reuse, R54, R212 ;  /* 0x00000036ec14723c */ /* 0x042fe600000810d4 */
[----:B------:R-:W1:Y:S04]  /*27e10*/  LDS R170, [R252+0x21c80] ;  /* 0x021c8000fcaa7984 */ /* 0x000e680000000800 */
[----:B------:R-:W4:Y:S11]  /*27e20*/  LDL R85, [R1+0x318] ;  /* 0x0003180001557983 */ /* 0x000f360000100800 */
[----:B------:R-:W-:Y:S06]  /*27e30*/  @!UPT UIADD3 URZ, URZ, URZ, URZ ;  /* 0x0000003f3f3ff290 */ /* 0x000fec000fffe03f */
[----:B------:R-:W-:Y:S02]  /*27e40*/  IMAD.MOV.U32 R211, RZ, RZ, R20 ;  /* 0x000000ffffd37224 */ /* 0x000fe400078e0014 */
[----:B------:R-:W-:Y:S02]  /*27e50*/  IMAD.MOV.U32 R210, RZ, RZ, R21 ;  /* 0x000000ffffd27224 */ /* 0x000fe400078e0015 */
[----:B------:R-:W-:Y:S02]  /*27e60*/  IMAD.MOV.U32 R209, RZ, RZ, R22 ;  /* 0x000000ffffd17224 */ /* 0x000fe400078e0016 */
[----:B------:R-:W-:Y:S02]  /*27e70*/  IMAD.MOV.U32 R208, RZ, RZ, R23 ;  /* 0x000000ffffd07224 */ /* 0x000fe400078e0017 */
[----:B------:R-:W-:Y:S08]  /*27e80*/  HMMA.1688.F32.TF32 R20, R236, R58, R216 ;  /* 0x0000003aec14723c */ /* 0x000ff000000810d8 */
[----:B-1----:R-:W-:Y:S11]  /*27e90*/  HMMA.1688.F32.TF32 R8, R168, R146, R8 ;  /* 0x00000092a808723c */ /* 0x002ff60000081008 */
[----:B------:R-:W-:Y:S05]  /*27ea0*/  @!UPT UIADD3 URZ, URZ, URZ, URZ ;  /* 0x0000003f3f3ff290 */ /* 0x000fea000fffe03f */
[----:B------:R-:W-:Y:S02]  /*27eb0*/  IMAD.MOV.U32 R215, RZ, RZ, R20 ;  /* 0x000000ffffd77224 */ /* 0x000fe400078e0014 */
[----:B------:R-:W-:Y:S02]  /*27ec0*/  IMAD.MOV.U32 R214, RZ, RZ, R21 ;  /* 0x000000ffffd67224 */ /* 0x000fe400078e0015 */
[----:B------:R-:W-:Y:S02]  /*27ed0*/  IMAD.MOV.U32 R213, RZ, RZ, R22 ;  /* 0x000000ffffd57224 */ /* 0x000fe400078e0016 */
[----:B------:R-:W-:Y:S02]  /*27ee0*/  IMAD.MOV.U32 R212, RZ, RZ, R23 ;  /* 0x000000ffffd47224 */ /* 0x000fe400078e0017 */
[----:B------:R-:W-:Y:S01]  /*27ef0*/  HMMA.1688.F32.TF32 R20, R236, R62, R220 ;  /* 0x0000003eec14723c */ /* 0x000fe200000810dc */
[----:B------:R-:W-:Y:S07]  /*27f00*/  STL.64 [R1+0x210], R8 ;  /* 0x0002100801007387 */ /* 0x000fee0000100a00 */
[C---:B------:R-:W-:Y:S01]  /*27f10*/  HMMA.1688.F32.TF32 R188, R168.reuse, R150, R120 ;  /* 0x00000096a8bc723c */ /* 0x040fe20000081078 */
[----:B------:R1:W-:Y:S07]  /*27f20*/  STL.64 [R1+0x218], R10 ;  /* 0x0002180a01007387 */ /* 0x0003ee0000100a00 */
[----:B------:R-:W-:Y:S08]  /*27f30*/  HMMA.1688.F32.TF32 R120, R168, R6, R124 ;  /* 0x00000006a878723c */ /* 0x000ff0000008107c */
[----:B------:R-:W-:-:S02]  /*27f40*/  IMAD.MOV.U32 R219, RZ, RZ, R20 ;  /* 0x000000ffffdb7224 */ /* 0x000fc400078e0014 */
[----:B------:R-:W-:Y:S02]  /*27f50*/  IMAD.MOV.U32 R218, RZ, RZ, R21 ;  /* 0x000000ffffda7224 */ /* 0x000fe400078e0015 */
[----:B------:R-:W-:Y:S02]  /*27f60*/  IMAD.MOV.U32 R217, RZ, RZ, R22 ;  /* 0x000000ffffd97224 */ /* 0x000fe400078e0016 */
[----:B------:R-:W-:Y:S02]  /*27f70*/  IMAD.MOV.U32 R216, RZ, RZ, R23 ;  /* 0x000000ffffd87224 */ /* 0x000fe400078e0017 */
[----:B------:R-:W-:Y:S08]  /*27f80*/  HMMA.1688.F32.TF32 R20, R236, R66, R224 ;  /* 0x00000042ec14723c */ /* 0x000ff000000810e0 */
[----:B-1----:R-:W-:Y:S01]  /*27f90*/  HMMA.1688.F32.TF32 R8, R168, R34, R128 ;  /* 0x00000022a808723c */ /* 0x002fe20000081080 */
[----:B------:R1:W-:Y:S04]  /*27fa0*/  STL.64 [R1+0x220], R188 ;  /* 0x000220bc01007387 */ /* 0x0003e80000100a00 */
[----:B------:R5:W-:Y:S04]  /*27fb0*/  STL.64 [R1+0x228], R190 ;  /* 0x000228be01007387 */ /* 0x000be80000100a00 */
[----:B-1----:R-:W3:Y:S07]  /*27fc0*/  LDL.LU R188, [R1+0x2d0] ;  /* 0x0002d00001bc7983 */ /* 0x002eee0000300800 */
[----:B------:R-:W-:-:S02]  /*27fd0*/  IMAD.MOV.U32 R197, RZ, RZ, R20 ;  /* 0x000000ffffc57224 */ /* 0x000fc400078e0014 */
[----:B------:R-:W-:Y:S02]  /*27fe0*/  IMAD.MOV.U32 R196, RZ, RZ, R21 ;  /* 0x000000ffffc47224 */ /* 0x000fe400078e0015 */
[----:B------:R-:W-:Y:S02]  /*27ff0*/  IMAD.MOV.U32 R195, RZ, RZ, R22 ;  /* 0x000000ffffc37224 */ /* 0x000fe400078e0016 */
[----:B------:R-:W-:Y:S02]  /*28000*/  IMAD.MOV.U32 R194, RZ, RZ, R23 ;  /* 0x000000ffffc27224 */ /* 0x000fe400078e0017 */
[----:B------:R-:W-:Y:S01]  /*28010*/  HMMA.1688.F32.TF32 R20, R236, R70, R228 ;  /* 0x00000046ec14723c */ /* 0x000fe200000810e4 */
[----:B------:R-:W-:Y:S04]  /*28020*/  STL.64 [R1+0x2b0], R120 ;  /* 0x0002b07801007387 */ /* 0x000fe80000100a00 */
[----:B------:R-:W-:Y:S04]  /*28030*/  STL.64 [R1+0x2b8], R122 ;  /* 0x0002b87a01007387 */ /* 0x000fe80000100a00 */
[----:B------:R1:W-:Y:S04]  /*28040*/  STL.64 [R1+0x2a0], R8 ;  /* 0x0002a00801007387 */ /* 0x0003e80000100a00 */
[----:B------:R1:W-:Y:S04]  /*28050*/  STL.64 [R1+0x2a8], R10 ;  /* 0x0002a80a01007387 */ /* 0x0003e80000100a00 */
[----:B------:R-:W3:Y:S04]  /*28060*/  LDL.LU R189, [R1+0x2d4] ;  /* 0x0002d40001bd7983 */ /* 0x000ee80000300800 */
[----:B-----5:R-:W5:Y:S04]  /*28070*/  LDL.LU R190, [R1+0x2d8] ;  /* 0x0002d80001be7983 */ /* 0x020f680000300800 */
        /* <DEDUP_REMOVED lines=9> */
[----:B-1----:R-:W5:Y:S04]  /*28110*/  LDL.LU R8, [R1+0x50] ;  /* 0x0000500001087983 */ /* 0x002f680000300800 */
[----:B------:R-:W5:Y:S01]  /*28120*/  LDL.LU R9, [R1+0x54] ;  /* 0x0000540001097983 */ /* 0x000f620000300800 */
[----:B------:R-:W-:-:S03]  /*28130*/  IMAD.MOV.U32 R223, RZ, RZ, R20 ;  /* 0x000000ffffdf7224 */ /* 0x000fc600078e0014 */
[----:B------:R-:W5:Y:S01]  /*28140*/  LDL.LU R10, [R1+0x58] ;  /* 0x00005800010a7983 */ /* 0x000f620000300800 */
[----:B------:R-:W-:-:S03]  /*28150*/  IMAD.MOV.U32 R222, RZ, RZ, R21 ;  /* 0x000000ffffde7224 */ /* 0x000fc600078e0015 */
[----:B------:R-:W5:Y:S01]  /*28160*/  LDL.LU R11, [R1+0x5c] ;  /* 0x00005c00010b7983 */ /* 0x000f620000300800 */
[----:B------:R-:W-:Y:S02]  /*28170*/  IMAD.MOV.U32 R221, RZ, RZ, R22 ;  /* 0x000000ffffdd7224 */ /* 0x000fe400078e0016 */
[----:B------:R-:W-:Y:S01]  /*28180*/  IMAD.MOV.U32 R220, RZ, RZ, R23 ;  /* 0x000000ffffdc7224 */ /* 0x000fe200078e0017 */
[----:B------:R-:W5:Y:S01]  /*28190*/  LDL.LU R128, [R1+0x80] ;  /* 0x0000800001807983 */ /* 0x000f620000300800 */
[----:B------:R-:W-:Y:S03]  /*281a0*/  HMMA.1688.F32.TF32 R20, R236, R74, R232 ;  /* 0x0000004aec14723c */ /* 0x000fe600000810e8 */
[----:B------:R-:W5:Y:S04]  /*281b0*/  LDL.LU R129, [R1+0x84] ;  /* 0x0000840001817983 */ /* 0x000f680000300800 */
[----:B------:R-:W5:Y:S01]  /*281c0*/  LDL.LU R130, [R1+0x88] ;  /* 0x0000880001827983 */ /* 0x000f620000300800 */
[----:B------:R-:W-:-:S02]  /*281d0*/  IMAD.MOV.U32 R236, RZ, RZ, R40 ;  /* 0x000000ffffec7224 */ /* 0x000fc400078e0028 */
[----:B------:R-:W-:Y:S01]  /*281e0*/  IMAD.MOV.U32 R237, RZ, RZ, R41 ;  /* 0x000000ffffed7224 */ /* 0x000fe200078e0029 */
        /* <DEDUP_REMOVED lines=34> */
[----:B------:R-:W5:Y:S01]  /*28410*/  LDL.LU R243, [R1+0x13c] ;  /* 0x00013c0001f37983 */ /* 0x000f620000300800 */
[C---:B------:R-:W-:Y:S03]  /*28420*/  HMMA.1688.F32.TF32 R132, R168.reuse, R38, R132 ;  /* 0x00000026a884723c */ /* 0x040fe60000081084 */
[----:B--2---:R-:W-:Y:S04]  /*28430*/  LDS R176, [R84+0x21800] ;  /* 0x0218000054b07984 */ /* 0x004fe80000000800 */
[----:B------:R-:W-:Y:S01]  /*28440*/  LDS R178, [R84+0x21c00] ;  /* 0x021c000054b27984 */ /* 0x000fe20000000800 */
[----:B------:R-:W-:Y:S01]  /*28450*/  HMMA.1688.F32.TF32 R136, R168, R54, R136 ;  /* 0x00000036a888723c */ /* 0x000fe20000081088 */
[----:B------:R-:W-:-:S07]  /*28460*/  IMAD.MOV.U32 R227, RZ, RZ, R20 ;  /* 0x000000ffffe37224 */ /* 0x000fce00078e0014 */
[C---:B------:R-:W-:Y:S01]  /*28470*/  HMMA.1688.F32.TF32 R140, R168.reuse, R58, R140 ;  /* 0x0000003aa88c723c */ /* 0x040fe2000008108c */
[----:B------:R-:W-:Y:S01]  /*28480*/  IMAD.MOV.U32 R226, RZ, RZ, R21 ;  /* 0x000000ffffe27224 */ /* 0x000fe200078e0015 */
[----:B----4-:R-:W-:Y:S01]  /*28490*/  LDS R177, [R85+0x21800] ;  /* 0x0218000055b17984 */ /* 0x010fe20000000800 */
[----:B------:R-:W-:Y:S02]  /*284a0*/  IMAD.MOV.U32 R225, RZ, RZ, R22 ;  /* 0x000000ffffe17224 */ /* 0x000fe400078e0016 */
[----:B------:R-:W-:Y:S01]  /*284b0*/  IMAD.MOV.U32 R224, RZ, RZ, R23 ;  /* 0x000000ffffe07224 */ /* 0x000fe200078e0017 */
[----:B------:R-:W-:Y:S02]  /*284c0*/  LDS R179, [R85+0x21c00] ;  /* 0x021c000055b37984 */ /* 0x000fe40000000800 */
[C---:B---3--:R-:W-:Y:S02]  /*284d0*/  HMMA.1688.F32.TF32 R20, R168.reuse, R86, R172 ;  /* 0x00000056a814723c */ /* 0x048fe400000810ac */
[----:B------:R-:W-:Y:S04]  /*284e0*/  LDS R172, [R84+0x21880] ;  /* 0x0218800054ac7984 */ /* 0x000fe80000000800 */
[----:B------:R-:W-:Y:S04]  /*284f0*/  LDS R174, [R84+0x21c80] ;  /* 0x021c800054ae7984 */ /* 0x000fe80000000800 */
[----:B------:R-:W-:Y:S04]  /*28500*/  LDS R173, [R85+0x21880] ;  /* 0x0218800055ad7984 */ /* 0x000fe80000000800 */
[----:B------:R-:W5:Y:S04]  /*28510*/  LDS R175, [R85+0x21c80] ;  /* 0x021c800055af7984 */ /* 0x000f680000000800 */
[----:B------:R1:W-:Y:S04]  /*28520*/  STL.64 [R1+0x290], R132 ;  /* 0x0002908401007387 */ /* 0x0003e80000100a00 */
[----:B------:R2:W-:Y:S04]  /*28530*/  STL.64 [R1+0x298], R134 ;  /* 0x0002988601007387 */ /* 0x0005e80000100a00 */
[----:B-1----:R-:W3:Y:S04]  /*28540*/  LDL.LU R132, [R1+0x90] ;  /* 0x0000900001847983 */ /* 0x002ee80000300800 */
[----:B------:R-:W3:Y:S04]  /*28550*/  LDL.LU R133, [R1+0x94] ;  /* 0x0000940001857983 */ /* 0x000ee80000300800 */
[----:B--2---:R-:W3:Y:S04]  /*28560*/  LDL.LU R134, [R1+0x98] ;  /* 0x0000980001867983 */ /* 0x004ee80000300800 */
[----:B------:R-:W3:Y:S04]  /*28570*/  LDL.LU R135, [R1+0x9c] ;  /* 0x00009c0001877983 */ /* 0x000ee80000300800 */
[----:B------:R-:W-:Y:S04]  /*28580*/  STL.64 [R1+0x280], R136 ;  /* 0x0002808801007387 */ /* 0x000fe80000100a00 */
[----:B------:R1:W-:Y:S04]  /*28590*/  STL.64 [R1+0x288], R138 ;  /* 0x0002888a01007387 */ /* 0x0003e80000100a00 */
[----:B------:R-:W-:Y:S04]  /*285a0*/  STL.64 [R1+0x270], R140 ;  /* 0x0002708c01007387 */ /* 0x000fe80000100a00 */
[----:B------:R2:W-:Y:S01]  /*285b0*/  STL.64 [R1+0x278], R142 ;  /* 0x0002788e01007387 */ /* 0x0005e20000100a00 */
[C---:B-1----:R-:W-:Y:S08]  /*285c0*/  HMMA.1688.F32.TF32 R136, R168.reuse, R62, R152 ;  /* 0x0000003ea888723c */ /* 0x042ff00000081098 */
[C---:B------:R-:W-:Y:S08]  /*285d0*/  HMMA.1688.F32.TF32 R152, R168.reuse, R66, R156 ;  /* 0x00000042a898723c */ /* 0x040ff0000008109c */
[----:B--2---:R-:W-:Y:S07]  /*285e0*/  HMMA.1688.F32.TF32 R140, R168, R70, R160 ;  /* 0x00000046a88c723c */ /* 0x004fee00000810a0 */
[----:B------:R-:W-:Y:S04]  /*285f0*/  STL.64 [R1+0x260], R136 ;  /* 0x0002608801007387 */ /* 0x000fe80000100a00 */
[----:B------:R-:W-:Y:S04]  /*28600*/  STL.64 [R1+0x268], R138 ;  /* 0x0002688a01007387 */ /* 0x000fe80000100a00 */
[----:B------:R-:W-:Y:S04]  /*28610*/  STL.64 [R1+0x250], R152 ;  /* 0x0002509801007387 */ /* 0x000fe80000100a00 */
[----:B------:R1:W-:Y:S04]  /*28620*/  STL.64 [R1+0x258], R154 ;  /* 0x0002589a01007387 */ /* 0x0003e80000100a00 */
[----:B------:R-:W-:Y:S04]  /*28630*/  STL.64 [R1+0x240], R140 ;  /* 0x0002408c01007387 */ /* 0x000fe80000100a00 */
[----:B------:R3:W-:Y:S01]  /*28640*/  STL.64 [R1+0x248], R142 ;  /* 0x0002488e01007387 */ /* 0x0007e20000100a00 */
[C---:B-----5:R-:W-:Y:S03]  /*28650*/  HMMA.1688.F32.TF32 R156, R172.reuse, R82, R188 ;  /* 0x00000052ac9c723c */ /* 0x060fe600000810bc */
[----:B------:R-:W2:Y:S04]  /*28660*/  LDL.LU R188, [R1+0x120] ;  /* 0x0001200001bc7983 */ /* 0x000ea80000300800 */
[----:B------:R-:W2:Y:S04]  /*28670*/  LDL.LU R189, [R1+0x124] ;  /* 0x0001240001bd7983 */ /* 0x000ea80000300800 */
[----:B------:R-:W2:Y:S04]  /*28680*/  LDL.LU R190, [R1+0x128] ;  /* 0x0001280001be7983 */ /* 0x000ea80000300800 */
[----:B------:R-:W2:Y:S01]  /*28690*/  LDL.LU R191, [R1+0x12c] ;  /* 0x00012c0001bf7983 */ /* 0x000ea20000300800 */
[----:B-1----:R-:W-:Y:S03]  /*286a0*/  HMMA.1688.F32.TF32 R152, R172, R78, R240 ;  /* 0x0000004eac98723c */ /* 0x002fe600000810f0 */
[----:B------:R-:W4:Y:S04]  /*286b0*/  LDL.LU R240, [R1+0x110] ;  /* 0x0001100001f07983 */ /* 0x000f280000300800 */
[----:B------:R-:W4:Y:S04]  /*286c0*/  LDL.LU R241, [R1+0x114] ;  /* 0x0001140001f17983 */ /* 0x000f280000300800 */
[----:B------:R-:W4:Y:S04]  /*286d0*/  LDL.LU R242, [R1+0x118] ;  /* 0x0001180001f27983 */ /* 0x000f280000300800 */
[----:B------:R-:W4:Y:S01]  /*286e0*/  LDL.LU R243, [R1+0x11c] ;  /* 0x00011c0001f37983 */ /* 0x000f220000300800 */
[C---:B------:R-:W-:Y:S08]  /*286f0*/  HMMA.1688.F32.TF32 R136, R168.reuse, R74, R164 ;  /* 0x0000004aa888723c */ /* 0x040ff000000810a4 */
[C---:B------:R-:W-:Y:S08]  /*28700*/  HMMA.1688.F32.TF32 R24, R168.reuse, R90, R24 ;  /* 0x0000005aa818723c */ /* 0x040ff00000081018 */
[C---:B------:R-:W-:Y:S08]  /*28710*/  HMMA.1688.F32.TF32 R28, R168.reuse, R82, R28 ;  /* 0x00000052a81c723c */ /* 0x040ff0000008101c */
[C---:B------:R-:W-:Y:S08]  /*28720*/  HMMA.1688.F32.TF32 R16, R168.reuse, R78, R16 ;  /* 0x0000004ea810723c */ /* 0x040ff00000081010 */
[----:B------:R-:W-:Y:S07]  /*28730*/  HMMA.1688.F32.TF32 R12, R168, R94, R12 ;  /* 0x0000005ea80c723c */ /* 0x000fee000008100c */
[----:B------:R-:W-:Y:S01]  /*28740*/  IMAD.MOV.U32 R171, RZ, RZ, R136 ;  /* 0x000000ffffab7224 */ /* 0x000fe200078e0088 */
[----:B------:R-:W-:Y:S01]  /*28750*/  HMMA.1688.F32.TF32 R96, R176, R78, R96 ;  /* 0x0000004eb060723c */ /* 0x000fe20000081060 */
[----:B------:R-:W-:Y:S01]  /*28760*/  IMAD.MOV.U32 R170, RZ, RZ, R137 ;  /* 0x000000ffffaa7224 */ /* 0x000fe200078e0089 */
[----:B------:R-:W5:Y:S01]  /*28770*/  LDL.LU R78, [R1+0xe8] ;  /* 0x0000e800014e7983 */ /* 0x000f620000300800 */
[----:B------:R-:W-:-:S02]  /*28780*/  IMAD.MOV.U32 R169, RZ, RZ, R138 ;  /* 0x000000ffffa97224 */ /* 0x000fc400078e008a */
[----:B------:R-:W-:Y:S01]  /*28790*/  IMAD.MOV.U32 R168, RZ, RZ, R139 ;  /* 0x000000ffffa87224 */ /* 0x000fe200078e008b */
[----:B------:R-:W5:Y:S02]  /*287a0*/  LDL.LU R79, [R1+0xec] ;  /* 0x0000ec00014f7983 */ /* 0x000f640000300800 */
[C---:B------:R-:W-:Y:S08]  /*287b0*/  HMMA.1688.F32.TF32 R136, R176.reuse, R90, R128 ;  /* 0x0000005ab088723c */ /* 0x040ff00000081080 */
[C---:B---3--:R-:W-:Y:S08]  /*287c0*/  HMMA.1688.F32.TF32 R140, R176.reuse, R86, R132 ;  /* 0x00000056b08c723c */ /* 0x048ff00000081084 */
[C---:B------:R-:W-:Y:S08]  /*287d0*/  HMMA.1688.F32.TF32 R132, R176.reuse, R82, R8 ;  /* 0x00000052b084723c */ /* 0x040ff00000081008 */
        /* <DEDUP_REMOVED lines=11> */
[----:B------:R-:W-:Y:S01]  /*28890*/  HMMA.1688.F32.TF32 R128, R176, R74, R232 ;  /* 0x0000004ab080723c */ /* 0x000fe200000810e8 */
        /* <DEDUP_REMOVED lines=9> */
[----:B------:R-:W3:Y:S01]  /*28930*/  LDL.LU R239, [R1+0xbc] ;  /* 0x0000bc0001ef7983 */ /* 0x000ee20000300800 */
[----:B------:R-:W-:Y:S01]  /*28940*/  HMMA.1688.F32.TF32 R164, R172, R86, R228 ;  /* 0x00000056aca4723c */ /* 0x000fe200000810e4 */
[----:B------:R-:W-:-:S02]  /*28950*/  IMAD.MOV.U32 R233, RZ, RZ, R2 ;  /* 0x000000ffffe97224 */ /* 0x000fc400078e0002 */
[----:B------:R-:W3:Y:S04]  /*28960*/  LDL.LU R232, [R1+0xa0] ;  /* 0x0000a00001e87983 */ /* 0x000ee80000300800 */
[----:B------:R-:W-:Y:S01]  /*28970*/  IMAD.MOV.U32 R228, RZ, RZ, R145 ;  /* 0x000000ffffe47224 */ /* 0x000fe200078e0091 */
[----:B------:R-:W3:Y:S01]  /*28980*/  LDL.LU R2, [R1+0x1328] ;  /* 0x0013280001027983 */ /* 0x000ee20000300800 */
[----:B------:R-:W-:Y:S02]  /*28990*/  IMAD.MOV.U32 R229, RZ, RZ, R144 ;  /* 0x000000ffffe57224 */ /* 0x000fe400078e0090 */
[----:B----4-:R-:W-:Y:S01]  /*289a0*/  HMMA.1688.F32.TF32 R144, R172, R146, R240 ;  /* 0x00000092ac90723c */ /* 0x010fe200000810f0 */
[----:B------:R-:W4:Y:S04]  /*289b0*/  LDL.LU.64 R242, [R1+0x1320] ;  /* 0x0013200001f27983 */ /* 0x000f280000300a00 */
[----:B------:R-:W4:Y:S01]  /*289c0*/  LDL.LU.64 R240, [R1+0x1318] ;  /* 0x0013180001f07983 */ /* 0x000f220000300a00 */
[----:B------:R-:W-:-:S02]  /*289d0*/  IMAD.MOV.U32 R234, RZ, RZ, R149 ;  /* 0x000000ffffea7224 */ /* 0x000fc400078e0095 */
[----:B------:R-:W-:Y:S01]  /*289e0*/  IMAD.MOV.U32 R235, RZ, RZ, R148 ;  /* 0x000000ffffeb7224 */ /* 0x000fe200078e0094 */
[----:B------:R-:W-:Y:S01]  /*289f0*/  HMMA.1688.F32.TF32 R160, R172, R90, R200 ;  /* 0x0000005aaca0723c */ /* 0x000fe200000810c8 */
[----:B------:R-:W-:Y:S02]  /*28a00*/  IMAD.MOV.U32 R230, RZ, RZ, R89 ;  /* 0x000000ffffe67224 */ /* 0x000fe400078e0059 */
[----:B------:R-:W-:-:S05]  /*28a10*/  IMAD.MOV.U32 R231, RZ, RZ, R88 ;  /* 0x000000ffffe77224 */ /* 0x000fca00078e0058 */
[----:B--2---:R-:W-:Y:S01]  /*28a20*/  HMMA.1688.F32.TF32 R88, R172, R94, R188 ;  /* 0x0000005eac58723c */ /* 0x004fe200000810bc */
[----:B------:R-:W-:Y:S02]  /*28a30*/  IMAD.MOV.U32 R201, RZ, RZ, R57 ;  /* 0x000000ffffc97224 */ /* 0x000fe400078e0039 */
[----:B------:R-:W-:-:S04]  /*28a40*/  IMAD.MOV.U32 R202, RZ, RZ, R56 ;  /* 0x000000ffffca7224 */ /* 0x000fc800078e0038 */
[----:B------:R-:W-:Y:S02]  /*28a50*/  IMAD.MOV.U32 R190, RZ, RZ, R33 ;  /* 0x000000ffffbe7224 */ /* 0x000fe400078e0021 */
[----:B------:R-:W-:Y:S01]  /*28a60*/  IMAD.MOV.U32 R191, RZ, RZ, R32 ;  /* 0x000000ffffbf7224 */ /* 0x000fe200078e0020 */
[C---:B------:R-:W-:Y:S08]  /*28a70*/  HMMA.1688.F32.TF32 R56, R172.reuse, R58, R228 ;  /* 0x0000003aac38723c */ /* 0x040ff000000810e4 */
[----:B-----5:R-:W-:Y:S01]  /*28a80*/  HMMA.1688.F32.TF32 R148, R172, R150, R76 ;  /* 0x00000096ac94723c */ /* 0x020fe2000008104c */
[----:B------:R-:W-:-:S02]  /*28a90*/  IMAD.MOV.U32 R200, RZ, RZ, R60 ;  /* 0x000000ffffc87224 */ /* 0x000fc400078e003c */
[----:B------:R-:W-:-:S05]  /*28aa0*/  IMAD.MOV.U32 R203, RZ, RZ, R53 ;  /* 0x000000ffffcb7224 */ /* 0x000fca00078e0035 */
[C---:B---3--:R-:W-:Y:S11]  /*28ab0*/  HMMA.1688.F32.TF32 R32, R172.reuse, R34, R80 ;  /* 0x00000022ac20723c */ /* 0x048ff60000081050 */
[----:B------:R-:W-:Y:S04]  /*28ac0*/  @!UPT UIADD3 URZ, URZ, URZ, URZ ;  /* 0x0000003f3f3ff290 */ /* 0x000fe8000fffe03f */
[----:B------:R-:W-:Y:S01]  /*28ad0*/  STL [R1+0x1314], R148 ;  /* 0x0013149401007387 */ /* 0x000fe20000100800 */
[----:B------:R-:W-:Y:S02]  /*28ae0*/  IMAD.MOV.U32 R228, RZ, RZ, R52 ;  /* 0x000000ffffe47224 */ /* 0x000fe400078e0034 */
[----:B------:R-:W-:Y:S01]  /*28af0*/  IMAD.MOV.U32 R229, RZ, RZ, R5 ;  /* 0x000000ffffe57224 */ /* 0x000fe200078e0005 */
[----:B------:R-:W-:Y:S01]  /*28b00*/  LDS R53, [R85+0x22000] ;  /* 0x0220000055357984 */ /* 0x000fe20000000800 */
[C---:B------:R-:W-:Y:S03]  /*28b10*/  HMMA.1688.F32.TF32 R80, R172.reuse, R38, R236 ;  /* 0x00000026ac50723c */ /* 0x040fe600000810ec */
[----:B------:R-:W-:Y:S04]  /*28b20*/  STL [R1+0x1310], R149 ;  /* 0x0013109501007387 */ /* 0x000fe80000100800 */
[----:B------:R-:W-:Y:S01]  /*28b30*/  STL [R1+0x130c], R150 ;  /* 0x00130c9601007387 */ /* 0x000fe20000100800 */
[----:B------:R-:W-:Y:S03]  /*28b40*/  HMMA.1688.F32.TF32 R60, R172, R62, R200 ;  /* 0x0000003eac3c723c */ /* 0x000fe600000810c8 */
[----:B------:R-:W-:Y:S01]  /*28b50*/  STL [R1+0x1308], R151 ;  /* 0x0013089701007387 */ /* 0x000fe20000100800 */
[----:B------:R-:W-:-:S03]  /*28b60*/  IMAD.MOV.U32 R230, RZ, RZ, R4 ;  /* 0x000000ffffe67224 */ /* 0x000fc600078e0004 */
[----:B------:R-:W-:Y:S01]  /*28b70*/  LDS R52, [R84+0x22000] ;  /* 0x0220000054347984 */ /* 0x000fe20000000800 */
[----:B------:R-:W-:Y:S03]  /*28b80*/  HMMA.1688.F32.TF32 R76, R172, R6, R176 ;  /* 0x00000006ac4c723c */ /* 0x000fe600000810b0 */
[----:B------:R-:W-:Y:S04]  /*28b90*/  LDS R4, [R84+0x22080] ;  /* 0x0220800054047984 */ /* 0x000fe80000000800 */
[----:B------:R-:W-:Y:S04]  /*28ba0*/  LDS R6, [R84+0x22480] ;  /* 0x0224800054067984 */ /* 0x000fe80000000800 */
[----:B------:R-:W-:Y:S04]  /*28bb0*/  STL.64 [R1+0x100], R80 ;  /* 0x0001005001007387 */ /* 0x000fe80000100a00 */
[----:B------:R-:W-:Y:S04]  /*28bc0*/  STL.64 [R1+0x108], R82 ;  /* 0x0001085201007387 */ /* 0x000fe80000100a00 */
[----:B------:R-:W-:Y:S04]  /*28bd0*/  STL.64 [R1+0x12f0], R58 ;  /* 0x0012f03a01007387 */ /* 0x000fe80000100a00 */
[----:B------:R4:W-:Y:S04]  /*28be0*/  STL.64 [R1+0x12e8], R56 ;  /* 0x0012e83801007387 */ /* 0x0009e80000100a00 */
[----:B------:R-:W-:Y:S04]  /*28bf0*/  STL [R1+0x1304], R60 ;  /* 0x0013043c01007387 */ /* 0x000fe80000100800 */
[----:B------:R-:W-:Y:S04]  /*28c00*/  STL [R1+0x1300], R61 ;  /* 0x0013003d01007387 */ /* 0x000fe80000100800 */
[----:B------:R-:W-:Y:S04]  /*28c10*/  STL [R1+0x12fc], R62 ;  /* 0x0012fc3e01007387 */ /* 0x000fe80000100800 */
[----:B------:R-:W-:Y:S01]  /*28c20*/  STL [R1+0x12f8], R63 ;  /* 0x0012f83f01007387 */ /* 0x000fe20000100800 */
[----:B------:R-:W-:-:S02]  /*28c30*/  IMAD.MOV.U32 R179, RZ, RZ, R76 ;  /* 0x000000ffffb37224 */ /* 0x000fc400078e004c */
[----:B------:R-:W-:Y:S01]  /*28c40*/  IMAD.MOV.U32 R178, RZ, RZ, R77 ;  /* 0x000000ffffb27224 */ /* 0x000fe200078e004d */
[----:B------:R-:W-:Y:S01]  /*28c50*/  LDS R5, [R85+0x22080] ;  /* 0x0220800055057984 */ /* 0x000fe20000000800 */
[----:B------:R-:W-:Y:S02]  /*28c60*/  IMAD.MOV.U32 R177, RZ, RZ, R78 ;  /* 0x000000ffffb17224 */ /* 0x000fe400078e004e */
[----:B------:R-:W-:Y:S01]  /*28c70*/  IMAD.MOV.U32 R176, RZ, RZ, R79 ;  /* 0x000000ffffb07224 */ /* 0x000fe200078e004f */
[----:B------:R-:W-:Y:S04]  /*28c80*/  LDS R7, [R85+0x22480] ;  /* 0x0224800055077984 */ /* 0x000fe80000000800 */
[----:B------:R-:W-:Y:S04]  /*28c90*/  LDS R236, [R252+0x22000] ;  /* 0x02200000fcec7984 */ /* 0x000fe80000000800 */
[----:B------:R-:W-:Y:S01]  /*28ca0*/  LDS R238, [R252+0x22400] ;  /* 0x02240000fcee7984 */ /* 0x000fe20000000800 */
[----:B------:R-:W-:-:S02]  /*28cb0*/  IMAD.MOV.U32 R188, RZ, RZ, R37 ;  /* 0x000000ffffbc7224 */ /* 0x000fc400078e0025 */
[----:B------:R-:W-:Y:S01]  /*28cc0*/  IMAD.MOV.U32 R189, RZ, RZ, R36 ;  /* 0x000000ffffbd7224 */ /* 0x000fe200078e0024 */
[----:B------:R-:W-:Y:S01]  /*28cd0*/  LDSM.16.M88.4 R80, [R2+0x1080] ;  /* 0x001080000250783b */ /* 0x000fe20000000200 */
[C---:B----4-:R-:W-:Y:S08]  /*28ce0*/  HMMA.1688.F32.TF32 R56, R172.reuse, R70, R240 ;  /* 0x00000046ac38723c */ /* 0x050ff000000810f0 */
[C---:B------:R-:W-:Y:S01]  /*28cf0*/  HMMA.1688.F32.TF32 R76, R172.reuse, R54, R232 ;  /* 0x00000036ac4c723c */ /* 0x040fe200000810e8 */
[----:B------:R-:W-:Y:S04]  /*28d00*/  LDS R54, [R84+0x22400] ;  /* 0x0224000054367984 */ /* 0x000fe80000000800 */
[----:B------:R-:W-:Y:S04]  /*28d10*/  LDS R55, [R85+0x22400] ;  /* 0x0224000055377984 */ /* 0x000fe80000000800 */
[----:B------:R-:W-:Y:S01]  /*28d20*/  LDSM.16.M88.4 R84, [R2+0x80] ;  /* 0x000080000254783b */ /* 0x000fe20000000200 */
[----:B------:R-:W-:Y:S03]  /*28d30*/  HMMA.1688.F32.TF32 R64, R172, R66, R188 ;  /* 0x00000042ac40723c */ /* 0x000fe600000810bc */
[----:B------:R-:W-:Y:S04]  /*28d40*/  LDS R188, [R252+0x22080] ;  /* 0x02208000fcbc7984 */ /* 0x000fe80000000800 */
[----:B------:R-:W-:Y:S04]  /*28d50*/  STL [R1+0xc0], R56 ;  /* 0x0000c03801007387 */ /* 0x000fe80000100800 */
[----:B------:R-:W2:Y:S04]  /*28d60*/  LDL R243, [R1+0x310] ;  /* 0x0003100001f37983 */ /* 0x000ea80000100800 */
[----:B------:R-:W-:Y:S01]  /*28d70*/  LDS R190, [R252+0x22480] ;  /* 0x02248000fcbe7984 */ /* 0x000fe20000000800 */
[----:B------:R-:W-:-:S02]  /*28d80*/  IMAD.MOV.U32 R148, RZ, RZ, R57 ;  /* 0x000000ffff947224 */ /* 0x000fc400078e0039 */
[----:B------:R-:W-:Y:S01]  /*28d90*/  IMAD.MOV.U32 R149, RZ, RZ, R58 ;  /* 0x000000ffff957224 */ /* 0x000fe200078e003a */
[----:B------:R-:W-:Y:S01]  /*28da0*/  HMMA.1688.F32.TF32 R200, R172, R74, R244 ;  /* 0x0000004aacc8723c */ /* 0x000fe200000810f4 */
[----:B------:R-:W-:Y:S01]  /*28db0*/  IMAD.MOV.U32 R150, RZ, RZ, R59 ;  /* 0x000000ffff967224 */ /* 0x000fe200078e003b */
[----:B------:R-:W-:Y:S01]  /*28dc0*/  LDSM.16.M88.4 R72, [R2+0x3080] ;  /* 0x003080000248783b */ /* 0x000fe20000000200 */
[----:B------:R-:W-:Y:S02]  /*28dd0*/  IMAD.MOV.U32 R193, RZ, RZ, R33 ;  /* 0x000000ffffc17224 */ /* 0x000fe400078e0021 */
[----:B------:R-:W-:Y:S01]  /*28de0*/  IMAD.MOV.U32 R192, RZ, RZ, R34 ;  /* 0x000000ffffc07224 */ /* 0x000fe200078e0022 */
[----:B------:R-:W-:Y:S01]  /*28df0*/  LDSM.16.M88.4 R68, [R2+0x4080] ;  /* 0x004080000244783b */ /* 0x000fe20000000200 */
[----:B------:R-:W-:Y:S02]  /*28e00*/  IMAD.MOV.U32 R37, RZ, RZ, R35 ;  /* 0x000000ffff257224 */ /* 0x000fe400078e0023 */
[----:B------:R-:W-:-:S02]  /*28e10*/  IMAD.MOV.U32 R36, RZ, RZ, R32 ;  /* 0x000000ffff247224 */ /* 0x000fc400078e0020 */
[----:B------:R-:W-:Y:S02]  /*28e20*/  IMAD.MOV.U32 R231, RZ, RZ, R3 ;  /* 0x000000ffffe77224 */ /* 0x000fe400078e0003 */
[----:B------:R-:W-:Y:S02]  /*28e30*/  IMAD.MOV.U32 R35, RZ, RZ, R77 ;  /* 0x000000ffff237224 */ /* 0x000fe400078e004d */
[----:B------:R-:W-:Y:S02]  /*28e40*/  IMAD.MOV.U32 R34, RZ, RZ, R78 ;  /* 0x000000ffff227224 */ /* 0x000fe400078e004e */
[----:B------:R-:W-:Y:S02]  /*28e50*/  IMAD.MOV.U32 R33, RZ, RZ, R79 ;  /* 0x000000ffff217224 */ /* 0x000fe400078e004f */
[----:B------:R-:W-:Y:S02]  /*28e60*/  IMAD.MOV.U32 R32, RZ, RZ, R76 ;  /* 0x000000ffff207224 */ /* 0x000fe400078e004c */
[----:B------:R-:W-:Y:S01]  /*28e70*/  LDSM.16.M88.4 R76, [R2+0x2080] ;  /* 0x00208000024c783b */ /* 0x000fe20000000200 */
[----:B------:R-:W-:-:S02]  /*28e80*/  IMAD.MOV.U32 R232, RZ, RZ, R223 ;  /* 0x000000ffffe87224 */ /* 0x000fc400078e00df */
[----:B------:R-:W-:Y:S02]  /*28e90*/  IMAD.MOV.U32 R233, RZ, RZ, R222 ;  /* 0x000000ffffe97224 */ /* 0x000fe400078e00de */
[----:B------:R-:W-:Y:S02]  /*28ea0*/  IMAD.MOV.U32 R223, RZ, RZ, R212 ;  /* 0x000000ffffdf7224 */ /* 0x000fe400078e00d4 */
[----:B------:R-:W-:Y:S01]  /*28eb0*/  IMAD.MOV.U32 R222, RZ, RZ, R213 ;  /* 0x000000ffffde7224 */ /* 0x000fe200078e00d5 */
[----:B--2---:R-:W-:Y:S04]  /*28ec0*/  LDS R237, [R243+0x22000] ;  /* 0x02200000f3ed7984 */ /* 0x004fe80000000800 */
[----:B------:R-:W1:Y:S04]  /*28ed0*/  LDS R239, [R243+0x22400] ;  /* 0x02240000f3ef7984 */ /* 0x000e680000000800 */
[----:B------:R-:W-:Y:S04]  /*28ee0*/  LDS R189, [R243+0x22080] ;  /* 0x02208000f3bd7984 */ /* 0x000fe80000000800 */
[----:B------:R-:W2:Y:S01]  /*28ef0*/  LDS R191, [R243+0x22480] ;  /* 0x02248000f3bf7984 */ /* 0x000ea20000000800 */
[-C--:B-1----:R-:W-:Y:S08]  /*28f00*/  HMMA.1688.F32.TF32 R56, R236, R84.reuse, R248 ;  /* 0x00000054ec38723c */ /* 0x082ff000000810f8 */
[-C--:B--2---:R-:W-:Y:S08]  /*28f10*/  HMMA.1688.F32.TF32 R172, R188, R84.reuse, R20 ;  /* 0x00000054bcac723c */ /* 0x084ff00000081014 */
[----:B------:R-:W-:Y:S08]  /*28f20*/  HMMA.1688.F32.TF32 R20, R4, R84, R164 ;  /* 0x000000540414723c */ /* 0x000ff000000810a4 */
[----:B------:R-:W-:-:S02]  /*28f30*/  IMAD.MOV.U32 R151, RZ, RZ, R56 ;  /* 0x000000ffff977224 */ /* 0x000fc400078e0038 */
[----:B------:R-:W-:Y:S02]  /*28f40*/  IMAD.MOV.U32 R60, RZ, RZ, R57 ;  /* 0x000000ffff3c7224 */ /* 0x000fe400078e0039 */
[----:B------:R-:W-:Y:S02]  /*28f50*/  IMAD.MOV.U32 R61, RZ, RZ, R58 ;  /* 0x000000ffff3d7224 */ /* 0x000fe400078e003a */
[----:B------:R-:W-:Y:S02]  /*28f60*/  IMAD.MOV.U32 R62, RZ, RZ, R59 ;  /* 0x000000ffff3e7224 */ /* 0x000fe400078e003b */
[----:B------:R-:W-:Y:S01]  /*28f70*/  HMMA.1688.F32.TF32 R56, R52, R84, R140 ;  /* 0x000000543438723c */ /* 0x000fe2000008108c */
[----:B------:R-:W-:Y:S04]  /*28f80*/  STL.64 [R1+0x70], R172 ;  /* 0x000070ac01007387 */ /* 0x000fe80000100a00 */
[----:B------:R-:W-:Y:S04]  /*28f90*/  STL.64 [R1+0x78], R174 ;  /* 0x000078ae01007387 */ /* 0x000fe80000100a00 */
[----:B------:R-:W-:Y:S01]  /*28fa0*/  STL.64 [R1+0x300], R20 ;  /* 0x0003001401007387 */ /* 0x000fe20000100a00 */
[----:B------:R-:W-:Y:S11]  /*28fb0*/  IMAD.MOV.U32 R3, RZ, RZ, R23 ;  /* 0x000000ffff037224 */ /* 0x000ff600078e0017 */
[----:B------:R-:W-:Y:S02]  /*28fc0*/  @!UPT UIADD3 URZ, URZ, URZ, URZ ;  /* 0x0000003f3f3ff290 */ /* 0x000fe4000fffe03f */
[----:B------:R-:W-:Y:S04]  /*28fd0*/  STL.64 [R1+0x110], R56 ;  /* 0x0001103801007387 */ /* 0x000fe80000100a00 */
[----:B------:R-:W-:Y:S04]  /*28fe0*/  STL.64 [R1+0x118], R58 ;  /* 0x0001183a01007387 */ /* 0x000fe80000100a00 */
[----:B------:R1:W-:Y:S02]  /*28ff0*/  STL [R1+0x308], R22 ;  /* 0x0003081601007387 */ /* 0x0003e40000100800 */
[-C--:B-1----:R-:W-:Y:S08]  /*29000*/  HMMA.1688.F32.TF32 R20, R236, R80.reuse, R228 ;  /* 0x00000050ec14723c */ /* 0x082ff000000810e4 */
[-C--:B------:R-:W-:Y:S08]  /*29010*/  HMMA.1688.F32.TF32 R56, R52, R80.reuse, R136 ;  /* 0x000000503438723c */ /* 0x080ff00000081088 */
[----:B------:R-:W-:Y:S08]  /*29020*/  HMMA.1688.F32.TF32 R24, R188, R80, R24 ;  /* 0x00000050bc18723c */ /* 0x000ff00000081018 */
[----:B------:R-:W-:-:S02]  /*29030*/  IMAD.MOV.U32 R63, RZ, RZ, R20 ;  /* 0x000000ffff3f7224 */ /* 0x000fc400078e0014 */
[----:B------:R-:W-:Y:S02]  /*29040*/  IMAD.MOV.U32 R242, RZ, RZ, R21 ;  /* 0x000000fffff27224 */ /* 0x000fe400078e0015 */
[----:B------:R-:W-:Y:S02]  /*29050*/  IMAD.MOV.U32 R241, RZ, RZ, R22 ;  /* 0x000000fffff17224 */ /* 0x000fe400078e0016 */
[----:B------:R-:W-:Y:S02]  /*29060*/  IMAD.MOV.U32 R240, RZ, RZ, R23 ;  /* 0x000000fffff07224 */ /* 0x000fe400078e0017 */
[----:B------:R-:W-:Y:S01]  /*29070*/  HMMA.1688.F32.TF32 R20, R4, R80, R160 ;  /* 0x000000500414723c */ /* 0x000fe200000810a0 */
[----:B------:R-:W-:Y:S04]  /*29080*/  STL [R1+0x1274], R3 ;  /* 0x0012740301007387 */ /* 0x000fe80000100800 */
[----:B------:R-:W-:Y:S03]  /*29090*/  STL.64 [R1+0xf0], R56 ;  /* 0x0000f03801007387 */ /* 0x000fe60000100a00 */
[-C--:B------:R-:W-:Y:S01]  /*290a0*/  HMMA.1688.F32.TF32 R244, R236, R76.reuse, R180 ;  /* 0x0000004cecf4723c */ /* 0x080fe200000810b4 */
[----:B------:R1:W-:Y:S04]  /*290b0*/  STL.64 [R1+0xf8], R58 ;  /* 0x0000f83a01007387 */ /* 0x0003e80000100a00 */
[----:B------:R-:W-:Y:S04]  /*290c0*/  STL.64 [R1+0x50], R24 ;  /* 0x0000501801007387 */ /* 0x000fe80000100a00 */
[----:B------:R2:W-:Y:S01]  /*290d0*/  STL.64 [R1+0x58], R26 ;  /* 0x0000581a01007387 */ /* 0x0005e20000100a00 */
[-C--:B-1----:R-:W-:Y:S03]  /*290e0*/  HMMA.1688.F32.TF32 R56, R52, R76.reuse, R132 ;  /* 0x0000004c3438723c */ /* 0x082fe60000081084 */
[----:B------:R-:W3:Y:S05]  /*290f0*/  LDL.LU R228, [R1+0x140] ;  /* 0x0001400001e47983 */ /* 0x000eea0000300800 */
[----:B--2---:R-:W-:Y:S01]  /*29100*/  HMMA.1688.F32.TF32 R24, R188, R76, R28 ;  /* 0x0000004cbc18723c */ /* 0x004fe2000008101c */
[----:B------:R-:W-:Y:S01]  /*29110*/  IMAD.MOV.U32 R80, RZ, RZ, R23 ;  /* 0x000000ffff507224 */ /* 0x000fe200078e0017 */
[----:B------:R-:W-:Y:S01]  /*29120*/  LDSM.16.M88.4 R28, [R2+0x9080] ;  /* 0x00908000021c783b */ /* 0x000fe20000000200 */
[----:B------:R-:W-:-:S02]  /*29130*/  IMAD.MOV.U32 R81, RZ, RZ, R22 ;  /* 0x000000ffff517224 */ /* 0x000fc400078e0016 */
[----:B------:R-:W-:Y:S02]  /*29140*/  IMAD.MOV.U32 R85, RZ, RZ, R20 ;  /* 0x000000ffff557224 */ /* 0x000fe400078e0014 */
[----:B------:R-:W-:Y:S02]  /*29150*/  IMAD.MOV.U32 R84, RZ, RZ, R21 ;  /* 0x000000ffff547224 */ /* 0x000fe400078e0015 */
[----:B------:R-:W-:Y:S01]  /*29160*/  HMMA.1688.F32.TF32 R20, R4, R76, R156 ;  /* 0x0000004c0414723c */ /* 0x000fe2000008109c */
[----:B------:R-:W-:Y:S04]  /*29170*/  STL [R1+0x1284], R80 ;  /* 0x0012845001007387 */ /* 0x000fe80000100800 */
[----:B------:R-:W-:Y:S04]  /*29180*/  STL [R1+0x1280], R81 ;  /* 0x0012805101007387 */ /* 0x000fe80000100800 */
[----:B------:R-:W-:Y:S04]  /*29190*/  STL [R1+0x127c], R84 ;  /* 0x00127c5401007387 */ /* 0x000fe80000100800 */
[----:B------:R-:W-:Y:S01]  /*291a0*/  STL [R1+0x1278], R85 ;  /* 0x0012785501007387 */ /* 0x000fe20000100800 */
[----:B------:R-:W-:-:S03]  /*291b0*/  IMAD.MOV.U32 R229, RZ, RZ, R93 ;  /* 0x000000ffffe57224 */ /* 0x000fc600078e005d */
[----:B------:R-:W-:Y:S01]  /*291c0*/  STL.64 [R1+0x12d0], R246 ;  /* 0x0012d0f601007387 */ /* 0x000fe20000100a00 */
[----:B------:R-:W-:-:S03]  /*291d0*/  IMAD.MOV.U32 R230, RZ, RZ, R92 ;  /* 0x000000ffffe67224 */ /* 0x000fc600078e005c */
[----:B------:R-:W-:Y:S01]  /*291e0*/  STL.64 [R1+0x12c8], R244 ;  /* 0x0012c8f401007387 */ /* 0x000fe20000100a00 */
[-C--:B------:R-:W-:Y:S03]  /*291f0*/  HMMA.1688.F32.TF32 R92, R236, R72.reuse, R184 ;  /* 0x00000048ec5c723c */ /* 0x080fe600000810b8 */
[----:B------:R-:W-:Y:S04]  /*29200*/  STL.64 [R1+0xd0], R56 ;  /* 0x0000d03801007387 */ /* 0x000fe80000100a00 */
[----:B------:R-:W-:Y:S04]  /*29210*/  STL.64 [R1+0xd8], R58 ;  /* 0x0000d83a01007387 */ /* 0x000fe80000100a00 */
[----:B------:R-:W-:Y:S01]  /*29220*/  STL.64 [R1+0x10], R24 ;  /* 0x0000101801007387 */ /* 0x000fe20000100a00 */
[----:B------:R-:W-:Y:S03]  /*29230*/  HMMA.1688.F32.TF32 R16, R188, R72, R16 ;  /* 0x00000048bc10723c */ /* 0x000fe60000081010 */
[----:B------:R1:W-:Y:S01]  /*29240*/  STL.64 [R1+0x18], R26 ;  /* 0x0000181a01007387 */ /* 0x0003e20000100a00 */
[----:B------:R-:W-:-:S04]  /*29250*/  IMAD.MOV.U32 R231, RZ, RZ, R0 ;  /* 0x000000ffffe77224 */ /* 0x000fc800078e0000 */
[-C--:B-1----:R-:W-:Y:S01]  /*29260*/  HMMA.1688.F32.TF32 R24, R52, R72.reuse, R96 ;  /* 0x000000483418723c */ /* 0x082fe20000081060 */
[----:B------:R-:W-:Y:S01]  /*29270*/  IMAD.MOV.U32 R0, RZ, RZ, R23 ;  /* 0x000000ffff007224 */ /* 0x000fe200078e0017 */
[----:B------:R-:W-:Y:S01]  /*29280*/  LDSM.16.M88.4 R96, [R2+0x5080] ;  /* 0x005080000260783b */ /* 0x000fe20000000200 */
[----:B------:R-:W-:Y:S02]  /*29290*/  IMAD.MOV.U32 R76, RZ, RZ, R22 ;  /* 0x000000ffff4c7224 */ /* 0x000fe400078e0016 */
[----:B------:R-:W-:Y:S02]  /*292a0*/  IMAD.MOV.U32 R77, RZ, RZ, R21 ;  /* 0x000000ffff4d7224 */ /* 0x000fe400078e0015 */
[----:B------:R-:W-:Y:S01]  /*292b0*/  IMAD.MOV.U32 R3, RZ, RZ, R20 ;  /* 0x000000ffff037224 */ /* 0x000fe200078e0014 */
[----:B------:R-:W-:Y:S01]  /*292c0*/  STL [R1+0x1294], R0 ;  /* 0x0012940001007387 */ /* 0x000fe20000100800 */
[----:B------:R-:W-:Y:S03]  /*292d0*/  HMMA.1688.F32.TF32 R20, R4, R72, R152 ;  /* 0x000000480414723c */ /* 0x000fe60000081098 */
[----:B------:R-:W-:Y:S04]  /*292e0*/  STL [R1+0x1290], R76 ;  /* 0x0012904c01007387 */ /* 0x000fe80000100800 */
[----:B------:R-:W-:Y:S04]  /*292f0*/  STL [R1+0x128c], R77 ;  /* 0x00128c4d01007387 */ /* 0x000fe80000100800 */
[----:B------:R-:W-:Y:S04]  /*29300*/  STL [R1+0x1288], R3 ;  /* 0x0012880301007387 */ /* 0x000fe80000100800 */
[----:B------:R-:W-:Y:S04]  /*29310*/  STL.64 [R1+0x12e0], R94 ;  /* 0x0012e05e01007387 */ /* 0x000fe80000100a00 */
[----:B------:R-:W-:Y:S01]  /*29320*/  STL.64 [R1+0x12d8], R92 ;  /* 0x0012d85c01007387 */ /* 0x000fe20000100a00 */
[----:B------:R-:W-:Y:S03]  /*29330*/  HMMA.1688.F32.TF32 R248, R188, R68, R12 ;  /* 0x00000044bcf8723c */ /* 0x000fe6000008100c */
[----:B------:R-:W-:Y:S04]  /*29340*/  STL.64 [R1+0xb0], R24 ;  /* 0x0000b01801007387 */ /* 0x000fe80000100a00 */
[----:B------:R-:W-:Y:S04]  /*29350*/  STL.64 [R1+0xb8], R26 ;  /* 0x0000b81a01007387 */ /* 0x000fe80000100a00 */
[----:B------:R-:W-:Y:S04]  /*29360*/  STL.64 [R1], R16 ;  /* 0x0000001001007387 */ /* 0x000fe80000100a00 */
[----:B------:R1:W-:Y:S01]  /*29370*/  STL.64 [R1+0x8], R18 ;  /* 0x0000081201007387 */ /* 0x0003e20000100a00 */
[----:B------:R-:W-:-:S02]  /*29380*/  IMAD.MOV.U32 R72, RZ, RZ, R23 ;  /* 0x000000ffff487224 */ /* 0x000fc400078e0017 */
[----:B------:R-:W-:Y:S01]  /*29390*/  IMAD.MOV.U32 R73, RZ, RZ, R22 ;  /* 0x000000ffff497224 */ /* 0x000fe200078e0016 */
[----:B------:R-:W2:Y:S01]  /*293a0*/  LDSM.16.M88.4 R24, [R2+0xa080] ;  /* 0x00a080000218783b */ /* 0x000ea20000000200 */
[----:B------:R-:W-:Y:S02]  /*293b0*/  IMAD.MOV.U32 R85, RZ, RZ, R21 ;  /* 0x000000ffff557224 */ /* 0x000fe400078e0015 */
[----:B------:R-:W-:Y:S01]  /*293c0*/  IMAD.MOV.U32 R84, RZ, RZ, R20 ;  /* 0x000000ffff547224 */ /* 0x000fe200078e0014 */
[----:B------:R-:W-:Y:S01]  /*293d0*/  LDSM.16.M88.4 R12, [R2+0xd080] ;  /* 0x00d08000020c783b */ /* 0x000fe20000000200 */
[----:B-1----:R-:W-:Y:S03]  /*293e0*/  HMMA.1688.F32.TF32 R16, R52, R68, R108 ;  /* 0x000000443410723c */ /* 0x002fe6000008106c */
[----:B------:R-:W-:Y:S04]  /*293f0*/  STL [R1+0x12a4], R72 ;  /* 0x0012a44801007387 */ /* 0x000fe80000100800 */
[----:B------:R-:W-:Y:S04]  /*29400*/  STL [R1+0x12a0], R73 ;  /* 0x0012a04901007387 */ /* 0x000fe80000100800 */
[----:B------:R-:W-:Y:S01]  /*29410*/  STL [R1+0x129c], R85 ;  /* 0x00129c5501007387 */ /* 0x000fe20000100800 */
[----:B------:R-:W-:-:S03]  /*29420*/  IMAD.MOV.U32 R164, RZ, RZ, R227 ;  /* 0x000000ffffa47224 */ /* 0x000fc600078e00e3 */
[----:B------:R-:W-:Y:S01]  /*29430*/  STL [R1+0x1298], R84 ;  /* 0x0012985401007387 */ /* 0x000fe20000100800 */
[----:B------:R-:W-:-:S03]  /*29440*/  IMAD.MOV.U32 R165, RZ, RZ, R226 ;  /* 0x000000ffffa57224 */ /* 0x000fc600078e00e2 */
[----:B------:R-:W-:Y:S01]  /*29450*/  STL [R1+0x12b4], R248 ;  /* 0x0012b4f801007387 */ /* 0x000fe20000100800 */
[----:B------:R-:W-:Y:S02]  /*29460*/  IMAD.MOV.U32 R227, RZ, RZ, R216 ;  /* 0x000000ffffe37224 */ /* 0x000fe400078e00d8 */
[----:B------:R-:W-:Y:S01]  /*29470*/  IMAD.MOV.U32 R166, RZ, RZ, R225 ;  /* 0x000000ffffa67224 */ /* 0x000fe200078e00e1 */
[----:B------:R-:W-:Y:S01]  /*29480*/  LDSM.16.M88.4 R20, [R2+0xb080] ;  /* 0x00b080000214783b */ /* 0x000fe20000000200 */
[----:B------:R-:W-:-:S03]  /*29490*/  IMAD.MOV.U32 R226, RZ, RZ, R217 ;  /* 0x000000ffffe27224 */ /* 0x000fc600078e00d9 */
[----:B------:R-:W-:Y:S01]  /*294a0*/  STL.64 [R1+0xa0], R16 ;  /* 0x0000a01001007387 */ /* 0x000fe20000100a00 */
[----:B------:R-:W-:-:S03]  /*294b0*/  IMAD.MOV.U32 R216, RZ, RZ, R211 ;  /* 0x000000ffffd87224 */ /* 0x000fc600078e00d3 */
[----:B------:R1:W-:Y:S01]  /*294c0*/  STL.64 [R1+0xa8], R18 ;  /* 0x0000a81201007387 */ /* 0x0003e20000100a00 */
[----:B------:R-:W-:-:S03]  /*294d0*/  IMAD.MOV.U32 R167, RZ, RZ, R224 ;  /* 0x000000ffffa77224 */ /* 0x000fc600078e00e0 */
[----:B------:R-:W-:Y:S01]  /*294e0*/  STL [R1+0x12b0], R249 ;  /* 0x0012b0f901007387 */ /* 0x000fe20000100800 */
[----:B------:R-:W-:Y:S02]  /*294f0*/  IMAD.MOV.U32 R225, RZ, RZ, R218 ;  /* 0x000000ffffe17224 */ /* 0x000fe400078e00da */
[----:B------:R-:W-:Y:S01]  /*29500*/  IMAD.MOV.U32 R217, RZ, RZ, R210 ;  /* 0x000000ffffd97224 */ /* 0x000fe200078e00d2 */
[----:B------:R-:W-:Y:S01]  /*29510*/  STL [R1+0x12ac], R250 ;  /* 0x0012acfa01007387 */ /* 0x000fe20000100800 */
[----:B------:R-:W-:Y:S02]  /*29520*/  IMAD.MOV.U32 R211, RZ, RZ, R204 ;  /* 0x000000ffffd37224 */ /* 0x000fe400078e00cc */
[----:B------:R-:W-:Y:S01]  /*29530*/  IMAD.MOV.U32 R224, RZ, RZ, R219 ;  /* 0x000000ffffe07224 */ /* 0x000fe200078e00db */
[----:B------:R-:W-:Y:S01]  /*29540*/  STL [R1+0x12a8], R251 ;  /* 0x0012a8fb01007387 */ /* 0x000fe20000100800 */
[----:B------:R-:W-:Y:S02]  /*29550*/  IMAD.MOV.U32 R218, RZ, RZ, R209 ;  /* 0x000000ffffda7224 */ /* 0x000fe400078e00d1 */
[----:B------:R-:W-:Y:S01]  /*29560*/  IMAD.MOV.U32 R210, RZ, RZ, R205 ;  /* 0x000000ffffd27224 */ /* 0x000fe200078e00cd */
[----:B------:R-:W4:Y:S01]  /*29570*/  LDL.LU R204, [R1+0x1e0] ;  /* 0x0001e00001cc7983 */ /* 0x000f220000300800 */
[----:B------:R-:W-:-:S02]  /*29580*/  IMAD.MOV.U32 R219, RZ, RZ, R208 ;  /* 0x000000ffffdb7224 */ /* 0x000fc400078e00d0 */
[----:B------:R-:W-:Y:S01]  /*29590*/  IMAD.MOV.U32 R209, RZ, RZ, R206 ;  /* 0x000000ffffd17224 */ /* 0x000fe200078e00ce */
[----:B------:R-:W4:Y:S01]  /*295a0*/  LDL.LU R205, [R1+0x1e4] ;  /* 0x0001e40001cd7983 */ /* 0x000f220000300800 */
[----:B------:R-:W-:-:S03]  /*295b0*/  IMAD.MOV.U32 R208, RZ, RZ, R207 ;  /* 0x000000ffffd07224 */ /* 0x000fc600078e00cf */
[----:B------:R-:W4:Y:S04]  /*295c0*/  LDL.LU R206, [R1+0x1e8] ;  /* 0x0001e80001ce7983 */ /* 0x000f280000300800 */
[----:B------:R-:W4:Y:S04]  /*295d0*/  LDL.LU R207, [R1+0x1ec] ;  /* 0x0001ec0001cf7983 */ /* 0x000f280000300800 */
        /* <DEDUP_REMOVED lines=10> */
[----:B-1----:R-:W-:Y:S01]  /*29680*/  HMMA.1688.F32.TF32 R16, R4, R68, R88 ;  /* 0x000000440410723c */ /* 0x002fe20000081058 */
[----:B------:R-:W-:-:S02]  /*29690*/  IMAD.MOV.U32 R234, RZ, RZ, R221 ;  /* 0x000000ffffea7224 */ /* 0x000fc400078e00dd */
[----:B------:R-:W-:Y:S01]  /*296a0*/  IMAD.MOV.U32 R235, RZ, RZ, R220 ;  /* 0x000000ffffeb7224 */ /* 0x000fe200078e00dc */
[----:B------:R-:W-:Y:S01]  /*296b0*/  LDSM.16.M88.4 R88, [R2+0x6080] ;  /* 0x006080000258783b */ /* 0x000fe20000000200 */
[----:B------:R-:W-:Y:S02]  /*296c0*/  IMAD.MOV.U32 R220, RZ, RZ, R215 ;  /* 0x000000ffffdc7224 */ /* 0x000fe400078e00d7 */
[----:B------:R-:W-:Y:S02]  /*296d0*/  IMAD.MOV.U32 R221, RZ, RZ, R214 ;  /* 0x000000ffffdd7224 */ /* 0x000fe400078e00d6 */
[----:B------:R-:W-:Y:S02]  /*296e0*/  IMAD.MOV.U32 R57, RZ, RZ, R193 ;  /* 0x000000ffff397224 */ /* 0x000fe400078e00c1 */
[----:B------:R-:W-:Y:S02]  /*296f0*/  IMAD.MOV.U32 R58, RZ, RZ, R192 ;  /* 0x000000ffff3a7224 */ /* 0x000fe400078e00c0 */
[----:B------:R-:W-:-:S02]  /*29700*/  IMAD.MOV.U32 R59, RZ, RZ, R37 ;  /* 0x000000ffff3b7224 */ /* 0x000fc400078e0025 */
[----:B------:R-:W-:Y:S02]  /*29710*/  IMAD.MOV.U32 R56, RZ, RZ, R36 ;  /* 0x000000ffff387224 */ /* 0x000fe400078e0024 */
[----:B------:R-:W-:Y:S01]  /*29720*/  IMAD.MOV.U32 R173, RZ, RZ, R35 ;  /* 0x000000ffffad7224 */ /* 0x000fe200078e0023 */
[----:B------:R-:W-:Y:S01]  /*29730*/  LDSM.16.M88.4 R36, [R2+0x7080] ;  /* 0x007080000224783b */ /* 0x000fe20000000200 */
[----:B------:R-:W-:Y:S02]  /*29740*/  IMAD.MOV.U32 R174, RZ, RZ, R34 ;  /* 0x000000ffffae7224 */ /* 0x000fe400078e0022 */
[----:B------:R-:W-:Y:S02]  /*29750*/  IMAD.MOV.U32 R175, RZ, RZ, R33 ;  /* 0x000000ffffaf7224 */ /* 0x000fe400078e0021 */
[----:B------:R-:W-:Y:S02]  /*29760*/  IMAD.MOV.U32 R172, RZ, RZ, R32 ;  /* 0x000000ffffac7224 */ /* 0x000fe400078e0020 */
[----:B------:R-:W-:Y:S01]  /*29770*/  IMAD.MOV.U32 R80, RZ, RZ, R16 ;  /* 0x000000ffff507224 */ /* 0x000fe200078e0010 */
[----:B------:R-:W1:Y:S01]  /*29780*/  LDSM.16.M88.4 R32, [R2+0x8080] ;  /* 0x008080000220783b */ /* 0x000e620000000200 */
[----:B------:R-:W-:-:S02]  /*29790*/  IMAD.MOV.U32 R81, RZ, RZ, R17 ;  /* 0x000000ffff517224 */ /* 0x000fc400078e0011 */
[----:B------:R-:W-:Y:S02]  /*297a0*/  IMAD.MOV.U32 R214, RZ, RZ, R199 ;  /* 0x000000ffffd67224 */ /* 0x000fe400078e00c7 */
[----:B------:R-:W-:Y:S01]  /*297b0*/  IMAD.MOV.U32 R215, RZ, RZ, R198 ;  /* 0x000000ffffd77224 */ /* 0x000fe200078e00c6 */
[C---:B--2---:R-:W-:Y:S08]  /*297c0*/  HMMA.1688.F32.TF32 R216, R236.reuse, R24, R216 ;  /* 0x00000018ecd8723c */ /* 0x044ff000000810d8 */
[----:B---3--:R-:W-:Y:S07]  /*297d0*/  HMMA.1688.F32.TF32 R132, R236, R68, R228 ;  /* 0x00000044ec84723c */ /* 0x008fee00000810e4 */
[----:B------:R-:W-:-:S02]  /*297e0*/  IMAD.MOV.U32 R69, RZ, RZ, R18 ;  /* 0x000000ffff457224 */ /* 0x000fc400078e0012 */
[----:B------:R-:W-:Y:S02]  /*297f0*/  IMAD.MOV.U32 R68, RZ, RZ, R19 ;  /* 0x000000ffff447224 */ /* 0x000fe400078e0013 */
[----:B------:R-:W-:Y:S01]  /*29800*/  IMAD.MOV.U32 R230, RZ, RZ, R195 ;  /* 0x000000ffffe67224 */ /* 0x000fe200078e00c3 */
[----:B------:R-:W2:Y:S01]  /*29810*/  LDSM.16.M88.4 R16, [R2+0xc080] ;  /* 0x00c080000210783b */ /* 0x000ea20000000200 */
[----:B------:R-:W-:Y:S02]  /*29820*/  IMAD.MOV.U32 R231, RZ, RZ, R194 ;  /* 0x000000ffffe77224 */ /* 0x000fe400078e00c2 */
[----:B------:R-:W-:Y:S01]  /*29830*/  IMAD.MOV.U32 R228, RZ, RZ, R197 ;  /* 0x000000ffffe47224 */ /* 0x000fe200078e00c5 */
[----:B------:R-:W3:Y:S01]  /*29840*/  LDSM.16.M88.4 R192, [R2+0xe080] ;  /* 0x00e0800002c0783b */ /* 0x000ee20000000200 */
[----:B------:R-:W-:-:S03]  /*29850*/  IMAD.MOV.U32 R229, RZ, RZ, R196 ;  /* 0x000000ffffe57224 */ /* 0x000fc600078e00c4 */
[----:B------:R-:W3:Y:S01]  /*29860*/  LDSM.16.M88.4 R196, [R2+0xf080] ;  /* 0x00f0800002c4783b */ /* 0x000ee20000000200 */
[C---:B-1----:R-:W-:Y:S03]  /*29870*/  HMMA.1688.F32.TF32 R208, R236.reuse, R32, R208 ;  /* 0x00000020ecd0723c */ /* 0x042fe600000810d0 */
[----:B------:R1:W-:Y:S04]  /*29880*/  STL [R1+0x12c0], R69 ;  /* 0x0012c04501007387 */ /* 0x0003e80000100800 */
[----:B------:R1:W-:Y:S01]  /*29890*/  STL [R1+0x12bc], R81 ;  /* 0x0012bc5101007387 */ /* 0x0003e20000100800 */
[C---:B------:R-:W-:Y:S03]  /*298a0*/  HMMA.1688.F32.TF32 R220, R236.reuse, R20, R220 ;  /* 0x00000014ecdc723c */ /* 0x040fe600000810dc */
[----:B------:R1:W-:Y:S05]  /*298b0*/  STL [R1+0x12b8], R80 ;  /* 0x0012b85001007387 */ /* 0x0003ea0000100800 */
[C---:B------:R-:W-:Y:S08]  /*298c0*/  HMMA.1688.F32.TF32 R228, R236.reuse, R12, R228 ;  /* 0x0000000cece4723c */ /* 0x040ff000000810e4 */
[C---:B--2---:R-:W-:Y:S08]  /*298d0*/  HMMA.1688.F32.TF32 R224, R236.reuse, R16, R224 ;  /* 0x00000010ece0723c */ /* 0x044ff000000810e0 */
[C---:B---3--:R-:W-:Y:S08]  /*298e0*/  HMMA.1688.F32.TF32 R232, R236.reuse, R192, R232 ;  /* 0x000000c0ece8723c */ /* 0x048ff000000810e8 */
[C---:B----4-:R-:W-:Y:S08]  /*298f0*/  HMMA.1688.F32.TF32 R204, R236.reuse, R36, R204 ;  /* 0x00000024eccc723c */ /* 0x050ff000000810cc */
[C---:B-----5:R-:W-:Y:S08]  /*29900*/  HMMA.1688.F32.TF32 R140, R236.reuse, R88, R140 ;  /* 0x00000058ec8c723c */ /* 0x060ff0000008108c */
[C---:B------:R-:W-:Y:S08]  /*29910*/  HMMA.1688.F32.TF32 R136, R236.reuse, R96, R136 ;  /* 0x00000060ec88723c */ /* 0x040ff00000081088 */
[C---:B------:R-:W-:Y:S08]  /*29920*/  HMMA.1688.F32.TF32 R212, R236.reuse, R28, R212 ;  /* 0x0000001cecd4723c */ /* 0x040ff000000810d4 */
[----:B------:R-:W-:Y:S01]  /*29930*/  HMMA.1688.F32.TF32 R236, R236, R196, R164 ;  /* 0x000000c4ecec723c */ /* 0x000fe200000810a4 */
[----:B------:R-:W2:Y:S04]  /*29940*/  LDL.LU R164, [R1+0x210] ;  /* 0x0002100001a47983 */ /* 0x000ea80000300800 */
[----:B------:R-:W2:Y:S04]  /*29950*/  LDL.LU R165, [R1+0x214] ;  /* 0x0002140001a57983 */ /* 0x000ea80000300800 */
[----:B------:R-:W2:Y:S04]  /*29960*/  LDL.LU R166, [R1+0x218] ;  /* 0x0002180001a67983 */ /* 0x000ea80000300800 */
[----:B------:R-:W2:Y:S01]  /*29970*/  LDL.LU R167, [R1+0x21c] ;  /* 0x00021c0001a77983 */ /* 0x000ea20000300800 */
[----:B------:R-:W-:Y:S03]  /*29980*/  HMMA.1688.F32.TF32 R8, R52, R96, R8 ;  /* 0x000000603408723c */ /* 0x000fe60000081008 */
[----:B------:R-:W3:Y:S04]  /*29990*/  LDL.LU R180, [R1+0x250] ;  /* 0x0002500001b47983 */ /* 0x000ee80000300800 */
[----:B------:R-:W3:Y:S04]  /*299a0*/  LDL.LU R181, [R1+0x254] ;  /* 0x0002540001b57983 */ /* 0x000ee80000300800 */
[----:B------:R-:W3:Y:S04]  /*299b0*/  LDL.LU R182, [R1+0x258] ;  /* 0x0002580001b67983 */ /* 0x000ee80000300800 */
[----:B------:R-:W3:Y:S04]  /*299c0*/  LDL.LU R183, [R1+0x25c] ;  /* 0x00025c0001b77983 */ /* 0x000ee80000300800 */
[----:B------:R-:W4:Y:S04]  /*299d0*/  LDL.LU R244, [R1+0x220] ;  /* 0x0002200001f47983 */ /* 0x000f280000300800 */
[----:B------:R-:W4:Y:S01]  /*299e0*/  LDL.LU R245, [R1+0x224] ;  /* 0x0002240001f57983 */ /* 0x000f220000300800 */
[----:B------:R-:W-:-:S02]  /*299f0*/  IMAD.MOV.U32 R249, RZ, RZ, R8 ;  /* 0x000000fffff97224 */ /* 0x000fc400078e0008 */
[----:B------:R-:W-:Y:S01]  /*29a00*/  IMAD.MOV.U32 R250, RZ, RZ, R9 ;  /* 0x000000fffffa7224 */ /* 0x000fe200078e0009 */
[----:B------:R-:W4:Y:S01]  /*29a10*/  LDL.LU R246, [R1+0x228] ;  /* 0x0002280001f67983 */ /* 0x000f220000300800 */
[----:B------:R-:W-:Y:S02]  /*29a20*/  IMAD.MOV.U32 R251, RZ, RZ, R10 ;  /* 0x000000fffffb7224 */ /* 0x000fe400078e000a */
[----:B------:R-:W-:Y:S01]  /*29a30*/  IMAD.MOV.U32 R72, RZ, RZ, R11 ;  /* 0x000000ffff487224 */ /* 0x000fe200078e000b */
[----:B------:R-:W4:Y:S01]  /*29a40*/  LDL.LU R247, [R1+0x22c] ;  /* 0x00022c0001f77983 */ /* 0x000f220000300800 */
[C---:B------:R-:W-:Y:S11]  /*29a50*/  HMMA.1688.F32.TF32 R8, R52.reuse, R88, R40 ;  /* 0x000000583408723c */ /* 0x040ff60000081028 */
[----:B------:R-:W-:Y:S11]  /*29a60*/  @!UPT UIADD3 URZ, URZ, URZ, URZ ;  /* 0x0000003f3f3ff290 */ /* 0x000ff6000fffe03f */
[----:B------:R-:W-:Y:S02]  /*29a70*/  @!UPT UIADD3 URZ, URZ, URZ, URZ ;  /* 0x0000003f3f3ff290 */ /* 0x000fe4000fffe03f */
[----:B------:R-:W-:Y:S02]  /*29a80*/  IMAD.MOV.U32 R73, RZ, RZ, R8 ;  /* 0x000000ffff497224 */ /* 0x000fe400078e0008 */
[----:B------:R-:W-:Y:S02]  /*29a90*/  IMAD.MOV.U32 R85, RZ, RZ, R9 ;  /* 0x000000ffff557224 */ /* 0x000fe400078e0009 */
[----:B------:R-:W-:Y:S02]  /*29aa0*/  IMAD.MOV.U32 R84, RZ, RZ, R10 ;  /* 0x000000ffff547224 */ /* 0x000fe400078e000a */
[----:B------:R-:W-:Y:S02]  /*29ab0*/  IMAD.MOV.U32 R0, RZ, RZ, R11 ;  /* 0x000000ffff007224 */ /* 0x000fe400078e000b */
[----:B------:R-:W-:Y:S01]  /*29ac0*/  HMMA.1688.F32.TF32 R8, R52, R36, R44 ;  /* 0x000000243408723c */ /* 0x000fe2000008102c */
[----:B------:R-:W-:Y:S02]  /*29ad0*/  IMAD.MOV.U32 R43, RZ, RZ, R176 ;  /* 0x000000ffff2b7224 */ /* 0x000fe400078e00b0 */
[----:B------:R-:W-:Y:S01]  /*29ae0*/  IMAD.MOV.U32 R42, RZ, RZ, R177 ;  /* 0x000000ffff2a7224 */ /* 0x000fe200078e00b1 */
[----:B------:R-:W5:Y:S01]  /*29af0*/  LDL.LU R176, [R1+0x260] ;  /* 0x0002600001b07983 */ /* 0x000f620000300800 */
[----:B------:R-:W-:-:S02]  /*29b00*/  IMAD.MOV.U32 R41, RZ, RZ, R178 ;  /* 0x000000ffff297224 */ /* 0x000fc400078e00b2 */
[----:B------:R-:W-:Y:S01]  /*29b10*/  IMAD.MOV.U32 R40, RZ, RZ, R179 ;  /* 0x000000ffff287224 */ /* 0x000fe200078e00b3 */
[----:B------:R-:W5:Y:S01]  /*29b20*/  LDL.LU R177, [R1+0x264] ;  /* 0x0002640001b17983 */ /* 0x000f620000300800 */
[C---:B------:R-:W-:Y:S03]  /*29b30*/  HMMA.1688.F32.TF32 R100, R52.reuse, R28, R100 ;  /* 0x0000001c3464723c */ /* 0x040fe60000081064 */
[----:B------:R-:W5:Y:S04]  /*29b40*/  LDL.LU R178, [R1+0x268] ;  /* 0x0002680001b27983 */ /* 0x000f680000300800 */
[----:B------:R-:W5:Y:S01]  /*29b50*/  LDL.LU R179, [R1+0x26c] ;  /* 0x00026c0001b37983 */ /* 0x000f620000300800 */
[C---:B------:R-:W-:Y:S07]  /*29b60*/  HMMA.1688.F32.TF32 R104, R52.reuse, R24, R104 ;  /* 0x000000183468723c */ /* 0x040fee0000081068 */
[----:B-1----:R-:W-:Y:S01]  /*29b70*/  IMAD.MOV.U32 R69, RZ, RZ, R8 ;  /* 0x000000ffff457224 */ /* 0x002fe200078e0008 */
[----:B------:R-:W-:Y:S01]  /*29b80*/  HMMA.1688.F32.TF32 R112, R52, R20, R112 ;  /* 0x000000143470723c */ /* 0x000fe20000081070 */
[----:B------:R-:W-:-:S02]  /*29b90*/  IMAD.MOV.U32 R81, RZ, RZ, R9 ;  /* 0x000000ffff517224 */ /* 0x000fc400078e0009 */
[----:B------:R-:W-:Y:S02]  /*29ba0*/  IMAD.MOV.U32 R80, RZ, RZ, R10 ;  /* 0x000000ffff507224 */ /* 0x000fe400078e000a */
[----:B------:R-:W-:-:S03]  /*29bb0*/  IMAD.MOV.U32 R248, RZ, RZ, R11 ;  /* 0x000000fffff87224 */ /* 0x000fc600078e000b */
[C---:B------:R-:W-:Y:S08]  /*29bc0*/  HMMA.1688.F32.TF32 R8, R52.reuse, R32, R48 ;  /* 0x000000203408723c */ /* 0x040ff00000081030 */
[C---:B------:R-:W-:Y:S08]  /*29bd0*/  HMMA.1688.F32.TF32 R116, R52.reuse, R16, R116 ;  /* 0x000000103474723c */ /* 0x040ff00000081074 */
[C---:B------:R-:W-:Y:S08]  /*29be0*/  HMMA.1688.F32.TF32 R120, R52.reuse, R12, R120 ;  /* 0x0000000c3478723c */ /* 0x040ff00000081078 */
[C---:B------:R-:W-:Y:S08]  /*29bf0*/  HMMA.1688.F32.TF32 R124, R52.reuse, R192, R124 ;  /* 0x000000c0347c723c */ /* 0x040ff0000008107c */
[----:B------:R-:W-:Y:S07]  /*29c00*/  HMMA.1688.F32.TF32 R128, R52, R196, R128 ;  /* 0x000000c43480723c */ /* 0x000fee0000081080 */
[----:B------:R-:W-:-:S02]  /*29c10*/  IMAD.MOV.U32 R52, RZ, RZ, R172 ;  /* 0x000000ffff347224 */ /* 0x000fc400078e00ac */
[----:B------:R-:W-:Y:S01]  /*29c20*/  IMAD.MOV.U32 R53, RZ, RZ, R173 ;  /* 0x000000ffff357224 */ /* 0x000fe200078e00ad */
[----:B------:R-:W3:Y:S01]  /*29c30*/  LDL.LU R172, [R1+0x270] ;  /* 0x0002700001ac7983 */ /* 0x000ee20000300800 */
[----:B------:R-:W-:Y:S02]  /*29c40*/  IMAD.MOV.U32 R54, RZ, RZ, R174 ;  /* 0x000000ffff367224 */ /* 0x000fe400078e00ae */
[----:B------:R-:W-:Y:S01]  /*29c50*/  IMAD.MOV.U32 R55, RZ, RZ, R175 ;  /* 0x000000ffff377224 */ /* 0x000fe200078e00af */
[----:B------:R-:W3:Y:S04]  /*29c60*/  LDL.LU R173, [R1+0x274] ;  /* 0x0002740001ad7983 */ /* 0x000ee80000300800 */
[----:B------:R-:W3:Y:S04]  /*29c70*/  LDL.LU R174, [R1+0x278] ;  /* 0x0002780001ae7983 */ /* 0x000ee80000300800 */
[----:B------:R-:W3:Y:S01]  /*29c80*/  LDL.LU R175, [R1+0x27c] ;  /* 0x00027c0001af7983 */ /* 0x000ee20000300800 */
[----:B------:R-:W-:-:S02]  /*29c90*/  IMAD.MOV.U32 R47, RZ, RZ, R59 ;  /* 0x000000ffff2f7224 */ /* 0x000fc400078e003b */
[----:B------:R-:W-:Y:S02]  /*29ca0*/  IMAD.MOV.U32 R46, RZ, RZ, R58 ;  /* 0x000000ffff2e7224 */ /* 0x000fe400078e003a */
[----:B------:R-:W-:Y:S02]  /*29cb0*/  IMAD.MOV.U32 R59, RZ, RZ, R168 ;  /* 0x000000ffff3b7224 */ /* 0x000fe400078e00a8 */
[----:B------:R-:W-:Y:S02]  /*29cc0*/  IMAD.MOV.U32 R45, RZ, RZ, R57 ;  /* 0x000000ffff2d7224 */ /* 0x000fe400078e0039 */
[----:B------:R-:W-:Y:S02]  /*29cd0*/  IMAD.MOV.U32 R58, RZ, RZ, R169 ;  /* 0x000000ffff3a7224 */ /* 0x000fe400078e00a9 */
[----:B------:R-:W-:Y:S02]  /*29ce0*/  IMAD.MOV.U32 R44, RZ, RZ, R56 ;  /* 0x000000ffff2c7224 */ /* 0x000fe400078e0038 */
[----:B------:R-:W-:-:S02]  /*29cf0*/  IMAD.MOV.U32 R57, RZ, RZ, R170 ;  /* 0x000000ffff397224 */ /* 0x000fc400078e00aa */
[----:B------:R-:W-:Y:S01]  /*29d00*/  IMAD.MOV.U32 R56, RZ, RZ, R171 ;  /* 0x000000ffff387224 */ /* 0x000fe200078e00ab */
[----:B--2---:R-:W-:Y:S01]  /*29d10*/  HMMA.1688.F32.TF32 R108, R188, R96, R164 ;  /* 0x00000060bc6c723c */ /* 0x004fe200000810a4 */
        /* <DEDUP_REMOVED lines=27> */
[----:B------:R-:W2:Y:S01]  /*29ed0*/  LDL.LU R51, [R1+0x10c] ;  /* 0x00010c0001337983 */ /* 0x000ea20000300800 */
[----:B------:R-:W-:Y:S02]  /*29ee0*/  IMAD.MOV.U32 R2, RZ, RZ, R11 ;  /* 0x000000ffff027224 */ /* 0x000fe400078e000b */
[----:B------:R-:W-:Y:S01]  /*29ef0*/  IMAD.MOV.U32 R10, RZ, RZ, R149 ;  /* 0x000000ffff0a7224 */ /* 0x000fe200078e0095 */
[----:B------:R-:W2:Y:S01]  /*29f00*/  LDL.LU R8, [R1+0xc0] ;  /* 0x0000c00001087983 */ /* 0x000ea20000300800 */
[----:B------:R-:W-:-:S03]  /*29f10*/  IMAD.MOV.U32 R11, RZ, RZ, R150 ;  /* 0x000000ffff0b7224 */ /* 0x000fc600078e0096 */
[----:B------:R-:W2:Y:S01]  /*29f20*/  LDL.LU R148, [R1+0x1314] ;  /* 0x0013140001947983 */ /* 0x000ea20000300800 */
[----:B------:R-:W-:-:S03]  /*29f30*/  IMAD.MOV.U32 R92, RZ, RZ, R151 ;  /* 0x000000ffff5c7224 */ /* 0x000fc600078e0097 */
[----:B------:R-:W2:Y:S01]  /*29f40*/  LDL.LU R149, [R1+0x1310] ;  /* 0x0013100001957983 */ /* 0x000ea20000300800 */
[----:B------:R-:W-:-:S03]  /*29f50*/  IMAD.MOV.U32 R93, RZ, RZ, R60 ;  /* 0x000000ffff5d7224 */ /* 0x000fc600078e003c */
[----:B------:R-:W2:Y:S01]  /*29f60*/  LDL.LU R150, [R1+0x130c] ;  /* 0x00130c0001967983 */ /* 0x000ea20000300800 */
[----:B------:R-:W-:Y:S01]  /*29f70*/  IMAD.MOV.U32 R94, RZ, RZ, R61 ;  /* 0x000000ffff5e7224 */ /* 0x000fe200078e003d */
[----:B----4-:R-:W-:Y:S02]  /*29f80*/  HMMA.1688.F32.TF32 R152, R188, R88, R244 ;  /* 0x00000058bc98723c */ /* 0x010fe400000810f4 */
[----:B------:R-:W4:Y:S01]  /*29f90*/  LDL.LU R151, [R1+0x1308] ;  /* 0x0013080001977983 */ /* 0x000f220000300800 */
[----:B------:R-:W-:-:S03]  /*29fa0*/  IMAD.MOV.U32 R95, RZ, RZ, R62 ;  /* 0x000000ffff5f7224 */ /* 0x000fc600078e003e */
[----:B------:R-:W4:Y:S01]  /*29fb0*/  LDL.LU R60, [R1+0x1304] ;  /* 0x00130400013c7983 */ /* 0x000f220000300800 */
[----:B------:R-:W-:Y:S01]  /*29fc0*/  IMAD.MOV.U32 R244, RZ, RZ, R63 ;  /* 0x000000fffff47224 */ /* 0x000fe200078e003f */
[C---:B-----5:R-:W-:Y:S02]  /*29fd0*/  HMMA.1688.F32.TF32 R176, R188.reuse, R16, R176 ;  /* 0x00000010bcb0723c */ /* 0x060fe400000810b0 */
[----:B------:R-:W5:Y:S04]  /*29fe0*/  LDL.LU R61, [R1+0x1300] ;  /* 0x00130000013d7983 */ /* 0x000f680000300800 */
[----:B------:R-:W5:Y:S02]  /*29ff0*/  LDL.LU R62, [R1+0x12fc] ;  /* 0x0012fc00013e7983 */ /* 0x000f640000300800 */
[C---:B---3--:R-:W-:Y:S02]  /*2a000*/  HMMA.1688.F32.TF32 R180, R188.reuse, R12, R180 ;  /* 0x0000000cbcb4723c */ /* 0x048fe400000810b4 */
[----:B------:R-:W5:Y:S06]  /*2a010*/  LDL.LU R63, [R1+0x12f8] ;  /* 0x0012f800013f7983 */ /* 0x000f6c0000300800 */
[C---:B------:R-:W-:Y:S08]  /*2a020*/  HMMA.1688.F32.TF32 R172, R188.reuse, R20, R172 ;  /* 0x00000014bcac723c */ /* 0x040ff000000810ac */
[C---:B--2---:R-:W-:Y:S08]  /*2a030*/  HMMA.1688.F32.TF32 R164, R188.reuse, R28, R164 ;  /* 0x0000001cbca4723c */ /* 0x044ff000000810a4 */
[C---:B------:R-:W-:Y:S08]  /*2a040*/  HMMA.1688.F32.TF32 R160, R188.reuse, R32, R160 ;  /* 0x00000020bca0723c */ /* 0x040ff000000810a0 */
[C---:B------:R-:W-:Y:S08]  /*2a050*/  HMMA.1688.F32.TF32 R156, R188.reuse, R36, R156 ;  /* 0x00000024bc9c723c */ /* 0x040ff0000008109c */
[C---:B------:R-:W-:Y:S08]  /*2a060*/  HMMA.1688.F32.TF32 R168, R188.reuse, R24, R168 ;  /* 0x00000018bca8723c */ /* 0x040ff000000810a8 */
[C---:B------:R-:W-:Y:S08]  /*2a070*/  HMMA.1688.F32.TF32 R184, R188.reuse, R192, R184 ;  /* 0x000000c0bcb8723c */ /* 0x040ff000000810b8 */
[----:B------:R-:W-:Y:S01]  /*2a080*/  HMMA.1688.F32.TF32 R188, R188, R196, R56 ;  /* 0x000000c4bcbc723c */ /* 0x000fe20000081038 */
[----:B------:R-:W2:Y:S04]  /*2a090*/  LDL.LU.64 R58, [R1+0x12f0] ;  /* 0x0012f000013a7983 */ /* 0x000ea80000300a00 */
[----:B------:R-:W2:Y:S01]  /*2a0a0*/  LDL.LU.64 R56, [R1+0x12e8] ;  /* 0x0012e80001387983 */ /* 0x000ea20000300a00 */
[----:B------:R-:W-:-:S02]  /*2a0b0*/  IMAD.MOV.U32 R246, RZ, RZ, R241 ;  /* 0x000000fffff67224 */ /* 0x000fc400078e00f1 */
[----:B------:R-:W-:Y:S01]  /*2a0c0*/  IMAD.MOV.U32 R245, RZ, RZ, R242 ;  /* 0x000000fffff57224 */ /* 0x000fe200078e00f2 */
[----:B------:R-:W-:Y:S01]  /*2a0d0*/  LDS R241, [R243+0x22800] ;  /* 0x02280000f3f17984 */ /* 0x000fe20000000800 */
[----:B------:R-:W-:-:S03]  /*2a0e0*/  IMAD.MOV.U32 R247, RZ, RZ, R240 ;  /* 0x000000fffff77224 */ /* 0x000fc600078e00f0 */
[----:B------:R-:W-:Y:S04]  /*2a0f0*/  LDS R240, [R252+0x22800] ;  /* 0x02280000fcf07984 */ /* 0x000fe80000000800 */
[----:B------:R-:W-:Y:S04]  /*2a100*/  LDS R242, [R252+0x22c00] ;  /* 0x022c0000fcf27984 */ /* 0x000fe80000000800 */
[----:B------:R-:W1:Y:S01]  /*2a110*/  LDS R243, [R243+0x22c00] ;  /* 0x022c0000f3f37984 */ /* 0x000e620000000800 */
[C---:B------:R-:W-:Y:S03]  /*2a120*/  HMMA.1688.F32.TF32 R52, R4.reuse, R24, R52 ;  /* 0x000000180434723c */ /* 0x040fe60000081034 */
[----:B------:R-:W3:Y:S05]  /*2a130*/  LDL R25, [R1+0x310] ;  /* 0x0003100001197983 */ /* 0x000eea0000100800 */
[----:B----4-:R-:W-:Y:S08]  /*2a140*/  HMMA.1688.F32.TF32 R148, R4, R88, R148 ;  /* 0x000000580494723c */ /* 0x010ff00000081094 */
[C---:B-1----:R-:W-:Y:S11]  /*2a150*/  HMMA.1688.F32.TF32 R92, R240.reuse, R86, R92 ;  /* 0x00000056f05c723c */ /* 0x042ff6000008105c */
[----:B------:R-:W-:Y:S11]  /*2a160*/  @!UPT UIADD3 URZ, URZ, URZ, URZ ;  /* 0x0000003f3f3ff290 */ /* 0x000ff6000fffe03f */
[----:B------:R-:W-:Y:S02]  /*2a170*/  @!UPT UIADD3 URZ, URZ, URZ, URZ ;  /* 0x0000003f3f3ff290 */ /* 0x000fe4000fffe03f */
[----:B------:R-:W-:Y:S02]  /*2a180*/  IMAD.MOV.U32 R88, RZ, RZ, R92 ;  /* 0x000000ffff587224 */ /* 0x000fe400078e005c */
[----:B------:R-:W-:Y:S01]  /*2a190*/  IMAD.MOV.U32 R24, RZ, RZ, R93 ;  /* 0x000000ffff187224 */ /* 0x000fe200078e005d */
[----:B------:R-:W-:Y:S08]  /*2a1a0*/  HMMA.1688.F32.TF32 R244, R240, R82, R244 ;  /* 0x00000052f0f4723c */ /* 0x000ff000000810f4 */
[C---:B------:R-:W-:Y:S08]  /*2a1b0*/  HMMA.1688.F32.TF32 R64, R4.reuse, R12, R64 ;  /* 0x0000000c0440723c */ /* 0x040ff00000081040 */
[----:B-----5:R-:W-:Y:S08]  /*2a1c0*/  HMMA.1688.F32.TF32 R60, R4, R16, R60 ;  /* 0x00000010043c723c */ /* 0x020ff0000008103c */
[----:B------:R-:W-:-:S02]  /*2a1d0*/  IMAD.MOV.U32 R13, RZ, RZ, R246 ;  /* 0x000000ffff0d7224 */ /* 0x000fc400078e00f6 */
[----:B------:R-:W-:Y:S02]  /*2a1e0*/  IMAD.MOV.U32 R12, RZ, RZ, R247 ;  /* 0x000000ffff0c7224 */ /* 0x000fe400078e00f7 */
[----:B------:R-:W-:Y:S02]  /*2a1f0*/  IMAD.MOV.U32 R17, RZ, RZ, R244 ;  /* 0x000000ffff117224 */ /* 0x000fe400078e00f4 */
[----:B------:R-:W-:Y:S01]  /*2a200*/  IMAD.MOV.U32 R16, RZ, RZ, R245 ;  /* 0x000000ffff107224 */ /* 0x000fe200078e00f5 */
[----:B--2---:R-:W-:Y:S07]  /*2a210*/  HMMA.1688.F32.TF32 R56, R4, R20, R56 ;  /* 0x000000140438723c */ /* 0x004fee0000081038 */
[----:B------:R-:W-:-:S02]  /*2a220*/  IMAD.MOV.U32 R21, RZ, RZ, R94 ;  /* 0x000000ffff157224 */ /* 0x000fc400078e005e */
[----:B------:R-:W-:Y:S02]  /*2a230*/  IMAD.MOV.U32 R20, RZ, RZ, R95 ;  /* 0x000000ffff147224 */ /* 0x000fe400078e005f */
[----:B------:R-:W2:Y:S04]  /*2a240*/  LDL.LU.64 R94, [R1+0x12e0] ;  /* 0x0012e000015e7983 */ /* 0x000ea80000300a00 */
[----:B------:R-:W2:Y:S04]  /*2a250*/  LDL.LU.64 R92, [R1+0x12d8] ;  /* 0x0012d800015c7983 */ /* 0x000ea80000300a00 */
[----:B------:R-:W4:Y:S04]  /*2a260*/  LDL.LU.64 R246, [R1+0x12d0] ;  /* 0x0012d00001f67983 */ /* 0x000f280000300a00 */
[----:B------:R-:W4:Y:S01]  /*2a270*/  LDL.LU.64 R244, [R1+0x12c8] ;  /* 0x0012c80001f47983 */ /* 0x000f220000300a00 */
[----:B------:R-:W-:Y:S03]  /*2a280*/  HMMA.1688.F32.TF32 R144, R4, R96, R144 ;  /* 0x000000600490723c */ /* 0x000fe60000081090 */
[----:B---3--:R-:W-:Y:S05]  /*2a290*/  LDS R89, [R25+0x23000] ;  /* 0x0230000019597984 */ /* 0x008fea0000000800 */
[----:B------:R-:W-:Y:S08]  /*2a2a0*/  HMMA.1688.F32.TF32 R136, R240, R98, R136 ;  /* 0x00000062f088723c */ /* 0x000ff00000081088 */
[C---:B------:R-:W-:Y:S08]  /*2a2b0*/  HMMA.1688.F32.TF32 R40, R4.reuse, R36, R40 ;  /* 0x000000240428723c */ /* 0x040ff00000081028 */
[C---:B------:R-:W-:Y:S08]  /*2a2c0*/  HMMA.1688.F32.TF32 R44, R4.reuse, R32, R44 ;  /* 0x00000020042c723c */ /* 0x040ff0000008102c */
[----:B------:R-:W-:Y:S08]  /*2a2d0*/  HMMA.1688.F32.TF32 R48, R4, R28, R48 ;  /* 0x0000001c0430723c */ /* 0x000ff00000081030 */
[----:B--2---:R-:W-:Y:S11]  /*2a2e0*/  HMMA.1688.F32.TF32 R92, R240, R74, R92 ;  /* 0x0000004af05c723c */ /* 0x004ff6000008105c */
[----:B------:R-:W-:Y:S11]  /*2a2f0*/  @!UPT UIADD3 URZ, URZ, URZ, URZ ;  /* 0x0000003f3f3ff290 */ /* 0x000ff6000fffe03f */
[----:B------:R-:W-:Y:S01]  /*2a300*/  @!UPT UIADD3 URZ, URZ, URZ, URZ ;  /* 0x0000003f3f3ff290 */ /* 0x000fe2000fffe03f */
[----:B------:R-:W-:Y:S01]  /*2a310*/  STL.64 [R1+0x100], R92 ;  /* 0x0001005c01007387 */ /* 0x000fe20000100a00 */
[----:B------:R-:W-:-:S03]  /*2a320*/  IMAD.MOV.U32 R97, RZ, RZ, R95 ;  /* 0x000000ffff617224 */ /* 0x000fc600078e005f */
[----:B------:R1:W-:Y:S02]  /*2a330*/  STL [R1+0x108], R94 ;  /* 0x0001085e01007387 */ /* 0x0003e40000100800 */
[C---:B-1----:R-:W-:Y:S02]  /*2a340*/  HMMA.1688.F32.TF32 R92, R240.reuse, R70, R132 ;  /* 0x00000046f05c723c */ /* 0x042fe40000081084 */
[----:B------:R-:W-:Y:S11]  /*2a350*/  STL.64 [R1+0x210], R136 ;  /* 0x0002108801007387 */ /* 0x000ff60000100a00 */
[----:B------:R-:W-:Y:S11]  /*2a360*/  @!UPT UIADD3 URZ, URZ, URZ, URZ ;  /* 0x0000003f3f3ff290 */ /* 0x000ff6000fffe03f */
[----:B------:R-:W-:Y:S02]  /*2a370*/  IMAD.MOV.U32 R96, RZ, RZ, R92 ;  /* 0x000000ffff607224 */ /* 0x000fe400078e005c */
[----:B------:R-:W-:Y:S02]  /*2a380*/  IMAD.MOV.U32 R37, RZ, RZ, R93 ;  /* 0x000000ffff257224 */ /* 0x000fe400078e005d */
[----:B------:R-:W-:Y:S02]  /*2a390*/  IMAD.MOV.U32 R33, RZ, RZ, R94 ;  /* 0x000000ffff217224 */ /* 0x000fe400078e005e */
[----:B------:R-:W-:Y:S02]  /*2a3a0*/  IMAD.MOV.U32 R32, RZ, RZ, R95 ;  /* 0x000000ffff207224 */ /* 0x000fe400078e005f */
[C---:B------:R-:W-:Y:S01]  /*2a3b0*/  HMMA.1688.F32.TF32 R92, R240.reuse, R90, R140 ;  /* 0x0000005af05c723c */ /* 0x040fe2000008108c */
[----:B------:R1:W-:Y:S07]  /*2a3c0*/  STL.64 [R1+0x218], R138 ;  /* 0x0002188a01007387 */ /* 0x0003ee0000100a00 */
[C---:B------:R-:W-:Y:S08]  /*2a3d0*/  HMMA.1688.F32.TF32 R132, R240.reuse, R38, R204 ;  /* 0x00000026f084723c */ /* 0x040ff000000810cc */
[C---:B-1----:R-:W-:Y:S07]  /*2a3e0*/  HMMA.1688.F32.TF32 R136, R240.reuse, R34, R208 ;  /* 0x00000022f088723c */ /* 0x042fee00000810d0 */
[----:B------:R-:W-:Y:S04]  /*2a3f0*/  STL.64 [R1+0x200], R92 ;  /* 0x0002005c01007387 */ /* 0x000fe80000100a00 */
[----:B------:R1:W-:Y:S02]  /*2a400*/  STL.64 [R1+0x208], R94 ;  /* 0x0002085e01007387 */ /* 0x0003e40000100a00 */
[C---:B-1----:R-:W-:Y:S02]  /*2a410*/  HMMA.1688.F32.TF32 R92, R240.reuse, R30, R212 ;  /* 0x0000001ef05c723c */ /* 0x042fe400000810d4 */
[----:B------:R-:W-:Y:S04]  /*2a420*/  STL.64 [R1+0x1f0], R132 ;  /* 0x0001f08401007387 */ /* 0x000fe80000100a00 */
[----:B------:R1:W-:Y:S04]  /*2a430*/  STL.64 [R1+0x1f8], R134 ;  /* 0x0001f88601007387 */ /* 0x0003e80000100a00 */
[----:B------:R-:W-:Y:S04]  /*2a440*/  STL.64 [R1+0x1e0], R136 ;  /* 0x0001e08801007387 */ /* 0x000fe80000100a00 */
[----:B------:R-:W-:Y:S01]  /*2a450*/  STL.64 [R1+0x1e8], R138 ;  /* 0x0001e88a01007387 */ /* 0x000fe20000100a00 */
[C---:B-1----:R-:W-:Y:S03]  /*2a460*/  HMMA.1688.F32.TF32 R132, R240.reuse, R26, R216 ;  /* 0x0000001af084723c */ /* 0x042fe600000810d8 */
[----:B------:R-:W2:Y:S05]  /*2a470*/  LDL R28, [R1+0x314] ;  /* 0x00031400011c7983 */ /* 0x000eaa0000100800 */
[----:B------:R-:W-:Y:S04]  /*2a480*/  STL.64 [R1+0x1d0], R92 ;  /* 0x0001d05c01007387 */ /* 0x000fe80000100a00 */
[----:B------:R1:W-:Y:S02]  /*2a490*/  STL.64 [R1+0x1d8], R94 ;  /* 0x0001d85e01007387 */ /* 0x0003e40000100a00 */
[C---:B-1----:R-:W-:Y:S09]  /*2a4a0*/  HMMA.1688.F32.TF32 R92, R240.reuse, R22, R220 ;  /* 0x00000016f05c723c */ /* 0x042ff200000810dc */
[----:B------:R-:W-:Y:S01]  /*2a4b0*/  STL.64 [R1+0x1c0], R132 ;  /* 0x0001c08401007387 */ /* 0x000fe20000100a00 */
[C---:B------:R-:W-:Y:S03]  /*2a4c0*/  HMMA.1688.F32.TF32 R204, R240.reuse, R194, R232 ;  /* 0x000000c2f0cc723c */ /* 0x040fe600000810e8 */
[----:B------:R1:W-:Y:S04]  /*2a4d0*/  STL.64 [R1+0x1c8], R134 ;  /* 0x0001c88601007387 */ /* 0x0003e80000100a00 */
[----:B------:R-:W3:Y:S01]  /*2a4e0*/  LDL R29, [R1+0x318] ;  /* 0x00031800011d7983 */ /* 0x000ee20000100800 */
[C---:B-1----:R-:W-:Y:S05]  /*2a4f0*/  HMMA.1688.F32.TF32 R132, R240.reuse, R18, R224 ;  /* 0x00000012f084723c */ /* 0x042fea00000810e0 */
[----:B------:R-:W-:Y:S04]  /*2a500*/  STL.64 [R1+0x1b0], R92 ;  /* 0x0001b05c01007387 */ /* 0x000fe80000100a00 */
[----:B------:R1:W-:Y:S02]  /*2a510*/  STL.64 [R1+0x1b8], R94 ;  /* 0x0001b85e01007387 */ /* 0x0003e40000100a00 */
[----:B-1----:R-:W-:Y:S05]  /*2a520*/  HMMA.1688.F32.TF32 R92, R240, R14, R228 ;  /* 0x0000000ef05c723c */ /* 0x002fea00000810e4 */
[----:B------:R-:W-:-:S02]  /*2a530*/  IMAD.MOV.U32 R227, RZ, RZ, R204 ;  /* 0x000000ffffe37224 */ /* 0x000fc400078e00cc */
[----:B------:R-:W-:Y:S02]  /*2a540*/  IMAD.MOV.U32 R226, RZ, RZ, R205 ;  /* 0x000000ffffe27224 */ /* 0x000fe400078e00cd */
[----:B------:R-:W-:Y:S02]  /*2a550*/  IMAD.MOV.U32 R225, RZ, RZ, R206 ;  /* 0x000000ffffe17224 */ /* 0x000fe400078e00ce */
[----:B------:R-:W-:Y:S02]  /*2a560*/  IMAD.MOV.U32 R224, RZ, RZ, R207 ;  /* 0x000000ffffe07224 */ /* 0x000fe400078e00cf */
[----:B------:R-:W-:Y:S01]  /*2a570*/  HMMA.1688.F32.TF32 R204, R240, R198, R236 ;  /* 0x000000c6f0cc723c */ /* 0x000fe200000810ec */
[----:B------:R1:W-:Y:S04]  /*2a580*/  STL.64 [R1+0x1a0], R132 ;  /* 0x0001a08401007387 */ /* 0x0003e80000100a00 */
[----:B------:R5:W-:Y:S04]  /*2a590*/  STL.64 [R1+0x1a8], R134 ;  /* 0x0001a88601007387 */ /* 0x000be80000100a00 */
[----:B------:R-:W3:Y:S04]  /*2a5a0*/  LDL.LU R140, [R1] ;  /* 0x00000000018c7983 */ /* 0x000ee80000300800 */
[----:B------:R-:W3:Y:S04]  /*2a5b0*/  LDL.LU R141, [R1+0x4] ;  /* 0x00000400018d7983 */ /* 0x000ee80000300800 */
[----:B------:R-:W3:Y:S04]  /*2a5c0*/  LDL.LU R142, [R1+0x8] ;  /* 0x00000800018e7983 */ /* 0x000ee80000300800 */
[----:B------:R-:W3:Y:S01]  /*2a5d0*/  LDL.LU R143, [R1+0xc] ;  /* 0x00000c00018f7983 */ /* 0x000ee20000300800 */
[----:B------:R-:W-:-:S03]  /*2a5e0*/  IMAD.MOV.U32 R231, RZ, RZ, R92 ;  /* 0x000000ffffe77224 */ /* 0x000fc600078e005c */
[----:B------:R-:W3:Y:S01]  /*2a5f0*/  LDL.LU R136, [R1+0x10] ;  /* 0x0000100001887983 */ /* 0x000ee20000300800 */
[----:B------:R-:W-:-:S03]  /*2a600*/  IMAD.MOV.U32 R230, RZ, RZ, R93 ;  /* 0x000000ffffe67224 */ /* 0x000fc600078e005d */
[----:B------:R-:W3:Y:S01]  /*2a610*/  LDL.LU R137, [R1+0x14] ;  /* 0x0000140001897983 */ /* 0x000ee20000300800 */
[----:B------:R-:W-:-:S03]  /*2a620*/  IMAD.MOV.U32 R229, RZ, RZ, R94 ;  /* 0x000000ffffe57224 */ /* 0x000fc600078e005e */
[----:B------:R-:W3:Y:S01]  /*2a630*/  LDL.LU R138, [R1+0x18] ;  /* 0x00001800018a7983 */ /* 0x000ee20000300800 */
[----:B------:R-:W-:-:S03]  /*2a640*/  IMAD.MOV.U32 R228, RZ, RZ, R95 ;  /* 0x000000ffffe47224 */ /* 0x000fc600078e005f */
[----:B------:R-:W3:Y:S04]  /*2a650*/  LDL.LU R139, [R1+0x1c] ;  /* 0x00001c00018b7983 */ /* 0x000ee80000300800 */
[----:B------:R-:W3:Y:S04]  /*2a660*/  LDL.LU R92, [R1+0x70] ;  /* 0x00007000015c7983 */ /* 0x000ee80000300800 */
[----:B------:R-:W3:Y:S04]  /*2a670*/  LDL.LU R93, [R1+0x74] ;  /* 0x00007400015d7983 */ /* 0x000ee80000300800 */
[----:B------:R-:W3:Y:S04]  /*2a680*/  LDL.LU R94, [R1+0x78] ;  /* 0x00007800015e7983 */ /* 0x000ee80000300800 */
[----:B------:R-:W3:Y:S04]  /*2a690*/  LDL.LU R95, [R1+0x7c] ;  /* 0x00007c00015f7983 */ /* 0x000ee80000300800 */
[----:B-1----:R-:W3:Y:S04]  /*2a6a0*/  LDL.LU R132, [R1+0x50] ;  /* 0x0000500001847983 */ /* 0x002ee80000300800 */
[----:B------:R-:W3:Y:S04]  /*2a6b0*/  LDL.LU R133, [R1+0x54] ;  /* 0x0000540001857983 */ /* 0x000ee80000300800 */
[----:B-----5:R-:W5:Y:S04]  /*2a6c0*/  LDL.LU R134, [R1+0x58] ;  /* 0x0000580001867983 */ /* 0x020f680000300800 */
[----:B------:R-:W5:Y:S01]  /*2a6d0*/  LDL.LU R135, [R1+0x5c] ;  /* 0x00005c0001877983 */ /* 0x000f620000300800 */
[----:B------:R-:W-:-:S03]  /*2a6e0*/  IMAD.MOV.U32 R232, RZ, RZ, R207 ;  /* 0x000000ffffe87224 */ /* 0x000fc600078e00cf */
[----:B------:R-:W-:Y:S01]  /*2a6f0*/  STL [R1+0x124c], R228 ;  /* 0x00124ce401007387 */ /* 0x000fe20000100800 */
[----:B------:R-:W-:-:S03]  /*2a700*/  IMAD.MOV.U32 R233, RZ, RZ, R206 ;  /* 0x000000ffffe97224 */ /* 0x000fc600078e00ce */
[----:B------:R-:W-:Y:S01]  /*2a710*/  STL [R1+0x1248], R229 ;  /* 0x001248e501007387 */ /* 0x000fe20000100800 */
[----:B------:R-:W-:-:S03]  /*2a720*/  IMAD.MOV.U32 R234, RZ, RZ, R205 ;  /* 0x000000ffffea7224 */ /* 0x000fc600078e00cd */
[----:B------:R-:W-:Y:S01]  /*2a730*/  STL [R1+0x1244], R230 ;  /* 0x001244e601007387 */ /* 0x000fe20000100800 */
[----:B------:R-:W-:-:S03]  /*2a740*/  IMAD.MOV.U32 R235, RZ, RZ, R204 ;  /* 0x000000ffffeb7224 */ /* 0x000fc600078e00cc */
[----:B------:R-:W-:Y:S04]  /*2a750*/  STL [R1+0x1240], R231 ;  /* 0x001240e701007387 */ /* 0x000fe80000100800 */
[----:B------:R1:W-:Y:S04]  /*2a760*/  STL [R1+0x125c], R224 ;  /* 0x00125ce001007387 */ /* 0x0003e80000100800 */
[----:B------:R-:W-:Y:S04]  /*2a770*/  STL [R1+0x1258], R225 ;  /* 0x001258e101007387 */ /* 0x000fe80000100800 */
[----:B------:R-:W-:Y:S04]  /*2a780*/  STL [R1+0x1254], R226 ;  /* 0x001254e201007387 */ /* 0x000fe80000100800 */
[----:B------:R-:W-:Y:S01]  /*2a790*/  STL [R1+0x1250], R227 ;  /* 0x001250e301007387 */ /* 0x000fe20000100800 */
[----:B------:R-:W-:-:S03]  /*2a7a0*/  IMAD.MOV.U32 R216, RZ, RZ, R69 ;  /* 0x000000ffffd87224 */ /* 0x000fc600078e0045 */
[----:B------:R1:W-:Y:S01]  /*2a7b0*/  STL [R1+0x126c], R232 ;  /* 0x00126ce801007387 */ /* 0x0003e20000100800 */
[----:B------:R-:W-:-:S03]  /*2a7c0*/  IMAD.MOV.U32 R217, RZ, RZ, R81 ;  /* 0x000000ffffd97224 */ /* 0x000fc600078e0051 */
[----:B------:R1:W-:Y:S01]  /*2a7d0*/  STL [R1+0x1268], R233 ;  /* 0x001268e901007387 */ /* 0x0003e20000100800 */
[----:B------:R-:W-:-:S03]  /*2a7e0*/  IMAD.MOV.U32 R218, RZ, RZ, R80 ;  /* 0x000000ffffda7224 */ /* 0x000fc600078e0050 */
[----:B------:R1:W-:Y:S01]  /*2a7f0*/  STL [R1+0x1264], R234 ;  /* 0x001264ea01007387 */ /* 0x0003e20000100800 */
[----:B----4-:R-:W-:Y:S03]  /*2a800*/  HMMA.1688.F32.TF32 R244, R240, R78, R244 ;  /* 0x0000004ef0f4723c */ /* 0x010fe600000810f4 */
[----:B------:R4:W-:Y:S01]  /*2a810*/  STL [R1+0x1260], R235 ;  /* 0x001260eb01007387 */ /* 0x0009e20000100800 */
        /* <DEDUP_REMOVED lines=10> */
[----:B------:R-:W5:Y:S01]  /*2a8c0*/  LDL.LU R251, [R1+0x12a8] ;  /* 0x0012a80001fb7983 */ /* 0x000f620000300800 */
[C---:B------:R-:W-:Y:S08]  /*2a8d0*/  HMMA.1688.F32.TF32 R8, R4.reuse, R192, R8 ;  /* 0x000000c00408723c */ /* 0x040ff00000081008 */
[----:B------:R-:W-:Y:S01]  /*2a8e0*/  HMMA.1688.F32.TF32 R4, R4, R196, R200 ;  /* 0x000000c40404723c */ /* 0x000fe200000810c8 */
[----:B------:R-:W-:Y:S04]  /*2a8f0*/  LDS R200, [R252+0x22880] ;  /* 0x02288000fcc87984 */ /* 0x000fe80000000800 */
[----:B------:R-:W-:Y:S04]  /*2a900*/  LDS R202, [R252+0x22c80] ;  /* 0x022c8000fcca7984 */ /* 0x000fe80000000800 */
[----:B------:R-:W-:Y:S04]  /*2a910*/  LDS R201, [R25+0x22880] ;  /* 0x0228800019c97984 */ /* 0x000fe80000000800 */
[----:B------:R-:W4:Y:S01]  /*2a920*/  LDS R203, [R25+0x22c80] ;  /* 0x022c800019cb7984 */ /* 0x000f220000000800 */
[----:B------:R-:W-:-:S03]  /*2a930*/  IMAD.MOV.U32 R243, RZ, RZ, R72 ;  /* 0x000000fffff37224 */ /* 0x000fc600078e0048 */
[----:B------:R-:W5:Y:S01]  /*2a940*/  LDL.LU R72, [R1+0x12a4] ;  /* 0x0012a40001487983 */ /* 0x000f620000300800 */
[----:B-1----:R-:W-:-:S03]  /*2a950*/  IMAD.MOV.U32 R224, RZ, RZ, R73 ;  /* 0x000000ffffe07224 */ /* 0x002fc600078e0049 */
[----:B------:R-:W5:Y:S01]  /*2a960*/  LDL.LU R232, [R1+0xa0] ;  /* 0x0000a00001e87983 */ /* 0x000f620000300800 */
[----:B------:R-:W-:-:S03]  /*2a970*/  IMAD.MOV.U32 R225, RZ, RZ, R85 ;  /* 0x000000ffffe17224 */ /* 0x000fc600078e0055 */
[----:B------:R-:W5:Y:S01]  /*2a980*/  LDL.LU R233, [R1+0xa4] ;  /* 0x0000a40001e97983 */ /* 0x000f620000300800 */
[----:B------:R-:W-:-:S03]  /*2a990*/  IMAD.MOV.U32 R226, RZ, RZ, R84 ;  /* 0x000000ffffe27224 */ /* 0x000fc600078e0054 */
[----:B------:R-:W5:Y:S01]  /*2a9a0*/  LDL.LU R234, [R1+0xa8] ;  /* 0x0000a80001ea7983 */ /* 0x000f620000300800 */
[----:B------:R-:W-:-:S03]  /*2a9b0*/  IMAD.MOV.U32 R227, RZ, RZ, R0 ;  /* 0x000000ffffe37224 */ /* 0x000fc600078e0000 */
[----:B----4-:R-:W4:Y:S04]  /*2a9c0*/  LDL.LU R235, [R1+0xac] ;  /* 0x0000ac0001eb7983 */ /* 0x010f280000300800 */
[----:B------:R-:W4:Y:S04]  /*2a9d0*/  LDL.LU R73, [R1+0x12a0] ;  /* 0x0012a00001497983 */ /* 0x000f280000300800 */
[----:B------:R-:W4:Y:S04]  /*2a9e0*/  LDL.LU R85, [R1+0x129c] ;  /* 0x00129c0001557983 */ /* 0x000f280000300800 */
[----:B------:R-:W4:Y:S04]  /*2a9f0*/  LDL.LU R84, [R1+0x1298] ;  /* 0x0012980001547983 */ /* 0x000f280000300800 */
[----:B------:R-:W4:Y:S01]  /*2aa00*/  LDL.LU R0, [R1+0x1294] ;  /* 0x0012940001007983 */ /* 0x000f220000300800 */
[C---:B------:R-:W-:Y:S08]  /*2aa10*/  HMMA.1688.F32.TF32 R108, R200.reuse, R98, R108 ;  /* 0x00000062c86c723c */ /* 0x040ff0000008106c */
[C---:B------:R-:W-:Y:S08]  /*2aa20*/  HMMA.1688.F32.TF32 R152, R200.reuse, R90, R152 ;  /* 0x0000005ac898723c */ /* 0x040ff00000081098 */
[----:B------:R-:W-:Y:S08]  /*2aa30*/  HMMA.1688.F32.TF32 R228, R200, R38, R156 ;  /* 0x00000026c8e4723c */ /* 0x000ff0000008109c */
[----:B------:R-:W-:Y:S01]  /*2aa40*/  IMAD.MOV.U32 R239, RZ, RZ, R108 ;  /* 0x000000ffffef7224 */ /* 0x000fe200078e006c */
[----:B--2---:R-:W-:Y:S01]  /*2aa50*/  LDS R212, [R28+0x22800] ;  /* 0x022800001cd47984 */ /* 0x004fe20000000800 */
[----:B------:R-:W-:-:S02]  /*2aa60*/  IMAD.MOV.U32 R238, RZ, RZ, R109 ;  /* 0x000000ffffee7224 */ /* 0x000fc400078e006d */
[----:B------:R-:W-:Y:S01]  /*2aa70*/  IMAD.MOV.U32 R237, RZ, RZ, R110 ;  /* 0x000000ffffed7224 */ /* 0x000fe200078e006e */
[----:B------:R-:W-:Y:S01]  /*2aa80*/  LDS R214, [R28+0x22c00] ;  /* 0x022c00001cd67984 */ /* 0x000fe20000000800 */
[----:B------:R-:W-:Y:S02]  /*2aa90*/  IMAD.MOV.U32 R236, RZ, RZ, R111 ;  /* 0x000000ffffec7224 */ /* 0x000fe400078e006f */
[----:B------:R-:W-:Y:S01]  /*2aaa0*/  IMAD.MOV.U32 R223, RZ, RZ, R152 ;  /* 0x000000ffffdf7224 */ /* 0x000fe200078e0098 */
[----:B------:R-:W-:Y:S01]  /*2aab0*/  LDS R208, [R28+0x22880] ;  /* 0x022880001cd07984 */ /* 0x000fe20000000800 */
[----:B------:R-:W-:Y:S02]  /*2aac0*/  IMAD.MOV.U32 R222, RZ, RZ, R153 ;  /* 0x000000ffffde7224 */ /* 0x000fe400078e0099 */
[----:B------:R-:W-:Y:S01]  /*2aad0*/  IMAD.MOV.U32 R221, RZ, RZ, R154 ;  /* 0x000000ffffdd7224 */ /* 0x000fe200078e009a */
[----:B------:R-:W-:Y:S01]  /*2aae0*/  LDS R210, [R28+0x22c80] ;  /* 0x022c80001cd27984 */ /* 0x000fe20000000800 */
[----:B------:R-:W-:-:S03]  /*2aaf0*/  IMAD.MOV.U32 R220, RZ, RZ, R155 ;  /* 0x000000ffffdc7224 */ /* 0x000fc600078e009b */
[----:B---3--:R-:W-:Y:S04]  /*2ab00*/  LDS R213, [R29+0x22800] ;  /* 0x022800001dd57984 */ /* 0x008fe80000000800 */
[----:B------:R-:W1:Y:S04]  /*2ab10*/  LDS R215, [R29+0x22c00] ;  /* 0x022c00001dd77984 */ /* 0x000e680000000800 */
[----:B------:R-:W-:Y:S04]  /*2ab20*/  LDS R209, [R29+0x22880] ;  /* 0x022880001dd17984 */ /* 0x000fe80000000800 */
[----:B------:R-:W2:Y:S01]  /*2ab30*/  LDS R211, [R29+0x22c80] ;  /* 0x022c80001dd37984 */ /* 0x000ea20000000800 */
[C---:B-----5:R-:W-:Y:S03]  /*2ab40*/  HMMA.1688.F32.TF32 R204, R200.reuse, R70, R248 ;  /* 0x00000046c8cc723c */ /* 0x060fe600000810f8 */
[----:B------:R-:W1:Y:S04]  /*2ab50*/  LDL.LU R248, [R1+0xb0] ;  /* 0x0000b00001f87983 */ /* 0x000e680000300800 */
[----:B------:R-:W1:Y:S04]  /*2ab60*/  LDL.LU R249, [R1+0xb4] ;  /* 0x0000b40001f97983 */ /* 0x000e680000300800 */
[----:B------:R-:W1:Y:S04]  /*2ab70*/  LDL.LU R250, [R1+0xb8] ;  /* 0x0000b80001fa7983 */ /* 0x000e680000300800 */
[----:B------:R-:W1:Y:S04]  /*2ab80*/  LDL.LU R251, [R1+0xbc] ;  /* 0x0000bc0001fb7983 */ /* 0x000e680000300800 */
[----:B------:R-:W5:Y:S04]  /*2ab90*/  LDL.LU R108, [R1+0xd0] ;  /* 0x0000d000016c7983 */ /* 0x000f680000300800 */
[----:B------:R-:W5:Y:S04]  /*2aba0*/  LDL.LU R109, [R1+0xd4] ;  /* 0x0000d400016d7983 */ /* 0x000f680000300800 */
[----:B------:R-:W5:Y:S04]  /*2abb0*/  LDL.LU R110, [R1+0xd8] ;  /* 0x0000d800016e7983 */ /* 0x000f680000300800 */
[----:B------:R-:W5:Y:S04]  /*2abc0*/  LDL.LU R111, [R1+0xdc] ;  /* 0x0000dc00016f7983 */ /* 0x000f680000300800 */
[----:B------:R-:W1:Y:S04]  /*2abd0*/  LDL.LU R152, [R1+0xf0] ;  /* 0x0000f00001987983 */ /* 0x000e680000300800 */
[----:B------:R-:W1:Y:S04]  /*2abe0*/  LDL.LU R153, [R1+0xf4] ;  /* 0x0000f40001997983 */ /* 0x000e680000300800 */
[----:B------:R-:W1:Y:S04]  /*2abf0*/  LDL.LU R154, [R1+0xf8] ;  /* 0x0000f800019a7983 */ /* 0x000e680000300800 */
[----:B------:R-:W1:Y:S04]  /*2ac00*/  LDL.LU R155, [R1+0xfc] ;  /* 0x0000fc00019b7983 */ /* 0x000e680000300800 */
[----:B------:R-:W2:Y:S04]  /*2ac10*/  LDL.LU R156, [R1+0x110] ;  /* 0x00011000019c7983 */ /* 0x000ea80000300800 */
[----:B------:R-:W-:Y:S04]  /*2ac20*/  STL.64 [R1+0x2d0], R228 ;  /* 0x0002d0e401007387 */ /* 0x000fe80000100a00 */
[----:B------:R4:W-:Y:S04]  /*2ac30*/  STL.64 [R1+0x2d8], R230 ;  /* 0x0002d8e601007387 */ /* 0x0009e80000100a00 */
[----:B------:R-:W2:Y:S04]  /*2ac40*/  LDL.LU R157, [R1+0x114] ;  /* 0x00011400019d7983 */ /* 0x000ea80000300800 */
[----:B------:R-:W2:Y:S01]  /*2ac50*/  LDL.LU R158, [R1+0x118] ;  /* 0x00011800019e7983 */ /* 0x000ea20000300800 */
[C---:B----4-:R-:W-:Y:S03]  /*2ac60*/  HMMA.1688.F32.TF32 R228, R200.reuse, R34, R160 ;  /* 0x00000022c8e4723c */ /* 0x050fe600000810a0 */
[----:B------:R-:W2:Y:S05]  /*2ac70*/  LDL.LU R159, [R1+0x11c] ;  /* 0x00011c00019f7983 */ /* 0x000eaa0000300800 */
[----:B------:R-:W-:Y:S11]  /*2ac80*/  HMMA.1688.F32.TF32 R160, R200, R30, R164 ;  /* 0x0000001ec8a0723c */ /* 0x000ff600000810a4 */
[----:B------:R-:W-:Y:S04]  /*2ac90*/  @!UPT UIADD3 URZ, URZ, URZ, URZ ;  /* 0x0000003f3f3ff290 */ /* 0x000fe8000fffe03f */
[----:B------:R4:W-:Y:S04]  /*2aca0*/  STL.64 [R1+0x2c0], R228 ;  /* 0x0002c0e401007387 */ /* 0x0009e80000100a00 */
[----:B------:R4:W-:Y:S02]  /*2acb0*/  STL.64 [R1+0x2c8], R230 ;  /* 0x0002c8e601007387 */ /* 0x0009e40000100a00 */
[----:B----4-:R-:W-:Y:S02]  /*2acc0*/  IMAD.MOV.U32 R228, RZ, RZ, R76 ;  /* 0x000000ffffe47224 */ /* 0x010fe400078e004c */
[----:B------:R-:W4:Y:S01]  /*2acd0*/  LDL.LU R76, [R1+0x1290] ;  /* 0x00129000014c7983 */ /* 0x000f220000300800 */
[----:B------:R-:W-:-:S03]  /*2ace0*/  IMAD.MOV.U32 R229, RZ, RZ, R77 ;  /* 0x000000ffffe57224 */ /* 0x000fc600078e004d */
[----:B------:R-:W-:Y:S01]  /*2acf0*/  STL.64 [R1+0x2b0], R160 ;  /* 0x0002b0a001007387 */ /* 0x000fe20000100a00 */
[----:B------:R-:W-:-:S03]  /*2ad00*/  IMAD.MOV.U32 R230, RZ, RZ, R3 ;  /* 0x000000ffffe67224 */ /* 0x000fc600078e0003 */
[----:B------:R3:W-:Y:S04]  /*2ad10*/  STL.64 [R1+0x2b8], R162 ;  /* 0x0002b8a201007387 */ /* 0x0007e80000100a00 */
[----:B------:R-:W4:Y:S04]  /*2ad20*/  LDL.LU R77, [R1+0x128c] ;  /* 0x00128c00014d7983 */ /* 0x000f280000300800 */
[----:B------:R-:W4:Y:S01]  /*2ad30*/  LDL.LU R3, [R1+0x1288] ;  /* 0x0012880001037983 */ /* 0x000f220000300800 */
[C---:B------:R-:W-:Y:S08]  /*2ad40*/  HMMA.1688.F32.TF32 R168, R200.reuse, R26, R168 ;  /* 0x0000001ac8a8723c */ /* 0x040ff000000810a8 */
[C---:B------:R-:W-:Y:S08]  /*2ad50*/  HMMA.1688.F32.TF32 R164, R200.reuse, R22, R172 ;  /* 0x00000016c8a4723c */ /* 0x040ff000000810ac */
[C---:B---3--:R-:W-:Y:S07]  /*2ad60*/  HMMA.1688.F32.TF32 R160, R200.reuse, R18, R176 ;  /* 0x00000012c8a0723c */ /* 0x048fee00000810b0 */
[----:B------:R-:W-:Y:S04]  /*2ad70*/  STL.64 [R1+0x2a0], R168 ;  /* 0x0002a0a801007387 */ /* 0x000fe80000100a00 */
[----:B------:R3:W-:Y:S04]  /*2ad80*/  STL.64 [R1+0x2a8], R170 ;  /* 0x0002a8aa01007387 */ /* 0x0007e80000100a00 */
[----:B------:R-:W-:Y:S04]  /*2ad90*/  STL.64 [R1+0x290], R164 ;  /* 0x000290a401007387 */ /* 0x000fe80000100a00 */
[----:B------:R3:W-:Y:S02]  /*2ada0*/  STL.64 [R1+0x298], R166 ;  /* 0x000298a601007387 */ /* 0x0007e40000100a00 */
[C---:B---3--:R-:W-:Y:S02]  /*2adb0*/  HMMA.1688.F32.TF32 R168, R200.reuse, R14, R180 ;  /* 0x0000000ec8a8723c */ /* 0x048fe400000810b4 */
[----:B------:R-:W-:Y:S04]  /*2adc0*/  STL.64 [R1+0x250], R160 ;  /* 0x000250a001007387 */ /* 0x000fe80000100a00 */
[----:B------:R3:W-:Y:S02]  /*2add0*/  STL.64 [R1+0x258], R162 ;  /* 0x000258a201007387 */ /* 0x0007e40000100a00 */
[C---:B------:R-:W-:Y:S08]  /*2ade0*/  HMMA.1688.F32.TF32 R164, R200.reuse, R194, R184 ;  /* 0x000000c2c8a4723c */ /* 0x040ff000000810b8 */
[C---:B---3--:R-:W-:Y:S07]  /*2adf0*/  HMMA.1688.F32.TF32 R160, R200.reuse, R198, R188 ;  /* 0x000000c6c8a0723c */ /* 0x048fee00000810bc */
[----:B------:R-:W-:Y:S04]  /*2ae00*/  STL.64 [R1+0x240], R168 ;  /* 0x000240a801007387 */ /* 0x000fe80000100a00 */
[----:B------:R-:W-:Y:S04]  /*2ae10*/  STL.64 [R1+0x248], R170 ;  /* 0x000248aa01007387 */ /* 0x000fe80000100a00 */
[----:B------:R-:W-:Y:S04]  /*2ae20*/  STL.64 [R1+0x230], R164 ;  /* 0x000230a401007387 */ /* 0x000fe80000100a00 */
[----:B------:R1:W-:Y:S01]  /*2ae30*/  STL.64 [R1+0x238], R166 ;  /* 0x000238a601007387 */ /* 0x0003e20000100a00 */
[C---:B------:R-:W-:Y:S03]  /*2ae40*/  HMMA.1688.F32.TF32 R92, R200.reuse, R86, R92 ;  /* 0x00000056c85c723c */ /* 0x040fe6000008105c */
[----:B------:R-:W-:Y:S04]  /*2ae50*/  STL.64 [R1+0x220], R160 ;  /* 0x000220a001007387 */ /* 0x000fe80000100a00 */
[----:B------:R-:W-:Y:S01]  /*2ae60*/  STL.64 [R1+0x228], R162 ;  /* 0x000228a201007387 */ /* 0x000fe20000100a00 */
[C---:B------:R-:W-:Y:S08]  /*2ae70*/  HMMA.1688.F32.TF32 R132, R200.reuse, R82, R132 ;  /* 0x00000052c884723c */ /* 0x040ff00000081084 */
[C---:B------:R-:W-:Y:S08]  /*2ae80*/  HMMA.1688.F32.TF32 R136, R200.reuse, R78, R136 ;  /* 0x0000004ec888723c */ /* 0x040ff00000081088 */
[----:B------:R-:W-:Y:S08]  /*2ae90*/  HMMA.1688.F32.TF32 R140, R200, R74, R140 ;  /* 0x0000004ac88c723c */ /* 0x000ff0000008108c */
[C---:B-1----:R-:W-:Y:S08]  /*2aea0*/  HMMA.1688.F32.TF32 R164, R212.reuse, R82, R152 ;  /* 0x00000052d4a4723c */ /* 0x042ff00000081098 */
[C---:B--2---:R-:W-:Y:S08]  /*2aeb0*/  HMMA.1688.F32.TF32 R188, R212.reuse, R86, R156 ;  /* 0x00000056d4bc723c */ /* 0x044ff0000008109c */
[C---:B------:R-:W-:Y:S08]  /*2aec0*/  HMMA.1688.F32.TF32 R156, R212.reuse, R38, R216 ;  /* 0x00000026d49c723c */ /* 0x040ff000000810d8 */
[----:B------:R-:W-:Y:S07]  /*2aed0*/  HMMA.1688.F32.TF32 R152, R212, R74, R248 ;  /* 0x0000004ad498723c */ /* 0x000fee00000810f8 */
[----:B------:R-:W-:-:S02]  /*2aee0*/  IMAD.MOV.U32 R248, RZ, RZ, R80 ;  /* 0x000000fffff87224 */ /* 0x000fc400078e0050 */
[----:B------:R-:W2:Y:S01]  /*2aef0*/  LDL.LU R80, [R1+0x1284] ;  /* 0x0012840001507983 */ /* 0x000ea20000300800 */
[----:B------:R-:W-:-:S03]  /*2af00*/  IMAD.MOV.U32 R249, RZ, RZ, R81 ;  /* 0x000000fffff97224 */ /* 0x000fc600078e0051 */
[----:B------:R-:W3:Y:S03]  /*2af10*/  LDL.LU R81, [R1+0x1280] ;  /* 0x0012800001517983 */ /* 0x000ee60000300800 */
[----:B------:R-:W-:Y:S02]  /*2af20*/  IMAD.MOV.U32 R219, RZ, RZ, R156 ;  /* 0x000000ffffdb7224 */ /* 0x000fe400078e009c */
[----:B------:R-:W-:Y:S02]  /*2af30*/  IMAD.MOV.U32 R218, RZ, RZ, R157 ;  /* 0x000000ffffda7224 */ /* 0x000fe400078e009d */
[----:B------:R-:W-:Y:S02]  /*2af40*/  IMAD.MOV.U32 R156, RZ, RZ, R84 ;  /* 0x000000ffff9c7224 */ /* 0x000fe400078e0054 */
[----:B------:R-:W2:Y:S01]  /*2af50*/  LDL.LU R84, [R1+0x127c] ;  /* 0x00127c0001547983 */ /* 0x000ea20000300800 */
[----:B------:R-:W-:-:S03]  /*2af60*/  IMAD.MOV.U32 R157, RZ, RZ, R85 ;  /* 0x000000ffff9d7224 */ /* 0x000fc600078e0055 */
[----:B------:R-:W2:Y:S01]  /*2af70*/  LDL.LU R85, [R1+0x1278] ;  /* 0x0012780001557983 */ /* 0x000ea20000300800 */
[----:B----4-:R-:W-:-:S03]  /*2af80*/  IMAD.MOV.U32 R200, RZ, RZ, R3 ;  /* 0x000000ffffc87224 */ /* 0x010fc600078e0003 */
[----:B------:R-:W4:Y:S01]  /*2af90*/  LDL.LU R3, [R1+0x1274] ;  /* 0x0012740001037983 */ /* 0x000f220000300800 */
[----:B------:R-:W-:Y:S01]  /*2afa0*/  HMMA.1688.F32.TF32 R100, R212, R30, R100 ;  /* 0x0000001ed464723c */ /* 0x000fe20000081064 */
[----:B------:R-:W-:Y:S02]  /*2afb0*/  IMAD.MOV.U32 R231, RZ, RZ, R2 ;  /* 0x000000ffffe77224 */ /* 0x000fe400078e0002 */
[----:B------:R-:W-:-:S05]  /*2afc0*/  IMAD.MOV.U32 R203, RZ, RZ, R0 ;  /* 0x000000ffffcb7224 */ /* 0x000fca00078e0000 */
[----:B------:R-:W-:Y:S11]  /*2afd0*/  HMMA.1688.F32.TF32 R176, R212, R34, R228 ;  /* 0x00000022d4b0723c */ /* 0x000ff600000810e4 */
[----:B------:R-:W-:Y:S05]  /*2afe0*/  @!UPT UIADD3 URZ, URZ, URZ, URZ ;  /* 0x0000003f3f3ff290 */ /* 0x000fea000fffe03f */
[----:B------:R-:W-:Y:S02]  /*2aff0*/  IMAD.MOV.U32 R0, RZ, RZ, R100 ;  /* 0x000000ffff007224 */ /* 0x000fe400078e0064 */
[----:B------:R-:W-:Y:S01]  /*2b000*/  IMAD.MOV.U32 R36, RZ, RZ, R101 ;  /* 0x000000ffff247224 */ /* 0x000fe200078e0065 */
[----:B------:R-:W5:Y:S01]  /*2b010*/  LDL.LU R100, [R1+0x300] ;  /* 0x0003000001647983 */ /* 0x000f620000300800 */
[----:B------:R-:W-:-:S03]  /*2b020*/  IMAD.MOV.U32 R230, RZ, RZ, R102 ;  /* 0x000000ffffe67224 */ /* 0x000fc600078e0066 */
[----:B------:R-:W5:Y:S04]  /*2b030*/  LDL.LU R101, [R1+0x304] ;  /* 0x0003040001657983 */ /* 0x000f680000300800 */
[----:B------:R-:W5:Y:S01]  /*2b040*/  LDL.LU R102, [R1+0x308] ;  /* 0x0003080001667983 */ /* 0x000f620000300800 */
[----:B------:R-:W-:Y:S01]  /*2b050*/  IMAD.MOV.U32 R231, RZ, RZ, R103 ;  /* 0x000000ffffe77224 */ /* 0x000fe200078e0067 */
[----:B------:R-:W-:Y:S08]  /*2b060*/  HMMA.1688.F32.TF32 R104, R212, R26, R104 ;  /* 0x0000001ad468723c */ /* 0x000ff00000081068 */
[----:B------:R-:W-:Y:S01]  /*2b070*/  HMMA.1688.F32.TF32 R40, R208, R38, R40 ;  /* 0x00000026d028723c */ /* 0x000fe20000081028 */
[----:B----4-:R-:W-:-:S02]  /*2b080*/  IMAD.MOV.U32 R103, RZ, RZ, R3 ;  /* 0x000000ffff677224 */ /* 0x010fc400078e0003 */
[----:B------:R-:W4:Y:S05]  /*2b090*/  LDL.LU R3, [R1+0x1270] ;  /* 0x0012700001037983 */ /* 0x000f2a0000300800 */
[----:B------:R-:W-:Y:S08]  /*2b0a0*/  HMMA.1688.F32.TF32 R172, R212, R90, R224 ;  /* 0x0000005ad4ac723c */ /* 0x000ff000000810e0 */
[----:B------:R-:W-:-:S02]  /*2b0b0*/  IMAD.MOV.U32 R228, RZ, RZ, R106 ;  /* 0x000000ffffe47224 */ /* 0x000fc400078e006a */
[----:B------:R-:W-:Y:S02]  /*2b0c0*/  IMAD.MOV.U32 R229, RZ, RZ, R107 ;  /* 0x000000ffffe57224 */ /* 0x000fe400078e006b */
[----:B---3--:R-:W-:Y:S02]  /*2b0d0*/  IMAD.MOV.U32 R106, RZ, RZ, R81 ;  /* 0x000000ffff6a7224 */ /* 0x008fe400078e0051 */
[----:B------:R-:W-:Y:S02]  /*2b0e0*/  IMAD.MOV.U32 R226, RZ, RZ, R104 ;  /* 0x000000ffffe27224 */ /* 0x000fe400078e0068 */
[----:B------:R-:W-:Y:S02]  /*2b0f0*/  IMAD.MOV.U32 R227, RZ, RZ, R105 ;  /* 0x000000ffffe37224 */ /* 0x000fe400078e0069 */
[----:B--2---:R-:W-:Y:S02]  /*2b100*/  IMAD.MOV.U32 R104, RZ, RZ, R85 ;  /* 0x000000ffff687224 */ /* 0x004fe400078e0055 */
[----:B------:R-:W-:-:S02]  /*2b110*/  IMAD.MOV.U32 R105, RZ, RZ, R84 ;  /* 0x000000ffff697224 */ /* 0x000fc400078e0054 */
[----:B------:R-:W-:Y:S01]  /*2b120*/  IMAD.MOV.U32 R107, RZ, RZ, R80 ;  /* 0x000000ffff6b7224 */ /* 0x000fe200078e0050 */
[----:B------:R-:W-:Y:S01]  /*2b130*/  HMMA.1688.F32.TF32 R168, R212, R98, R240 ;  /* 0x00000062d4a8723c */ /* 0x000fe200000810f0 */
[----:B------:R-:W-:Y:S04]  /*2b140*/  STL.64 [R1+0xd0], R40 ;  /* 0x0000d02801007387 */ /* 0x000fe80000100a00 */
[----:B------:R1:W-:Y:S02]  /*2b150*/  STL.64 [R1+0xd8], R42 ;  /* 0x0000d82a01007387 */ /* 0x0003e40000100a00 */
[----:B------:R-:W-:Y:S02]  /*2b160*/  IMAD.MOV.U32 R243, RZ, RZ, R176 ;  /* 0x000000fffff37224 */ /* 0x000fe400078e00b0 */
[----:B------:R-:W-:-:S02]  /*2b170*/  IMAD.MOV.U32 R242, RZ, RZ, R177 ;  /* 0x000000fffff27224 */ /* 0x000fc400078e00b1 */
[----:B------:R-:W-:Y:S02]  /*2b180*/  IMAD.MOV.U32 R241, RZ, RZ, R178 ;  /* 0x000000fffff17224 */ /* 0x000fe400078e00b2 */
[----:B------:R-:W-:Y:S01]  /*2b190*/  IMAD.MOV.U32 R240, RZ, RZ, R179 ;  /* 0x000000fffff07224 */ /* 0x000fe200078e00b3 */
[C---:B-----5:R-:W-:Y:S08]  /*2b1a0*/  HMMA.1688.F32.TF32 R100, R208.reuse, R86, R100 ;  /* 0x00000056d064723c */ /* 0x060ff00000081064 */
[C---:B------:R-:W-:Y:S08]  /*2b1b0*/  HMMA.1688.F32.TF32 R84, R208.reuse, R82, R104 ;  /* 0x00000052d054723c */ /* 0x040ff00000081068 */
[C---:B------:R-:W-:Y:S08]  /*2b1c0*/  HMMA.1688.F32.TF32 R104, R208.reuse, R34, R44 ;  /* 0x00000022d068723c */ /* 0x040ff0000008102c */
[----:B------:R-:W-:Y:S08]  /*2b1d0*/  HMMA.1688.F32.TF32 R44, R208, R30, R48 ;  /* 0x0000001ed02c723c */ /* 0x000ff00000081030 */
[C---:B------:R-:W-:Y:S08]  /*2b1e0*/  HMMA.1688.F32.TF32 R176, R212.reuse, R22, R112 ;  /* 0x00000016d4b0723c */ /* 0x040ff00000081070 */
[----:B------:R-:W-:Y:S08]  /*2b1f0*/  HMMA.1688.F32.TF32 R116, R212, R18, R116 ;  /* 0x00000012d474723c */ /* 0x000ff00000081074 */
[----:B-1----:R-:W-:Y:S01]  /*2b200*/  HMMA.1688.F32.TF32 R40, R208, R26, R52 ;  /* 0x0000001ad028723c */ /* 0x002fe20000081034 */
[----:B------:R-:W-:-:S02]  /*2b210*/  IMAD.MOV.U32 R217, RZ, RZ, R158 ;  /* 0x000000ffffd97224 */ /* 0x000fc400078e009e */
[----:B------:R-:W-:Y:S02]  /*2b220*/  IMAD.MOV.U32 R216, RZ, RZ, R159 ;  /* 0x000000ffffd87224 */ /* 0x000fe400078e009f */
[----:B------:R-:W-:Y:S02]  /*2b230*/  IMAD.MOV.U32 R201, RZ, RZ, R77 ;  /* 0x000000ffffc97224 */ /* 0x000fe400078e004d */
[----:B------:R-:W-:Y:S01]  /*2b240*/  IMAD.MOV.U32 R202, RZ, RZ, R76 ;  /* 0x000000ffffca7224 */ /* 0x000fe200078e004c */
[----:B------:R-:W-:Y:S01]  /*2b250*/  STL.64 [R1+0xb0], R104 ;  /* 0x0000b06801007387 */ /* 0x000fe20000100a00 */
[----:B------:R-:W-:Y:S02]  /*2b260*/  IMAD.MOV.U32 R250, RZ, RZ, R69 ;  /* 0x000000fffffa7224 */ /* 0x000fe400078e0045 */
[----:B------:R-:W-:Y:S02]  /*2b270*/  IMAD.MOV.U32 R251, RZ, RZ, R68 ;  /* 0x000000fffffb7224 */ /* 0x000fe400078e0044 */
[----:B------:R-:W-:-:S02]  /*2b280*/  IMAD.MOV.U32 R158, RZ, RZ, R73 ;  /* 0x000000ffff9e7224 */ /* 0x000fc400078e0049 */
[----:B------:R-:W-:Y:S01]  /*2b290*/  IMAD.MOV.U32 R159, RZ, RZ, R72 ;  /* 0x000000ffff9f7224 */ /* 0x000fe200078e0048 */
[----:B------:R-:W-:Y:S01]  /*2b2a0*/  STL.64 [R1+0xb8], R106 ;  /* 0x0000b86a01007387 */ /* 0x000fe20000100a00 */
[C---:B------:R-:W-:Y:S01]  /*2b2b0*/  HMMA.1688.F32.TF32 R160, R212.reuse, R78, R108 ;  /* 0x0000004ed4a0723c */ /* 0x040fe2000008106c */
[----:B------:R-:W-:Y:S02]  /*2b2c0*/  IMAD.MOV.U32 R224, RZ, RZ, R176 ;  /* 0x000000ffffe07224 */ /* 0x000fe400078e00b0 */
[----:B------:R-:W-:Y:S01]  /*2b2d0*/  STL.64 [R1+0xa0], R44 ;  /* 0x0000a02c01007387 */ /* 0x000fe20000100a00 */
[----:B------:R-:W-:Y:S02]  /*2b2e0*/  IMAD.MOV.U32 R225, RZ, RZ, R177 ;  /* 0x000000ffffe17224 */ /* 0x000fe400078e00b1 */
[----:B------:R-:W-:Y:S01]  /*2b2f0*/  IMAD.MOV.U32 R113, RZ, RZ, R178 ;  /* 0x000000ffff717224 */ /* 0x000fe200078e00b2 */
[----:B------:R1:W-:Y:S01]  /*2b300*/  STL.64 [R1+0xa8], R46 ;  /* 0x0000a82e01007387 */ /* 0x0003e20000100a00 */
[----:B------:R-:W-:Y:S01]  /*2b310*/  HMMA.1688.F32.TF32 R108, R212, R70, R232 ;  /* 0x00000046d46c723c */ /* 0x000fe200000810e8 */
[----:B------:R-:W-:-:S02]  /*2b320*/  IMAD.MOV.U32 R112, RZ, RZ, R179 ;  /* 0x000000ffff707224 */ /* 0x000fc400078e00b3 */
[----:B------:R-:W-:Y:S04]  /*2b330*/  STL.64 [R1+0x90], R40 ;  /* 0x0000902801007387 */ /* 0x000fe80000100a00 */
[----:B------:R-:W-:Y:S01]  /*2b340*/  IMAD.MOV.U32 R232, RZ, RZ, R116 ;  /* 0x000000ffffe87224 */ /* 0x000fe200078e0074 */
[----:B------:R-:W-:Y:S01]  /*2b350*/  HMMA.1688.F32.TF32 R180, R212, R194, R124 ;  /* 0x000000c2d4b4723c */ /* 0x000fe2000008107c */
[----:B------:R-:W-:Y:S01]  /*2b360*/  IMAD.MOV.U32 R233, RZ, RZ, R117 ;  /* 0x000000ffffe97224 */ /* 0x000fe200078e0075 */
[----:B------:R2:W-:Y:S01]  /*2b370*/  STL.64 [R1+0x98], R42 ;  /* 0x0000982a01007387 */ /* 0x0005e20000100a00 */
[----:B------:R-:W-:Y:S02]  /*2b380*/  IMAD.MOV.U32 R234, RZ, RZ, R118 ;  /* 0x000000ffffea7224 */ /* 0x000fe400078e0076 */
[----:B------:R-:W-:-:S03]  /*2b390*/  IMAD.MOV.U32 R235, RZ, RZ, R119 ;  /* 0x000000ffffeb7224 */ /* 0x000fc600078e0077 */
[----:B------:R-:W-:Y:S08]  /*2b3a0*/  HMMA.1688.F32.TF32 R176, R212, R198, R128 ;  /* 0x000000c6d4b0723c */ /* 0x000ff00000081080 */
[C---:B------:R-:W-:Y:S07]  /*2b3b0*/  HMMA.1688.F32.TF32 R80, R208.reuse, R78, R200 ;  /* 0x0000004ed050723c */ /* 0x040fee00000810c8 */
[----:B------:R-:W-:Y:S01]  /*2b3c0*/  IMAD.MOV.U32 R200, RZ, RZ, R88 ;  /* 0x000000ffffc87224 */ /* 0x000fe200078e0058 */
[C---:B------:R-:W-:Y:S01]  /*2b3d0*/  HMMA.1688.F32.TF32 R72, R208.reuse, R74, R156 ;  /* 0x0000004ad048723c */ /* 0x040fe2000008109c */
[----:B------:R-:W-:Y:S04]  /*2b3e0*/  LDS R156, [R28+0x23000] ;  /* 0x023000001c9c7984 */ /* 0x000fe80000000800 */
[----:B------:R-:W-:Y:S03]  /*2b3f0*/  LDS R158, [R28+0x23400] ;  /* 0x023400001c9e7984 */ /* 0x000fe60000000800 */
        /* <DEDUP_REMOVED lines=12> */
[C---:B-1----:R-:W-:Y:S01]  /*2b4c0*/  HMMA.1688.F32.TF32 R44, R208.reuse, R18, R60 ;  /* 0x00000012d02c723c */ /* 0x042fe2000008103c */
[----:B------:R-:W-:Y:S07]  /*2b4d0*/  LDS R251, [R25+0x23480] ;  /* 0x0234800019fb7984 */ /* 0x000fee0000000800 */
[C---:B--2---:R-:W-:Y:S08]  /*2b4e0*/  HMMA.1688.F32.TF32 R40, R208.reuse, R14, R64 ;  /* 0x0000000ed028723c */ /* 0x044ff00000081040 */
[C---:B------:R-:W-:Y:S08]  /*2b4f0*/  HMMA.1688.F32.TF32 R192, R208.reuse, R194, R8 ;  /* 0x000000c2d0c0723c */ /* 0x040ff00000081008 */
[----:B------:R-:W-:Y:S01]  /*2b500*/  HMMA.1688.F32.TF32 R196, R208, R198, R4 ;  /* 0x000000c6d0c4723c */ /* 0x000fe20000081004 */
[----:B------:R-:W-:Y:S04]  /*2b510*/  LDS R208, [R28+0x23080] ;  /* 0x023080001cd07984 */ /* 0x000fe80000000800 */
[----:B------:R-:W-:Y:S04]  /*2b520*/  LDS R210, [R28+0x23480] ;  /* 0x023480001cd27984 */ /* 0x000fe80000000800 */
[----:B------:R-:W-:Y:S04]  /*2b530*/  LDS R209, [R29+0x23080] ;  /* 0x023080001dd17984 */ /* 0x000fe80000000800 */
[----:B------:R-:W-:Y:S01]  /*2b540*/  LDS R211, [R29+0x23480] ;  /* 0x023480001dd37984 */ /* 0x000fe20000000800 */
[----:B------:R-:W-:-:S02]  /*2b550*/  IMAD.MOV.U32 R201, RZ, RZ, R24 ;  /* 0x000000ffffc97224 */ /* 0x000fc400078e0018 */
[----:B------:R-:W-:Y:S02]  /*2b560*/  IMAD.MOV.U32 R202, RZ, RZ, R21 ;  /* 0x000000ffffca7224 */ /* 0x000fe400078e0015 */
[----:B------:R-:W-:Y:S01]  /*2b570*/  IMAD.MOV.U32 R203, RZ, RZ, R20 ;  /* 0x000000ffffcb7224 */ /* 0x000fe200078e0014 */
[----:B------:R-:W-:Y:S04]  /*2b580*/  STL.64 [R1+0x80], R48 ;  /* 0x0000803001007387 */ /* 0x000fe80000100a00 */
[----:B------:R-:W-:Y:S04]  /*2b590*/  STL.64 [R1+0x88], R50 ;  /* 0x0000883201007387 */ /* 0x000fe80000100a00 */
[----:B------:R-:W-:Y:S04]  /*2b5a0*/  STL.64 [R1], R40 ;  /* 0x0000002801007387 */ /* 0x000fe80000100a00 */
[----:B------:R-:W-:Y:S04]  /*2b5b0*/  STL.64 [R1+0x70], R44 ;  /* 0x0000702c01007387 */ /* 0x000fe80000100a00 */
[----:B------:R-:W-:Y:S04]  /*2b5c0*/  STL.64 [R1+0x78], R46 ;  /* 0x0000782e01007387 */ /* 0x000fe80000100a00 */
[----:B------:R-:W-:Y:S04]  /*2b5d0*/  STL [R1+0x8], R42 ;  /* 0x0000082a01007387 */ /* 0x000fe80000100800 */
[----:B----4-:R-:W1:Y:S04]  /*2b5e0*/  LDSM.16.M88.4 R28, [R3+0x80] ;  /* 0x00008000031c783b */ /* 0x010e680000000200 */
[----:B------:R-:W2:Y:S01]  /*2b5f0*/  LDSM.16.M88.4 R24, [R3+0x1080] ;  /* 0x001080000318783b */ /* 0x000ea20000000200 */
[----:B------:R-:W-:-:S03]  /*2b600*/  IMAD.MOV.U32 R124, RZ, RZ, R17 ;  /* 0x000000ffff7c7224 */ /* 0x000fc600078e0011 */
[----:B------:R-:W-:Y:S01]  /*2b610*/  STL.64 [R1+0x11d8], R194 ;  /* 0x0011d8c201007387 */ /* 0x000fe20000100a00 */
[----:B------:R-:W-:-:S03]  /*2b620*/  IMAD.MOV.U32 R125, RZ, RZ, R16 ;  /* 0x000000ffff7d7224 */ /* 0x000fc600078e0010 */
[----:B------:R-:W-:Y:S01]  /*2b630*/  STL.64 [R1+0x11d0], R192 ;  /* 0x0011d0c001007387 */ /* 0x000fe20000100a00 */
[----:B------:R-:W-:Y:S02]  /*2b640*/  IMAD.MOV.U32 R126, RZ, RZ, R13 ;  /* 0x000000ffff7e7224 */ /* 0x000fe400078e000d */
[----:B------:R-:W-:Y:S01]  /*2b650*/  IMAD.MOV.U32 R127, RZ, RZ, R12 ;  /* 0x000000ffff7f7224 */ /* 0x000fe200078e000c */
[----:B------:R-:W-:Y:S04]  /*2b660*/  STL.64 [R1+0x11e8], R198 ;  /* 0x0011e8c601007387 */ /* 0x000fe80000100a00 */
[----:B------:R-:W3:Y:S01]  /*2b670*/  LDSM.16.M88.4 R20, [R3+0x2080] ;  /* 0x002080000314783b */ /* 0x000ee20000000200 */
[----:B------:R-:W-:Y:S01]  /*2b680*/  HMMA.1688.F32.TF32 R184, R212, R14, R120 ;  /* 0x0000000ed4b8723c */ /* 0x000fe20000081078 */
[----:B------:R-:W-:-:S02]  /*2b690*/  IMAD.MOV.U32 R107, RZ, RZ, R97 ;  /* 0x000000ffff6b7224 */ /* 0x000fc400078e0061 */
[----:B------:R-:W-:Y:S01]  /*2b6a0*/  IMAD.MOV.U32 R130, RZ, RZ, R230 ;  /* 0x000000ffff827224 */ /* 0x000fe200078e00e6 */
[----:B------:R-:W-:Y:S04]  /*2b6b0*/  LDSM.16.M88.4 R8, [R3+0x5080] ;  /* 0x005080000308783b */ /* 0x000fe80000000200 */
[-C--:B-1----:R-:W-:Y:S08]  /*2b6c0*/  HMMA.1688.F32.TF32 R200, R88, R28.reuse, R200 ;  /* 0x0000001c58c8723c */ /* 0x082ff000000810c8 */
[-C--:B------:R-:W-:Y:S08]  /*2b6d0*/  HMMA.1688.F32.TF32 R92, R248, R28.reuse, R92 ;  /* 0x0000001cf85c723c */ /* 0x080ff0000008105c */
[-C--:B------:R-:W-:Y:S08]  /*2b6e0*/  HMMA.1688.F32.TF32 R188, R156, R28.reuse, R188 ;  /* 0x0000001c9cbc723c */ /* 0x080ff000000810bc */
[----:B------:R-:W-:Y:S01]  /*2b6f0*/  HMMA.1688.F32.TF32 R4, R208, R28, R100 ;  /* 0x0000001cd004723c */ /* 0x000fe20000081064 */
[----:B------:R-:W-:Y:S04]  /*2b700*/  STL.64 [R1+0x11e0], R196 ;  /* 0x0011e0c401007387 */ /* 0x000fe80000100a00 */
[----:B------:R-:W4:Y:S04]  /*2b710*/  LDL.LU R104, [R1+0x100] ;  /* 0x0001000001687983 */ /* 0x000f280000300800 */
[----:B------:R-:W4:Y:S01]  /*2b720*/  LDL.LU R105, [R1+0x104] ;  /* 0x0001040001697983 */ /* 0x000f220000300800 */
[----:B------:R-:W-:-:S03]  /*2b730*/  IMAD.MOV.U32 R122, RZ, RZ, R33 ;  /* 0x000000ffff7a7224 */ /* 0x000fc600078e0021 */
[----:B------:R-:W4:Y:S01]  /*2b740*/  LDL.LU R106, [R1+0x108] ;  /* 0x00010800016a7983 */ /* 0x000f220000300800 */
[----:B------:R-:W-:-:S03]  /*2b750*/  IMAD.MOV.U32 R123, RZ, RZ, R32 ;  /* 0x000000ffff7b7224 */ /* 0x000fc600078e0020 */
[----:B------:R-:W-:Y:S01]  /*2b760*/  STL.64 [R1+0x11f8], R202 ;  /* 0x0011f8ca01007387 */ /* 0x000fe20000100a00 */
[----:B--2---:R-:W-:Y:S03]  /*2b770*/  HMMA.1688.F32.TF32 R32, R88, R24, R124 ;  /* 0x000000185820723c */ /* 0x004fe6000008107c */
[----:B------:R-:W-:Y:S01]  /*2b780*/  STL.64 [R1+0x11f0], R200 ;  /* 0x0011f0c801007387 */ /* 0x000fe20000100a00 */
[----:B------:R-:W-:-:S03]  /*2b790*/  IMAD.MOV.U32 R120, RZ, RZ, R96 ;  /* 0x000000ffff787224 */ /* 0x000fc600078e0060 */
[----:B------:R-:W-:Y:S01]  /*2b7a0*/  STL [R1+0x11c8], R94 ;  /* 0x0011c85e01007387 */ /* 0x000fe20000100800 */
[-C--:B------:R-:W-:Y:S03]  /*2b7b0*/  HMMA.1688.F32.TF32 R96, R156, R24.reuse, R164 ;  /* 0x000000189c60723c */ /* 0x080fe600000810a4 */
[----:B------:R-:W-:Y:S04]  /*2b7c0*/  STL [R1+0x11c4], R95 ;  /* 0x0011c45f01007387 */ /* 0x000fe80000100800 */
[----:B------:R-:W-:Y:S01]  /*2b7d0*/  STL [R1+0x11c0], R189 ;  /* 0x0011c0bd01007387 */ /* 0x000fe20000100800 */
[-C--:B------:R-:W-:Y:S03]  /*2b7e0*/  HMMA.1688.F32.TF32 R132, R248, R24.reuse, R132 ;  /* 0x00000018f884723c */ /* 0x080fe60000081084 */
[----:B------:R-:W-:Y:S04]  /*2b7f0*/  STL [R1+0x11bc], R190 ;  /* 0x0011bcbe01007387 */ /* 0x000fe80000100800 */
[----:B------:R-:W-:Y:S04]  /*2b800*/  STL [R1+0x11b8], R191 ;  /* 0x0011b8bf01007387 */ /* 0x000fe80000100800 */
[----:B------:R-:W-:Y:S04]  /*2b810*/  STL.64 [R1+0x1210], R30 ;  /* 0x0012101e01007387 */ /* 0x000fe80000100a00 */
[----:B------:R-:W-:Y:S04]  /*2b820*/  STL.64 [R1+0x2f0], R4 ;  /* 0x0002f00401007387 */ /* 0x000fe80000100a00 */
[----:B------:R1:W-:Y:S04]  /*2b830*/  STL.64 [R1+0x2f8], R6 ;  /* 0x0002f80601007387 */ /* 0x0003e80000100a00 */
[----:B------:R-:W2:Y:S04]  /*2b840*/  LDSM.16.M88.4 R16, [R3+0x3080] ;  /* 0x003080000310783b */ /* 0x000ea80000000200 */
[----:B------:R-:W5:Y:S01]  /*2b850*/  LDSM.16.M88.4 R12, [R3+0x4080] ;  /* 0x00408000030c783b */ /* 0x000f620000000200 */
[----:B-1----:R-:W-:Y:S03]  /*2b860*/  HMMA.1688.F32.TF32 R4, R208, R24, R84 ;  /* 0x00000018d004723c */ /* 0x002fe60000081054 */
        /* <DEDUP_REMOVED lines=9> */
[----:B------:R-:W-:-:S02]  /*2b900*/  IMAD.MOV.U32 R192, RZ, RZ, R232 ;  /* 0x000000ffffc07224 */ /* 0x000fc400078e00e8 */
[----:B------:R-:W-:Y:S01]  /*2b910*/  IMAD.MOV.U32 R193, RZ, RZ, R233 ;  /* 0x000000ffffc17224 */ /* 0x000fe200078e00e9 */
[----:B------:R-:W-:Y:S01]  /*2b920*/  LDSM.16.M88.4 R212, [R3+0xf080] ;  /* 0x00f0800003d4783b */ /* 0x000fe20000000200 */
[C---:B---3--:R-:W-:Y:S11]  /*2b930*/  HMMA.1688.F32.TF32 R4, R208.reuse, R20, R80 ;  /* 0x00000014d004723c */ /* 0x048ff60000081050 */
[----:B------:R-:W-:Y:S11]  /*2b940*/  @!UPT UIADD3 URZ, URZ, URZ, URZ ;  /* 0x0000003f3f3ff290 */ /* 0x000ff6000fffe03f */
[----:B------:R-:W-:Y:S01]  /*2b950*/  @!UPT UIADD3 URZ, URZ, URZ, URZ ;  /* 0x0000003f3f3ff290 */ /* 0x000fe2000fffe03f */
[----:B------:R-:W-:Y:S04]  /*2b960*/  STL.64 [R1+0x280], R4 ;  /* 0x0002800401007387 */ /* 0x000fe80000100a00 */
[----:B------:R2:W-:Y:S02]  /*2b970*/  STL.64 [R1+0x288], R6 ;  /* 0x0002880601007387 */ /* 0x0005e40000100a00 */
[C---:B--2---:R-:W-:Y:S11]  /*2b980*/  HMMA.1688.F32.TF32 R4, R208.reuse, R16, R72 ;  /* 0x00000010d004723c */ /* 0x044ff60000081048 */
[----:B------:R-:W-:Y:S11]  /*2b990*/  @!UPT UIADD3 URZ, URZ, URZ, URZ ;  /* 0x0000003f3f3ff290 */ /* 0x000ff6000fffe03f */
[----:B------:R-:W-:Y:S01]  /*2b9a0*/  @!UPT UIADD3 URZ, URZ, URZ, URZ ;  /* 0x0000003f3f3ff290 */ /* 0x000fe2000fffe03f */
[----:B------:R-:W-:Y:S04]  /*2b9b0*/  STL.64 [R1+0x270], R4 ;  /* 0x0002700401007387 */ /* 0x000fe80000100a00 */
[----:B------:R5:W-:Y:S02]  /*2b9c0*/  STL.64 [R1+0x278], R6 ;  /* 0x0002780601007387 */ /* 0x000be40000100a00 */
[----:B-----5:R-:W-:Y:S01]  /*2b9d0*/  HMMA.1688.F32.TF32 R4, R208, R12, R68 ;  /* 0x0000000cd004723c */ /* 0x020fe20000081044 */
[----:B------:R-:W-:Y:S02]  /*2b9e0*/  IMAD.MOV.U32 R194, RZ, RZ, R234 ;  /* 0x000000ffffc27224 */ /* 0x000fe400078e00ea */
[----:B------:R-:W-:Y:S11]  /*2b9f0*/  IMAD.MOV.U32 R195, RZ, RZ, R235 ;  /* 0x000000ffffc37224 */ /* 0x000ff600078e00eb */
[----:B------:R-:W-:Y:S09]  /*2ba00*/  @!UPT UIADD3 URZ, URZ, URZ, URZ ;  /* 0x0000003f3f3ff290 */ /* 0x000ff2000fffe03f */
[----:B------:R-:W-:Y:S04]  /*2ba10*/  STL.64 [R1+0x260], R4 ;  /* 0x0002600401007387 */ /* 0x000fe80000100a00 */
[----:B------:R-:W-:Y:S04]  /*2ba20*/  STL [R1+0x268], R6 ;  /* 0x0002680601007387 */ /* 0x000fe80000100800 */
[----:B------:R-:W2:Y:S04]  /*2ba30*/  LDL.LU R232, [R1+0x126c] ;  /* 0x00126c0001e87983 */ /* 0x000ea80000300800 */
[----:B------:R-:W3:Y:S04]  /*2ba40*/  LDL.LU R233, [R1+0x1268] ;  /* 0x0012680001e97983 */ /* 0x000ee80000300800 */
[----:B------:R-:W5:Y:S04]  /*2ba50*/  LDL.LU R234, [R1+0x1264] ;  /* 0x0012640001ea7983 */ /* 0x000f680000300800 */
[----:B------:R-:W4:Y:S01]  /*2ba60*/  LDL.LU R235, [R1+0x1260] ;  /* 0x0012600001eb7983 */ /* 0x000f220000300800 */
[----:B------:R-:W-:-:S02]  /*2ba70*/  IMAD.MOV.U32 R196, RZ, RZ, R224 ;  /* 0x000000ffffc47224 */ /* 0x000fc400078e00e0 */
[----:B------:R-:W-:Y:S01]  /*2ba80*/  IMAD.MOV.U32 R197, RZ, RZ, R225 ;  /* 0x000000ffffc57224 */ /* 0x000fe200078e00e1 */
[----:B------:R-:W4:Y:S01]  /*2ba90*/  LDL.LU R224, [R1+0x125c] ;  /* 0x00125c0001e07983 */ /* 0x000f220000300800 */
[----:B------:R-:W-:Y:S02]  /*2baa0*/  IMAD.MOV.U32 R200, RZ, RZ, R226 ;  /* 0x000000ffffc87224 */ /* 0x000fe400078e00e2 */
[----:B------:R-:W-:Y:S01]  /*2bab0*/  IMAD.MOV.U32 R201, RZ, RZ, R227 ;  /* 0x000000ffffc97224 */ /* 0x000fe200078e00e3 */
[----:B------:R-:W4:Y:S01]  /*2bac0*/  LDL.LU R225, [R1+0x1258] ;  /* 0x0012580001e17983 */ /* 0x000f220000300800 */
[----:B------:R-:W-:-:S03]  /*2bad0*/  IMAD.MOV.U32 R202, RZ, RZ, R228 ;  /* 0x000000ffffca7224 */ /* 0x000fc600078e00e4 */
[----:B------:R-:W4:Y:S01]  /*2bae0*/  LDL.LU R226, [R1+0x1254] ;  /* 0x0012540001e27983 */ /* 0x000f220000300800 */
[----:B------:R-:W-:-:S03]  /*2baf0*/  IMAD.MOV.U32 R203, RZ, RZ, R229 ;  /* 0x000000ffffcb7224 */ /* 0x000fc600078e00e5 */
[----:B------:R-:W4:Y:S01]  /*2bb00*/  LDL.LU R227, [R1+0x1250] ;  /* 0x0012500001e37983 */ /* 0x000f220000300800 */
[----:B------:R-:W-:-:S03]  /*2bb10*/  IMAD.MOV.U32 R131, RZ, RZ, R231 ;  /* 0x000000ffff837224 */ /* 0x000fc600078e00e7 */
[----:B------:R-:W4:Y:S04]  /*2bb20*/  LDL.LU R228, [R1+0x124c] ;  /* 0x00124c0001e47983 */ /* 0x000f280000300800 */
        /* <DEDUP_REMOVED lines=34> */
[----:B------:R-:W4:Y:S01]  /*2bd50*/  LDL.LU R87, [R1+0x1cc] ;  /* 0x0001cc0001577983 */ /* 0x000f220000300800 */
[----:B------:R-:W-:-:S02]  /*2bd60*/  IMAD.MOV.U32 R114, RZ, RZ, R0 ;  /* 0x000000ffff727224 */ /* 0x000fc400078e0000 */
[----:B------:R-:W-:Y:S01]  /*2bd70*/  IMAD.MOV.U32 R0, RZ, RZ, R7 ;  /* 0x000000ffff007224 */ /* 0x000fe200078e0007 */
[----:B------:R-:W-:Y:S01]  /*2bd80*/  HMMA.1688.F32.TF32 R24, R208, R8, R116 ;  /* 0x00000008d018723c */ /* 0x000fe20000081074 */
[----:B------:R-:W1:Y:S01]  /*2bd90*/  LDSM.16.M88.4 R4, [R3+0x6080] ;  /* 0x006080000304783b */ /* 0x000e620000000200 */
[----:B------:R-:W-:Y:S02]  /*2bda0*/  IMAD.MOV.U32 R115, RZ, RZ, R36 ;  /* 0x000000ffff737224 */ /* 0x000fe400078e0024 */
[----:B------:R-:W-:Y:S01]  /*2bdb0*/  IMAD.MOV.U32 R198, RZ, RZ, R113 ;  /* 0x000000ffffc67224 */ /* 0x000fe200078e0071 */
[----:B------:R-:W4:Y:S01]  /*2bdc0*/  LDL.LU R94, [R1+0x310] ;  /* 0x00031000015e7983 */ /* 0x000f220000300800 */
[----:B------:R-:W-:Y:S02]  /*2bdd0*/  IMAD.MOV.U32 R199, RZ, RZ, R112 ;  /* 0x000000ffffc77224 */ /* 0x000fe400078e0070 */
[----:B------:R-:W-:Y:S02]  /*2bde0*/  IMAD.MOV.U32 R128, RZ, RZ, R114 ;  /* 0x000000ffff807224 */ /* 0x000fe400078e0072 */
[----:B------:R-:W-:Y:S01]  /*2bdf0*/  IMAD.MOV.U32 R129, RZ, RZ, R115 ;  /* 0x000000ffff817224 */ /* 0x000fe200078e0073 */
[----:B------:R-:W-:Y:S01]  /*2be00*/  STL [R1+0x11a8], R0 ;  /* 0x0011a80001007387 */ /* 0x000fe20000100800 */
[----:B------:R-:W-:-:S11]  /*2be10*/  IMAD.MOV.U32 R121, RZ, RZ, R37 ;  /* 0x000000ffff797224 */ /* 0x000fd600078e0025 */
[----:B------:R-:W-:Y:S04]  /*2be20*/  STL.64 [R1+0x120], R24 ;  /* 0x0001201801007387 */ /* 0x000fe80000100a00 */
[----:B------:R1:W-:Y:S01]  /*2be30*/  STL.64 [R1+0x128], R26 ;  /* 0x0001281a01007387 */ /* 0x0003e20000100a00 */
[----:B------:R-:W-:Y:S01]  /*2be40*/  HMMA.1688.F32.TF32 R44, R88, R12, R120 ;  /* 0x0000000c582c723c */ /* 0x000fe20000081078 */
[----:B------:R-:W-:Y:S02]  /*2be50*/  IMAD.MOV.U32 R28, RZ, RZ, R223 ;  /* 0x000000ffff1c7224 */ /* 0x000fe400078e00df */
[----:B------:R-:W-:-:S04]  /*2be60*/  IMAD.MOV.U32 R29, RZ, RZ, R222 ;  /* 0x000000ffff1d7224 */ /* 0x000fc800078e00de */
[----:B------:R-:W-:Y:S01]  /*2be70*/  IMAD.MOV.U32 R120, RZ, RZ, R219 ;  /* 0x000000ffff787224 */ /* 0x000fe200078e00db */
[----:B-1----:R-:W-:Y:S01]  /*2be80*/  HMMA.1688.F32.TF32 R24, R208, R4, R76 ;  /* 0x00000004d018723c */ /* 0x002fe2000008104c */
[----:B------:R-:W-:Y:S01]  /*2be90*/  IMAD.MOV.U32 R121, RZ, RZ, R218 ;  /* 0x000000ffff797224 */ /* 0x000fe200078e00da */
[----:B------:R-:W-:Y:S01]  /*2bea0*/  LDS R76, [R252+0x23800] ;  /* 0x02380000fc4c7984 */ /* 0x000fe20000000800 */
[----:B------:R-:W-:Y:S02]  /*2beb0*/  IMAD.MOV.U32 R122, RZ, RZ, R217 ;  /* 0x000000ffff7a7224 */ /* 0x000fe400078e00d9 */
[----:B------:R-:W-:Y:S01]  /*2bec0*/  IMAD.MOV.U32 R123, RZ, RZ, R216 ;  /* 0x000000ffff7b7224 */ /* 0x000fe200078e00d8 */
[----:B------:R-:W-:Y:S01]  /*2bed0*/  LDS R78, [R252+0x23c00] ;  /* 0x023c0000fc4e7984 */ /* 0x000fe20000000800 */
[----:B------:R-:W-:-:S03]  /*2bee0*/  IMAD.MOV.U32 R30, RZ, RZ, R221 ;  /* 0x000000ffff1e7224 */ /* 0x000fc600078e00dd */
[----:B------:R-:W-:Y:S01]  /*2bef0*/  LDSM.16.M88.4 R216, [R3+0xe080] ;  /* 0x00e0800003d8783b */ /* 0x000fe20000000200 */
[----:B------:R-:W-:-:S03]  /*2bf00*/  IMAD.MOV.U32 R31, RZ, RZ, R220 ;  /* 0x000000ffff1f7224 */ /* 0x000fc600078e00dc */
[----:B------:R-:W-:Y:S09]  /*2bf10*/  LDSM.16.M88.4 R220, [R3+0xd080] ;  /* 0x00d0800003dc783b */ /* 0x000ff20000000200 */
[----:B------:R-:W-:Y:S04]  /*2bf20*/  STL.64 [R1+0x110], R24 ;  /* 0x0001101801007387 */ /* 0x000fe80000100a00 */
[----:B------:R-:W-:Y:S01]  /*2bf30*/  STL.64 [R1+0x118], R26 ;  /* 0x0001181a01007387 */ /* 0x000fe20000100a00 */
[----:B--2---:R-:W-:-:S02]  /*2bf40*/  IMAD.MOV.U32 R115, RZ, RZ, R232 ;  /* 0x000000ffff737224 */ /* 0x004fc400078e00e8 */
[----:B---3--:R-:W-:Y:S02]  /*2bf50*/  IMAD.MOV.U32 R114, RZ, RZ, R233 ;  /* 0x000000ffff727224 */ /* 0x008fe400078e00e9 */
[----:B-----5:R-:W-:Y:S02]  /*2bf60*/  IMAD.MOV.U32 R113, RZ, RZ, R234 ;  /* 0x000000ffff717224 */ /* 0x020fe400078e00ea */
[----:B----4-:R-:W-:Y:S02]  /*2bf70*/  IMAD.MOV.U32 R112, RZ, RZ, R235 ;  /* 0x000000ffff707224 */ /* 0x010fe400078e00eb */
[----:B------:R-:W1:Y:S01]  /*2bf80*/  LDSM.16.M88.4 R232, [R3+0xa080] ;  /* 0x00a0800003e8783b */ /* 0x000e620000000200 */
[----:B------:R-:W-:Y:S02]  /*2bf90*/  IMAD.MOV.U32 R35, RZ, RZ, R224 ;  /* 0x000000ffff237224 */ /* 0x000fe400078e00e0 */
[----:B------:R-:W-:Y:S02]  /*2bfa0*/  IMAD.MOV.U32 R34, RZ, RZ, R225 ;  /* 0x000000ffff227224 */ /* 0x000fe400078e00e1 */
[----:B------:R-:W-:-:S02]  /*2bfb0*/  IMAD.MOV.U32 R33, RZ, RZ, R226 ;  /* 0x000000ffff217224 */ /* 0x000fc400078e00e2 */
[----:B------:R-:W-:Y:S02]  /*2bfc0*/  IMAD.MOV.U32 R32, RZ, RZ, R227 ;  /* 0x000000ffff207224 */ /* 0x000fe400078e00e3 */
[----:B------:R-:W2:Y:S01]  /*2bfd0*/  LDSM.16.M88.4 R224, [R3+0xc080] ;  /* 0x00c0800003e0783b */ /* 0x000ea20000000200 */
[----:B------:R-:W-:Y:S02]  /*2bfe0*/  IMAD.MOV.U32 R167, RZ, RZ, R228 ;  /* 0x000000ffffa77224 */ /* 0x000fe400078e00e4 */
[----:B------:R-:W-:Y:S02]  /*2bff0*/  IMAD.MOV.U32 R166, RZ, RZ, R229 ;  /* 0x000000ffffa67224 */ /* 0x000fe400078e00e5 */
[----:B------:R-:W-:Y:S02]  /*2c000*/  IMAD.MOV.U32 R165, RZ, RZ, R230 ;  /* 0x000000ffffa57224 */ /* 0x000fe400078e00e6 */
[----:B------:R-:W-:Y:S02]  /*2c010*/  IMAD.MOV.U32 R164, RZ, RZ, R231 ;  /* 0x000000ffffa47224 */ /* 0x000fe400078e00e7 */
[----:B------:R-:W3:Y:S01]  /*2c020*/  LDSM.16.M88.4 R228, [R3+0xb080] ;  /* 0x00b0800003e4783b */ /* 0x000ee20000000200 */
[----:B-1----:R-:W-:Y:S01]  /*2c030*/  HMMA.1688.F32.TF32 R24, R156, R232, R200 ;  /* 0x000000e89c18723c */ /* 0x002fe200000810c8 */
[----:B------:R-:W-:-:S07]  /*2c040*/  IMAD.MOV.U32 R2, RZ, RZ, R43 ;  /* 0x000000ffff027224 */ /* 0x000fce00078e002b */
[-C--:B------:R-:W-:Y:S08]  /*2c050*/  HMMA.1688.F32.TF32 R40, R88, R16.reuse, R104 ;  /* 0x000000105828723c */ /* 0x080ff00000081068 */
[----:B------:R-:W-:Y:S08]  /*2c060*/  HMMA.1688.F32.TF32 R104, R156, R16, R152 ;  /* 0x000000109c68723c */ /* 0x000ff00000081098 */
[----:B------:R-:W-:Y:S01]  /*2c070*/  IMAD.MOV.U32 R95, RZ, RZ, R24 ;  /* 0x000000ffff5f7224 */ /* 0x000fe200078e0018 */
[----:B------:R-:W-:Y:S01]  /*2c080*/  HMMA.1688.F32.TF32 R152, R248, R4, R28 ;  /* 0x00000004f898723c */ /* 0x000fe2000008101c */
[----:B------:R-:W-:-:S02]  /*2c090*/  IMAD.MOV.U32 R189, RZ, RZ, R25 ;  /* 0x000000ffffbd7224 */ /* 0x000fc400078e0019 */
[----:B------:R-:W-:Y:S02]  /*2c0a0*/  IMAD.MOV.U32 R190, RZ, RZ, R26 ;  /* 0x000000ffffbe7224 */ /* 0x000fe400078e001a */
[----:B------:R-:W-:-:S03]  /*2c0b0*/  IMAD.MOV.U32 R191, RZ, RZ, R27 ;  /* 0x000000ffffbf7224 */ /* 0x000fc600078e001b */
[C---:B------:R-:W-:Y:S08]  /*2c0c0*/  HMMA.1688.F32.TF32 R24, R156.reuse, R220, R184 ;  /* 0x000000dc9c18723c */ /* 0x040ff000000810b8 */
[----:B--2---:R-:W-:Y:S11]  /*2c0d0*/  HMMA.1688.F32.TF32 R28, R156, R224, R192 ;  /* 0x000000e09c1c723c */ /* 0x004ff600000810c0 */
[----:B------:R-:W-:Y:S05]  /*2c0e0*/  @!UPT UIADD3 URZ, URZ, URZ, URZ ;  /* 0x0000003f3f3ff290 */ /* 0x000fea000fffe03f */
[----:B------:R-:W-:Y:S01]  /*2c0f0*/  IMAD.MOV.U32 R0, RZ, RZ, R27 ;  /* 0x000000ffff007224 */ /* 0x000fe200078e001b */
[----:B------:R-:W-:Y:S08]  /*2c100*/  HMMA.1688.F32.TF32 R144, R248, R12, R204 ;  /* 0x0000000cf890723c */ /* 0x000ff000000810cc */
[C---:B------:R-:W-:Y:S08]  /*2c110*/  HMMA.1688.F32.TF32 R68, R88.reuse, R232, R84 ;  /* 0x000000e85844723c */ /* 0x040ff00000081054 */
[----:B------:R-:W-:Y:S01]  /*2c120*/  HMMA.1688.F32.TF32 R84, R88, R216, R32 ;  /* 0x000000d85854723c */ /* 0x000fe20000081020 */
[----:B------:R-:W-:Y:S01]  /*2c130*/  IMAD.MOV.U32 R124, RZ, RZ, R243 ;  /* 0x000000ffff7c7224 */ /* 0x000fe200078e00f3 */
[----:B------:R-:W-:Y:S01]  /*2c140*/  LDS R77, [R94+0x23800] ;  /* 0x023800005e4d7984 */ /* 0x000fe20000000800 */
[----:B------:R-:W-:-:S02]  /*2c150*/  IMAD.MOV.U32 R125, RZ, RZ, R242 ;  /* 0x000000ffff7d7224 */ /* 0x000fc400078e00f2 */
[----:B------:R-:W-:Y:S01]  /*2c160*/  IMAD.MOV.U32 R126, RZ, RZ, R241 ;  /* 0x000000ffff7e7224 */ /* 0x000fe200078e00f1 */
[----:B------:R-:W-:Y:S02]  /*2c170*/  LDS R79, [R94+0x23c00] ;  /* 0x023c00005e4f7984 */ /* 0x000fe40000000800 */
[C---:B---3--:R-:W-:Y:S11]  /*2c180*/  HMMA.1688.F32.TF32 R32, R156.reuse, R228, R196 ;  /* 0x000000e49c20723c */ /* 0x048ff600000810c4 */
[----:B------:R-:W-:Y:S11]  /*2c190*/  @!UPT UIADD3 URZ, URZ, URZ, URZ ;  /* 0x0000003f3f3ff290 */ /* 0x000ff6000fffe03f */
[----:B------:R-:W-:Y:S01]  /*2c1a0*/  @!UPT UIADD3 URZ, URZ, URZ, URZ ;  /* 0x0000003f3f3ff290 */ /* 0x000fe2000fffe03f */
[----:B------:R-:W-:Y:S04]  /*2c1b0*/  STL.64 [R1+0x20], R32 ;  /* 0x0000202001007387 */ /* 0x000fe80000100a00 */
[----:B------:R-:W-:Y:S04]  /*2c1c0*/  STL.64 [R1+0x28], R34 ;  /* 0x0000282201007387 */ /* 0x000fe80000100a00 */
[----:B------:R-:W-:Y:S04]  /*2c1d0*/  STL.64 [R1+0x40], R24 ;  /* 0x0000401801007387 */ /* 0x000fe80000100a00 */
[----:B------:R-:W-:Y:S04]  /*2c1e0*/  STL.64 [R1+0x30], R28 ;  /* 0x0000301c01007387 */ /* 0x000fe80000100a00 */
[----:B------:R1:W-:Y:S04]  /*2c1f0*/  STL.64 [R1+0x38], R30 ;  /* 0x0000381e01007387 */ /* 0x0003e80000100a00 */
[----:B------:R2:W-:Y:S01]  /*2c200*/  STL [R1+0x48], R26 ;  /* 0x0000481a01007387 */ /* 0x0005e20000100800 */
[C---:B-1----:R-:W-:Y:S08]  /*2c210*/  HMMA.1688.F32.TF32 R28, R156.reuse, R216, R180 ;  /* 0x000000d89c1c723c */ /* 0x042ff000000810b4 */
[----:B--2---:R-:W-:Y:S01]  /*2c220*/  HMMA.1688.F32.TF32 R24, R156, R212, R176 ;  /* 0x000000d49c18723c */ /* 0x004fe200000810b0 */
[----:B------:R1:W-:Y:S07]  /*2c230*/  STL [R1+0x11ac], R0 ;  /* 0x0011ac0001007387 */ /* 0x0003ee0000100800 */
[----:B------:R-:W-:Y:S11]  /*2c240*/  HMMA.1688.F32.TF32 R204, R88, R224, R96 ;  /* 0x000000e058cc723c */ /* 0x000ff60000081060 */
[----:B------:R-:W-:Y:S04]  /*2c250*/  @!UPT UIADD3 URZ, URZ, URZ, URZ ;  /* 0x0000003f3f3ff290 */ /* 0x000fe8000fffe03f */
[----:B------:R2:W-:Y:S04]  /*2c260*/  STL.64 [R1+0x50], R24 ;  /* 0x0000501801007387 */ /* 0x0005e80000100a00 */
[----:B------:R-:W-:Y:S04]  /*2c270*/  STL.64 [R1+0x60], R28 ;  /* 0x0000601c01007387 */ /* 0x000fe80000100a00 */
[----:B------:R-:W-:Y:S04]  /*2c280*/  STL.64 [R1+0x68], R30 ;  /* 0x0000681e01007387 */ /* 0x000fe80000100a00 */
[----:B------:R3:W-:Y:S04]  /*2c290*/  STL [R1+0x58], R26 ;  /* 0x0000581a01007387 */ /* 0x0007e80000100800 */
[----:B------:R-:W4:Y:S04]  /*2c2a0*/  LDL.LU R96, [R1+0xb0] ;  /* 0x0000b00001607983 */ /* 0x000f280000300800 */
[----:B------:R-:W4:Y:S04]  /*2c2b0*/  LDL.LU R97, [R1+0xb4] ;  /* 0x0000b40001617983 */ /* 0x000f280000300800 */
[----:B------:R-:W4:Y:S01]  /*2c2c0*/  LDL.LU R98, [R1+0xb8] ;  /* 0x0000b80001627983 */ /* 0x000f220000300800 */
[----:B-1----:R-:W-:-:S03]  /*2c2d0*/  IMAD.MOV.U32 R0, RZ, RZ, R27 ;  /* 0x000000ffff007224 */ /* 0x002fc600078e001b */
[----:B------:R-:W4:Y:S04]  /*2c2e0*/  LDL.LU R99, [R1+0xbc] ;  /* 0x0000bc0001637983 */ /* 0x000f280000300800 */
[----:B--2---:R-:W2:Y:S04]  /*2c2f0*/  LDL.LU R24, [R1+0x220] ;  /* 0x0002200001187983 */ /* 0x004ea80000300800 */
[----:B------:R-:W2:Y:S04]  /*2c300*/  LDL.LU R25, [R1+0x224] ;  /* 0x0002240001197983 */ /* 0x000ea80000300800 */
[----:B---3--:R-:W2:Y:S04]  /*2c310*/  LDL.LU R26, [R1+0x228] ;  /* 0x00022800011a7983 */ /* 0x008ea80000300800 */
[----:B------:R-:W2:Y:S04]  /*2c320*/  LDL.LU R27, [R1+0x22c] ;  /* 0x00022c00011b7983 */ /* 0x000ea80000300800 */
        /* <DEDUP_REMOVED lines=24> */
[----:B------:R-:W-:Y:S01]  /*2c4b0*/  IMAD.MOV.U32 R127, RZ, RZ, R240 ;  /* 0x000000ffff7f7224 */ /* 0x000fe200078e00f0 */
[----:B------:R-:W-:Y:S01]  /*2c4c0*/  HMMA.1688.F32.TF32 R36, R88, R20, R244 ;  /* 0x000000145824723c */ /* 0x000fe200000810f4 */
[----:B------:R-:W-:Y:S01]  /*2c4d0*/  IMAD.MOV.U32 R148, RZ, RZ, R239 ;  /* 0x000000ffff947224 */ /* 0x000fe200078e00ef */
[----:B------:R-:W-:Y:S01]  /*2c4e0*/  LDSM.16.M88.4 R240, [R3+0x8080] ;  /* 0x0080800003f0783b */ /* 0x000fe20000000200 */
[----:B------:R-:W-:-:S02]  /*2c4f0*/  IMAD.MOV.U32 R149, RZ, RZ, R238 ;  /* 0x000000ffff957224 */ /* 0x000fc400078e00ee */
[----:B------:R-:W-:Y:S01]  /*2c500*/  IMAD.MOV.U32 R150, RZ, RZ, R237 ;  /* 0x000000ffff967224 */ /* 0x000fe200078e00ed */
[----:B------:R-:W1:Y:S01]  /*2c510*/  LDSM.16.M88.4 R244, [R3+0x7080] ;  /* 0x0070800003f4783b */ /* 0x000e620000000200 */
[----:B------:R-:W-:-:S03]  /*2c520*/  IMAD.MOV.U32 R151, RZ, RZ, R236 ;  /* 0x000000ffff977224 */ /* 0x000fc600078e00ec */
[----:B------:R-:W1:Y:S04]  /*2c530*/  LDSM.16.M88.4 R236, [R3+0x9080] ;  /* 0x0090800003ec783b */ /* 0x000e680000000200 */
[----:B------:R-:W4:Y:S04]  /*2c540*/  LDL.LU R180, [R1+0x240] ;  /* 0x0002400001b47983 */ /* 0x000f280000300800 */
[----:B------:R-:W4:Y:S04]  /*2c550*/  LDL.LU R181, [R1+0x244] ;  /* 0x0002440001b57983 */ /* 0x000f280000300800 */
[----:B------:R-:W4:Y:S04]  /*2c560*/  LDL.LU R182, [R1+0x248] ;  /* 0x0002480001b67983 */ /* 0x000f280000300800 */
[----:B------:R-:W4:Y:S01]  /*2c570*/  LDL.LU R183, [R1+0x24c] ;  /* 0x00024c0001b77983 */ /* 0x000f220000300800 */
[----:B------:R-:W-:Y:S03]  /*2c580*/  HMMA.1688.F32.TF32 R72, R88, R228, R132 ;  /* 0x000000e45848723c */ /* 0x000fe60000081084 */
[----:B------:R-:W4:Y:S04]  /*2c590*/  LDL.LU R176, [R1+0x250] ;  /* 0x0002500001b07983 */ /* 0x000f280000300800 */
[----:B------:R-:W4:Y:S04]  /*2c5a0*/  LDL.LU R177, [R1+0x254] ;  /* 0x0002540001b17983 */ /* 0x000f280000300800 */
[----:B------:R-:W4:Y:S04]  /*2c5b0*/  LDL.LU R178, [R1+0x258] ;  /* 0x0002580001b27983 */ /* 0x000f280000300800 */
[----:B------:R-:W4:Y:S01]  /*2c5c0*/  LDL.LU R179, [R1+0x25c] ;  /* 0x00025c0001b37983 */ /* 0x000f220000300800 */
[----:B------:R-:W-:Y:S03]  /*2c5d0*/  HMMA.1688.F32.TF32 R100, R156, R20, R160 ;  /* 0x000000149c64723c */ /* 0x000fe600000810a0 */
[----:B------:R-:W4:Y:S04]  /*2c5e0*/  LDL.LU R132, [R1+0xd0] ;  /* 0x0000d00001847983 */ /* 0x000f280000300800 */
[----:B------:R-:W4:Y:S01]  /*2c5f0*/  LDL.LU R133, [R1+0xd4] ;  /* 0x0000d40001857983 */ /* 0x000f220000300800 */
[C---:B------:R-:W-:Y:S03]  /*2c600*/  HMMA.1688.F32.TF32 R48, R88.reuse, R8, R48 ;  /* 0x000000085830723c */ /* 0x040fe60000081030 */
[----:B------:R-:W4:Y:S04]  /*2c610*/  LDL.LU R134, [R1+0xd8] ;  /* 0x0000d80001867983 */ /* 0x000f280000300800 */
[----:B------:R-:W4:Y:S01]  /*2c620*/  LDL.LU R135, [R1+0xdc] ;  /* 0x0000dc0001877983 */ /* 0x000f220000300800 */
[C---:B------:R-:W-:Y:S03]  /*2c630*/  HMMA.1688.F32.TF32 R52, R88.reuse, R4, R52 ;  /* 0x000000045834723c */ /* 0x040fe60000081034 */
[----:B------:R-:W-:Y:S05]  /*2c640*/  STL [R1+0x11b0], R0 ;  /* 0x0011b00001007387 */ /* 0x000fea0000100800 */
[C---:B-1----:R-:W-:Y:S08]  /*2c650*/  HMMA.1688.F32.TF32 R56, R88.reuse, R244, R56 ;  /* 0x000000f45838723c */ /* 0x042ff00000081038 */
        /* <DEDUP_REMOVED lines=9> */
[----:B------:R-:W-:Y:S08]  /*2c6f0*/  HMMA.1688.F32.TF32 R128, R156, R236, R128 ;  /* 0x000000ec9c80723c */ /* 0x000ff00000081080 */
[C---:B---3--:R-:W-:Y:S08]  /*2c700*/  HMMA.1688.F32.TF32 R156, R248.reuse, R244, R32 ;  /* 0x000000f4f89c723c */ /* 0x048ff00000081020 */
        /* <DEDUP_REMOVED lines=8> */
[----:B------:R-:W5:Y:S01]  /*2c790*/  LDL.LU R35, [R1+0x9c] ;  /* 0x00009c0001237983 */ /* 0x000f620000300800 */
[C---:B--2---:R-:W-:Y:S03]  /*2c7a0*/  HMMA.1688.F32.TF32 R164, R248.reuse, R236, R200 ;  /* 0x000000ecf8a4723c */ /* 0x044fe600000810c8 */
[----:B------:R-:W2:Y:S04]  /*2c7b0*/  LDL.LU R200, [R1+0x80] ;  /* 0x0000800001c87983 */ /* 0x000ea80000300800 */
[----:B------:R-:W2:Y:S04]  /*2c7c0*/  LDL.LU R201, [R1+0x84] ;  /* 0x0000840001c97983 */ /* 0x000ea80000300800 */
[----:B------:R-:W2:Y:S04]  /*2c7d0*/  LDL.LU R202, [R1+0x88] ;  /* 0x0000880001ca7983 */ /* 0x000ea80000300800 */
[----:B------:R-:W2:Y:S01]  /*2c7e0*/  LDL.LU R203, [R1+0x8c] ;  /* 0x00008c0001cb7983 */ /* 0x000ea20000300800 */
[C---:B----4-:R-:W-:Y:S03]  /*2c7f0*/  HMMA.1688.F32.TF32 R168, R248.reuse, R232, R196 ;  /* 0x000000e8f8a8723c */ /* 0x050fe600000810c4 */
[----:B------:R-:W4:Y:S04]  /*2c800*/  LDL.LU R196, [R1+0x70] ;  /* 0x0000700001c47983 */ /* 0x000f280000300800 */
[----:B------:R-:W4:Y:S04]  /*2c810*/  LDL.LU R197, [R1+0x74] ;  /* 0x0000740001c57983 */ /* 0x000f280000300800 */
[----:B------:R-:W4:Y:S04]  /*2c820*/  LDL.LU R198, [R1+0x78] ;  /* 0x0000780001c67983 */ /* 0x000f280000300800 */
[----:B------:R-:W4:Y:S01]  /*2c830*/  LDL.LU R199, [R1+0x7c] ;  /* 0x00007c0001c77983 */ /* 0x000f220000300800 */
[----:B------:R-:W-:Y:S03]  /*2c840*/  HMMA.1688.F32.TF32 R172, R248, R228, R192 ;  /* 0x000000e4f8ac723c */ /* 0x000fe600000810c0 */
[----:B------:R-:W4:Y:S04]  /*2c850*/  LDL.LU R192, [R1] ;  /* 0x0000000001c07983 */ /* 0x000f280000300800 */
[----:B------:R-:W4:Y:S04]  /*2c860*/  LDL.LU R193, [R1+0x4] ;  /* 0x0000040001c17983 */ /* 0x000f280000300800 */
[----:B------:R-:W4:Y:S01]  /*2c870*/  LDL.LU R194, [R1+0x8] ;  /* 0x0000080001c27983 */ /* 0x000f220000300800 */
[----:B------:R-:W-:Y:S01]  /*2c880*/  HMMA.1688.F32.TF32 R96, R208, R240, R96 ;  /* 0x000000f0d060723c */ /* 0x000fe20000081060 */
[----:B------:R-:W-:-:S07]  /*2c890*/  IMAD.MOV.U32 R195, RZ, RZ, R2 ;  /* 0x000000ffffc37224 */ /* 0x000fce00078e0002 */
[C---:B------:R-:W-:Y:S08]  /*2c8a0*/  HMMA.1688.F32.TF32 R136, R248.reuse, R20, R136 ;  /* 0x00000014f888723c */ /* 0x040ff00000081088 */
[C---:B------:R-:W-:Y:S08]  /*2c8b0*/  HMMA.1688.F32.TF32 R140, R248.reuse, R16, R140 ;  /* 0x00000010f88c723c */ /* 0x040ff0000008108c */
[----:B------:R-:W-:Y:S08]  /*2c8c0*/  HMMA.1688.F32.TF32 R148, R248, R8, R148 ;  /* 0x00000008f894723c */ /* 0x000ff00000081094 */
[----:B------:R-:W-:Y:S01]  /*2c8d0*/  HMMA.1688.F32.TF32 R132, R208, R244, R132 ;  /* 0x000000f4d084723c */ /* 0x000fe20000081084 */
[----:B------:R-:W-:-:S07]  /*2c8e0*/  IMAD.MOV.U32 R241, RZ, RZ, R98 ;  /* 0x000000fffff17224 */ /* 0x000fce00078e0062 */
[----:B------:R-:W-:Y:S01]  /*2c8f0*/  HMMA.1688.F32.TF32 R176, R248, R224, R176 ;  /* 0x000000e0f8b0723c */ /* 0x000fe200000810b0 */
[----:B------:R-:W-:-:S07]  /*2c900*/  IMAD.MOV.U32 R245, RZ, RZ, R96 ;  /* 0x000000fffff57224 */ /* 0x000fce00078e0060 */
[----:B------:R-:W-:Y:S01]  /*2c910*/  HMMA.1688.F32.TF32 R180, R248, R220, R180 ;  /* 0x000000dcf8b4723c */ /* 0x000fe200000810b4 */
[----:B------:R-:W-:-:S07]  /*2c920*/  IMAD.MOV.U32 R240, RZ, RZ, R99 ;  /* 0x000000fffff07224 */ /* 0x000fce00078e0063 */
[----:B------:R-:W-:Y:S01]  /*2c930*/  HMMA.1688.F32.TF32 R184, R248, R216, R184 ;  /* 0x000000d8f8b8723c */ /* 0x000fe200000810b8 */
[----:B------:R-:W-:-:S07]  /*2c940*/  IMAD.MOV.U32 R244, RZ, RZ, R97 ;  /* 0x000000fffff47224 */ /* 0x000fce00078e0061 */
[----:B------:R-:W-:Y:S01]  /*2c950*/  HMMA.1688.F32.TF32 R248, R248, R212, R24 ;  /* 0x000000d4f8f8723c */ /* 0x000fe20000081018 */
[----:B------:R-:W4:Y:S04]  /*2c960*/  LDL.LU.64 R26, [R1+0x1238] ;  /* 0x00123800011a7983 */ /* 0x000f280000300a00 */
[----:B------:R-:W-:Y:S04]  /*2c970*/  STL.64 [R1+0xe0], R132 ;  /* 0x0000e08401007387 */ /* 0x000fe80000100a00 */
[----:B------:R1:W-:Y:S04]  /*2c980*/  STL.64 [R1+0xe8], R134 ;  /* 0x0000e88601007387 */ /* 0x0003e80000100a00 */
[----:B-1----:R-:W4:Y:S04]  /*2c990*/  LDL.LU.64 R134, [R1+0x1230] ;  /* 0x0012300001867983 */ /* 0x002f280000300a00 */
[----:B------:R-:W4:Y:S04]  /*2c9a0*/  LDL.LU.64 R132, [R1+0x1228] ;  /* 0x0012280001847983 */ /* 0x000f280000300a00 */
[----:B------:R-:W4:Y:S04]  /*2c9b0*/  LDL.LU.64 R98, [R1+0x1220] ;  /* 0x0012200001627983 */ /* 0x000f280000300a00 */
[----:B------:R-:W4:Y:S04]  /*2c9c0*/  LDL.LU.64 R96, [R1+0x1218] ;  /* 0x0012180001607983 */ /* 0x000f280000300a00 */
[----:B------:R-:W-:Y:S01]  /*2c9d0*/  STL [R1+0x11b4], R245 ;  /* 0x0011b4f501007387 */ /* 0x000fe20000100800 */
[C---:B---3--:R-:W-:Y:S08]  /*2c9e0*/  HMMA.1688.F32.TF32 R28, R208.reuse, R236, R28 ;  /* 0x000000ecd01c723c */ /* 0x048ff0000008101c */
[C---:B-----5:R-:W-:Y:S08]  /*2c9f0*/  HMMA.1688.F32.TF32 R32, R208.reuse, R232, R32 ;  /* 0x000000e8d020723c */ /* 0x060ff00000081020 */
[C---:B--2---:R-:W-:Y:S08]  /*2ca00*/  HMMA.1688.F32.TF32 R200, R208.reuse, R228, R200 ;  /* 0x000000e4d0c8723c */ /* 0x044ff000000810c8 */
[C---:B----4-:R-:W-:Y:S08]  /*2ca10*/  HMMA.1688.F32.TF32 R196, R208.reuse, R224, R196 ;  /* 0x000000e0d0c4723c */ /* 0x050ff000000810c4 */
[----:B------:R-:W-:Y:S01]  /*2ca20*/  HMMA.1688.F32.TF32 R192, R208, R220, R192 ;  /* 0x000000dcd0c0723c */ /* 0x000fe200000810c0 */
[----:B------:R-:W-:Y:S01]  /*2ca30*/  IMAD.MOV.U32 R237, RZ, RZ, R30 ;  /* 0x000000ffffed7224 */ /* 0x000fe200078e001e */
[----:B------:R1:W-:Y:S01]  /*2ca40*/  STL [R1+0xc0], R28 ;  /* 0x0000c01c01007387 */ /* 0x0003e20000100800 */
[----:B------:R-:W-:-:S02]  /*2ca50*/  IMAD.MOV.U32 R236, RZ, RZ, R31 ;  /* 0x000000ffffec7224 */ /* 0x000fc400078e001f */
[----:B------:R-:W-:Y:S01]  /*2ca60*/  IMAD.MOV.U32 R0, RZ, RZ, R29 ;  /* 0x000000ffff007224 */ /* 0x000fe200078e001d */
[----:B------:R-:W2:Y:S01]  /*2ca70*/  LDL.LU.64 R30, [R1+0x1210] ;  /* 0x00121000011e7983 */ /* 0x000ea20000300a00 */
[----:B------:R-:W-:Y:S02]  /*2ca80*/  IMAD.MOV.U32 R25, RZ, RZ, R34 ;  /* 0x000000ffff197224 */ /* 0x000fe400078e0022 */
[----:B------:R-:W-:Y:S02]  /*2ca90*/  IMAD.MOV.U32 R24, RZ, RZ, R35 ;  /* 0x000000ffff187224 */ /* 0x000fe400078e0023 */
[----:B------:R-:W-:Y:S01]  /*2caa0*/  IMAD.MOV.U32 R29, RZ, RZ, R32 ;  /* 0x000000ffff1d7224 */ /* 0x000fe200078e0020 */
[----:B------:R-:W3:Y:S01]  /*2cab0*/  LDL.LU.64 R34, [R1+0x1208] ;  /* 0x0012080001227983 */ /* 0x000ee20000300a00 */
[----:B-1----:R-:W-:Y:S02]  /*2cac0*/  IMAD.MOV.U32 R28, RZ, RZ, R33 ;  /* 0x000000ffff1c7224 */ /* 0x002fe400078e0021 */
[----:B------:R-:W-:Y:S01]  /*2cad0*/  IMAD.MOV.U32 R229, RZ, RZ, R202 ;  /* 0x000000ffffe57224 */ /* 0x000fe200078e00ca */
[----:B------:R-:W3:Y:S01]  /*2cae0*/  LDL.LU.64 R32, [R1+0x1200] ;  /* 0x0012000001207983 */ /* 0x000ee20000300a00 */
[----:B------:R-:W-:-:S02]  /*2caf0*/  IMAD.MOV.U32 R228, RZ, RZ, R203 ;  /* 0x000000ffffe47224 */ /* 0x000fc400078e00cb */
[----:B------:R-:W-:Y:S01]  /*2cb00*/  IMAD.MOV.U32 R233, RZ, RZ, R200 ;  /* 0x000000ffffe97224 */ /* 0x000fe200078e00c8 */
[----:B------:R-:W2:Y:S01]  /*2cb10*/  LDL.LU.64 R202, [R1+0x11f8] ;  /* 0x0011f80001ca7983 */ /* 0x000ea20000300a00 */
[----:B------:R-:W-:Y:S02]  /*2cb20*/  IMAD.MOV.U32 R232, RZ, RZ, R201 ;  /* 0x000000ffffe87224 */ /* 0x000fe400078e00c9 */
[----:B------:R-:W-:Y:S01]  /*2cb30*/  IMAD.MOV.U32 R225, RZ, RZ, R198 ;  /* 0x000000ffffe17224 */ /* 0x000fe200078e00c6 */
[----:B------:R-:W2:Y:S01]  /*2cb40*/  LDL.LU.64 R200, [R1+0x11f0] ;  /* 0x0011f00001c87983 */ /* 0x000ea20000300a00 */
[----:B------:R-:W-:Y:S02]  /*2cb50*/  IMAD.MOV.U32 R224, RZ, RZ, R199 ;  /* 0x000000ffffe07224 */ /* 0x000fe400078e00c7 */
[----:B------:R-:W-:Y:S01]  /*2cb60*/  IMAD.MOV.U32 R2, RZ, RZ, R196 ;  /* 0x000000ffff027224 */ /* 0x000fe200078e00c4 */
[----:B------:R-:W4:Y:S01]  /*2cb70*/  LDL.LU.64 R198, [R1+0x11e8] ;  /* 0x0011e80001c67983 */ /* 0x000f220000300a00 */
[----:B------:R-:W-:-:S02]  /*2cb80*/  IMAD.MOV.U32 R245, RZ, RZ, R197 ;  /* 0x000000fffff57224 */ /* 0x000fc400078e00c5 */
[----:B------:R-:W-:Y:S01]  /*2cb90*/  IMAD.MOV.U32 R17, RZ, RZ, R194 ;  /* 0x000000ffff117224 */ /* 0x000fe200078e00c2 */
[----:B------:R-:W4:Y:S01]  /*2cba0*/  LDL.LU.64 R196, [R1+0x11e0] ;  /* 0x0011e00001c47983 */ /* 0x000f220000300a00 */
[----:B------:R-:W-:Y:S02]  /*2cbb0*/  IMAD.MOV.U32 R16, RZ, RZ, R195 ;  /* 0x000000ffff107224 */ /* 0x000fe400078e00c3 */
[----:B------:R-:W-:Y:S01]  /*2cbc0*/  IMAD.MOV.U32 R21, RZ, RZ, R192 ;  /* 0x000000ffff157224 */ /* 0x000fe200078e00c0 */
[----:B------:R-:W5:Y:S01]  /*2cbd0*/  LDL.LU.64 R194, [R1+0x11d8] ;  /* 0x0011d80001c27983 */ /* 0x000f620000300a00 */
[----:B------:R-:W-:-:S03]  /*2cbe0*/  IMAD.MOV.U32 R20, RZ, RZ, R193 ;  /* 0x000000ffff147224 */ /* 0x000fc600078e00c1 */
[----:B------:R-:W5:Y:S01]  /*2cbf0*/  LDL.LU.64 R192, [R1+0x11d0] ;  /* 0x0011d00001c07983 */ /* 0x000f620000300a00 */
[----:B------:R-:W-:-:S03]  /*2cc00*/  IMAD.MOV.U32 R221, RZ, RZ, R2 ;  /* 0x000000ffffdd7224 */ /* 0x000fc600078e0002 */
[----:B------:R-:W2:Y:S01]  /*2cc10*/  LDL.LU R220, [R1+0x318] ;  /* 0x0003180001dc7983 */ /* 0x000ea20000300800 */
[C---:B-----5:R-:W-:Y:S03]  /*2cc20*/  HMMA.1688.F32.TF32 R192, R208.reuse, R216, R192 ;  /* 0x000000d8d0c0723c */ /* 0x060fe600000810c0 */
[----:B------:R-:W5:Y:S11]  /*2cc30*/  LDL.LU R217, [R1+0x314] ;  /* 0x0003140001d97983 */ /* 0x000f760000300800 */
[----:B------:R-:W-:Y:S10]  /*2cc40*/  @!UPT UIADD3 URZ, URZ, URZ, URZ ;  /* 0x0000003f3f3ff290 */ /* 0x000ff4000fffe03f */
[----:B------:R-:W-:Y:S02]  /*2cc50*/  IMAD.MOV.U32 R13, RZ, RZ, R192 ;  /* 0x000000ffff0d7224 */ /* 0x000fe400078e00c0 */
[----:B------:R-:W-:Y:S02]  /*2cc60*/  IMAD.MOV.U32 R12, RZ, RZ, R193 ;  /* 0x000000ffff0c7224 */ /* 0x000fe400078e00c1 */
[----:B------:R-:W-:Y:S02]  /*2cc70*/  IMAD.MOV.U32 R9, RZ, RZ, R194 ;  /* 0x000000ffff097224 */ /* 0x000fe400078e00c2 */
[----:B------:R-:W-:Y:S02]  /*2cc80*/  IMAD.MOV.U32 R8, RZ, RZ, R195 ;  /* 0x000000ffff087224 */ /* 0x000fe400078e00c3 */
[----:B----4-:R-:W-:Y:S08]  /*2cc90*/  HMMA.1688.F32.TF32 R192, R208, R212, R196 ;  /* 0x000000d4d0c0723c */ /* 0x010ff000000810c4 */
[C---:B--2---:R-:W-:Y:S08]  /*2cca0*/  HMMA.1688.F32.TF32 R208, R76.reuse, R30, R200 ;  /* 0x0000001e4cd0723c */ /* 0x044ff000000810c8 */
[----:B---3--:R-:W-:Y:S08]  /*2ccb0*/  HMMA.1688.F32.TF32 R200, R76, R26, R32 ;  /* 0x0000001a4cc8723c */ /* 0x008ff00000081020 */
[----:B------:R-:W-:-:S02]  /*2ccc0*/  IMAD.MOV.U32 R5, RZ, RZ, R192 ;  /* 0x000000ffff057224 */ /* 0x000fc400078e00c0 */
[----:B------:R-:W-:Y:S02]  /*2ccd0*/  IMAD.MOV.U32 R4, RZ, RZ, R193 ;  /* 0x000000ffff047224 */ /* 0x000fe400078e00c1 */
[----:B------:R-:W-:Y:S02]  /*2cce0*/  IMAD.MOV.U32 R3, RZ, RZ, R194 ;  /* 0x000000ffff037224 */ /* 0x000fe400078e00c2 */
[----:B------:R-:W-:Y:S02]  /*2ccf0*/  IMAD.MOV.U32 R2, RZ, RZ, R195 ;  /* 0x000000ffff027224 */ /* 0x000fe400078e00c3 */
[C---:B------:R-:W-:Y:S08]  /*2cd00*/  HMMA.1688.F32.TF32 R192, R76.reuse, R22, R36 ;  /* 0x000000164cc0723c */ /* 0x040ff00000081024 */
[C---:B------:R-:W-:Y:S01]  /*2cd10*/  HMMA.1688.F32.TF32 R36, R76.reuse, R18, R40 ;  /* 0x000000124c24723c */ /* 0x040fe20000081028 */
[----:B------:R-:W-:Y:S04]  /*2cd20*/  LDS R41, [R94+0x23880] ;  /* 0x023880005e297984 */ /* 0x000fe80000000800 */
[----:B------:R-:W-:Y:S03]  /*2cd30*/  LDS R43, [R94+0x23c80] ;  /* 0x023c80005e2b7984 */ /* 0x000fe60000000800 */
[C---:B------:R-:W-:Y:S01]  /*2cd40*/  HMMA.1688.F32.TF32 R32, R76.reuse, R14, R44 ;  /* 0x0000000e4c20723c */ /* 0x040fe2000008102c */
[----:B------:R-:W-:Y:S01]  /*2cd50*/  IMAD.MOV.U32 R196, RZ, RZ, R95 ;  /* 0x000000ffffc47224 */ /* 0x000fe200078e005f */
[----:B------:R-:W-:Y:S04]  /*2cd60*/  LDS R40, [R252+0x23880] ;  /* 0x02388000fc287984 */ /* 0x000fe80000000800 */
[----:B------:R-:W1:Y:S09]  /*2cd70*/  LDS R42, [R252+0x23c80] ;  /* 0x023c8000fc2a7984 */ /* 0x000e720000000800 */
[----:B------:R-:W-:Y:S04]  /*2cd80*/  STL.64 [R1+0xf0], R36 ;  /* 0x0000f02401007387 */ /* 0x000fe80000100a00 */
[----:B------:R-:W-:Y:S04]  /*2cd90*/  STL.64 [R1+0xf8], R38 ;  /* 0x0000f82601007387 */ /* 0x000fe80000100a00 */
[----:B------:R-:W-:Y:S04]  /*2cda0*/  STL.64 [R1+0x100], R32 ;  /* 0x0001002001007387 */ /* 0x000fe80000100a00 */
[----:B------:R2:W-:Y:S02]  /*2cdb0*/  STL.64 [R1+0x108], R34 ;  /* 0x0001082201007387 */ /* 0x0005e40000100a00 */
[C---:B--2---:R-:W-:Y:S08]  /*2cdc0*/  HMMA.1688.F32.TF32 R32, R76.reuse, R10, R48 ;  /* 0x0000000a4c20723c */ /* 0x044ff00000081030 */
[C---:B------:R-:W-:Y:S08]  /*2cdd0*/  HMMA.1688.F32.TF32 R44, R76.reuse, R246, R56 ;  /* 0x000000f64c2c723c */ /* 0x040ff00000081038 */
[C---:B------:R-:W-:Y:S07]  /*2cde0*/  HMMA.1688.F32.TF32 R36, R76.reuse, R242, R60 ;  /* 0x000000f24c24723c */ /* 0x040fee000008103c */
[----:B------:R-:W-:Y:S04]  /*2cdf0*/  STL.64 [R1+0x1e0], R32 ;  /* 0x0001e02001007387 */ /* 0x000fe80000100a00 */
[----:B------:R2:W-:Y:S04]  /*2ce00*/  STL.64 [R1+0x1e8], R34 ;  /* 0x0001e82201007387 */ /* 0x0005e80000100a00 */
[----:B------:R-:W3:Y:S01]  /*2ce10*/  LDL.LU R94, [R1+0x11c8] ;  /* 0x0011c800015e7983 */ /* 0x000ee20000300800 */
[C---:B--2---:R-:W-:Y:S11]  /*2ce20*/  HMMA.1688.F32.TF32 R32, R76.reuse, R6, R52 ;  /* 0x000000064c20723c */ /* 0x044ff60000081034 */
[----:B------:R-:W-:Y:S11]  /*2ce30*/  @!UPT UIADD3 URZ, URZ, URZ, URZ ;  /* 0x0000003f3f3ff290 */ /* 0x000ff6000fffe03f */
[----:B------:R-:W-:Y:S01]  /*2ce40*/  @!UPT UIADD3 URZ, URZ, URZ, URZ ;  /* 0x0000003f3f3ff290 */ /* 0x000fe2000fffe03f */
[----:B------:R-:W-:Y:S04]  /*2ce50*/  STL.64 [R1+0x1d0], R32 ;  /* 0x0001d02001007387 */ /* 0x000fe80000100a00 */
[----:B------:R2:W-:Y:S04]  /*2ce60*/  STL.64 [R1+0x1d8], R34 ;  /* 0x0001d82201007387 */ /* 0x0005e80000100a00 */
[----:B------:R-:W-:Y:S04]  /*2ce70*/  STL.64 [R1+0x1c0], R44 ;  /* 0x0001c02c01007387 */ /* 0x000fe80000100a00 */
[----:B------:R4:W-:Y:S01]  /*2ce80*/  STL.64 [R1+0x1c8], R46 ;  /* 0x0001c82e01007387 */ /* 0x0009e20000100a00 */
[C---:B--2---:R-:W-:Y:S03]  /*2ce90*/  HMMA.1688.F32.TF32 R32, R76.reuse, R238, R64 ;  /* 0x000000ee4c20723c */ /* 0x044fe60000081040 */
[----:B------:R-:W-:Y:S04]  /*2cea0*/  STL.64 [R1+0x1b0], R36 ;  /* 0x0001b02401007387 */ /* 0x000fe80000100a00 */
[----:B------:R2:W-:Y:S01]  /*2ceb0*/  STL.64 [R1+0x1b8], R38 ;  /* 0x0001b82601007387 */ /* 0x0005e20000100a00 */
[C---:B----4-:R-:W-:Y:S08]  /*2cec0*/  HMMA.1688.F32.TF32 R44, R76.reuse, R234, R68 ;  /* 0x000000ea4c2c723c */ /* 0x050ff00000081044 */
[C---:B--2---:R-:W-:Y:S07]  /*2ced0*/  HMMA.1688.F32.TF32 R36, R76.reuse, R230, R72 ;  /* 0x000000e64c24723c */ /* 0x044fee0000081048 */
[----:B------:R-:W-:Y:S04]  /*2cee0*/  STL.64 [R1+0x1a0], R32 ;  /* 0x0001a02001007387 */ /* 0x000fe80000100a00 */
[----:B------:R-:W-:Y:S04]  /*2cef0*/  STL.64 [R1+0x1a8], R34 ;  /* 0x0001a82201007387 */ /* 0x000fe80000100a00 */
[----:B------:R-:W-:Y:S04]  /*2cf00*/  STL.64 [R1+0x190], R44 ;  /* 0x0001902c01007387 */ /* 0x000fe80000100a00 */
[----:B------:R-:W-:Y:S01]  /*2cf10*/  STL.64 [R1+0x198], R46 ;  /* 0x0001982e01007387 */ /* 0x000fe20000100a00 */
[----:B------:R-:W-:Y:S01]  /*2cf20*/  HMMA.1688.F32.TF32 R48, R76, R222, R80 ;  /* 0x000000de4c30723c */ /* 0x000fe20000081050 */
[----:B------:R-:W-:-:S02]  /*2cf30*/  IMAD.MOV.U32 R197, RZ, RZ, R189 ;  /* 0x000000ffffc57224 */ /* 0x000fc400078e00bd */
[----:B------:R-:W-:Y:S01]  /*2cf40*/  IMAD.MOV.U32 R198, RZ, RZ, R190 ;  /* 0x000000ffffc67224 */ /* 0x000fe200078e00be */
[----:B------:R-:W-:Y:S04]  /*2cf50*/  STL.64 [R1+0x180], R36 ;  /* 0x0001802401007387 */ /* 0x000fe80000100a00 */
[----:B------:R2:W-:Y:S01]  /*2cf60*/  STL.64 [R1+0x188], R38 ;  /* 0x0001882601007387 */ /* 0x0005e20000100a00 */
[----:B------:R-:W-:Y:S01]  /*2cf70*/  IMAD.MOV.U32 R199, RZ, RZ, R191 ;  /* 0x000000ffffc77224 */ /* 0x000fe200078e00bf */
[----:B-1----:R-:W-:Y:S02]  /*2cf80*/  HMMA.1688.F32.TF32 R52, R40, R246, R156 ;  /* 0x000000f62834723c */ /* 0x002fe4000008109c */
[----:B------:R-:W-:Y:S04]  /*2cf90*/  LDS R33, [R220+0x23800] ;  /* 0x02380000dc217984 */ /* 0x000fe80000000800 */
[----:B------:R-:W-:Y:S02]  /*2cfa0*/  LDS R35, [R220+0x23c00] ;  /* 0x023c0000dc237984 */ /* 0x000fe40000000800 */
[C---:B--2---:R-:W-:Y:S08]  /*2cfb0*/  HMMA.1688.F32.TF32 R36, R76.reuse, R226, R204 ;  /* 0x000000e24c24723c */ /* 0x044ff000000810cc */
[C---:B------:R-:W-:Y:S11]  /*2cfc0*/  HMMA.1688.F32.TF32 R44, R76.reuse, R218, R84 ;  /* 0x000000da4c2c723c */ /* 0x040ff60000081054 */
[----:B------:R-:W-:Y:S04]  /*2cfd0*/  @!UPT UIADD3 URZ, URZ, URZ, URZ ;  /* 0x0000003f3f3ff290 */ /* 0x000fe8000fffe03f */
[----:B------:R-:W-:Y:S04]  /*2cfe0*/  STL.64 [R1+0x170], R36 ;  /* 0x0001702401007387 */ /* 0x000fe80000100a00 */
[----:B------:R1:W-:Y:S02]  /*2cff0*/  STL.64 [R1+0x178], R38 ;  /* 0x0001782601007387 */ /* 0x0003e40000100a00 */
[----:B-1----:R-:W-:Y:S02]  /*2d000*/  HMMA.1688.F32.TF32 R36, R76, R214, R88 ;  /* 0x000000d64c24723c */ /* 0x002fe40000081058 */
[----:B------:R-:W-:Y:S04]  /*2d010*/  STL.64 [R1+0x160], R48 ;  /* 0x0001603001007387 */ /* 0x000fe80000100a00 */
[----:B------:R1:W-:Y:S04]  /*2d020*/  STL.64 [R1+0x168], R50 ;  /* 0x0001683201007387 */ /* 0x0003e80000100a00 */
[----:B------:R-:W-:Y:S04]  /*2d030*/  STL.64 [R1+0x150], R44 ;  /* 0x0001502c01007387 */ /* 0x000fe80000100a00 */
[----:B------:R2:W-:Y:S01]  /*2d040*/  STL.64 [R1+0x158], R46 ;  /* 0x0001582e01007387 */ /* 0x0005e20000100a00 */
[C---:B------:R-:W-:Y:S03]  /*2d050*/  HMMA.1688.F32.TF32 R132, R40.reuse, R26, R132 ;  /* 0x0000001a2884723c */ /* 0x040fe60000081084 */
[----:B-----5:R-:W-:Y:S04]  /*2d060*/  LDS R32, [R217+0x23800] ;  /* 0x02380000d9207984 */ /* 0x020fe80000000800 */
[----:B------:R-:W4:Y:S04]  /*2d070*/  LDS R34, [R217+0x23c00] ;  /* 0x023c0000d9227984 */ /* 0x000f280000000800 */
[----:B------:R-:W-:Y:S04]  /*2d080*/  STL.64 [R1+0x140], R36 ;  /* 0x0001402401007387 */ /* 0x000fe80000100a00 */
[----:B------:R-:W-:Y:S04]  /*2d090*/  STL.64 [R1+0x148], R38 ;  /* 0x0001482601007387 */ /* 0x000fe80000100a00 */
[----:B------:R-:W3:Y:S01]  /*2d0a0*/  LDL.LU R95, [R1+0x11c4] ;  /* 0x0011c400015f7983 */ /* 0x000ee20000300800 */
[C---:B-1----:R-:W-:Y:S03]  /*2d0b0*/  HMMA.1688.F32.TF32 R48, R40.reuse, R10, R148 ;  /* 0x0000000a2830723c */ /* 0x042fe60000081094 */
[----:B------:R-:W5:Y:S04]  /*2d0c0*/  LDL.LU R189, [R1+0x11c0] ;  /* 0x0011c00001bd7983 */ /* 0x000f680000300800 */
[----:B------:R-:W5:Y:S01]  /*2d0d0*/  LDL.LU R190, [R1+0x11bc] ;  /* 0x0011bc0001be7983 */ /* 0x000f620000300800 */
[C---:B--2---:R-:W-:Y:S03]  /*2d0e0*/  HMMA.1688.F32.TF32 R44, R40.reuse, R6, R152 ;  /* 0x00000006282c723c */ /* 0x044fe60000081098 */
[----:B------:R-:W5:Y:S05]  /*2d0f0*/  LDL.LU R191, [R1+0x11b8] ;  /* 0x0011b80001bf7983 */ /* 0x000f6a0000300800 */
[C---:B------:R-:W-:Y:S08]  /*2d100*/  HMMA.1688.F32.TF32 R136, R40.reuse, R22, R136 ;  /* 0x000000162888723c */ /* 0x040ff00000081088 */
[C---:B------:R-:W-:Y:S01]  /*2d110*/  HMMA.1688.F32.TF32 R140, R40.reuse, R18, R140 ;  /* 0x00000012288c723c */ /* 0x040fe2000008108c */
[----:B------:R-:W-:Y:S04]  /*2d120*/  STL.64 [R1+0x200], R48 ;  /* 0x0002003001007387 */ /* 0x000fe80000100a00 */
[----:B------:R1:W-:Y:S04]  /*2d130*/  STL.64 [R1+0x208], R50 ;  /* 0x0002083201007387 */ /* 0x0003e80000100a00 */
[----:B------:R-:W-:Y:S04]  /*2d140*/  STL.64 [R1+0x210], R44 ;  /* 0x0002102c01007387 */ /* 0x000fe80000100a00 */
[----:B------:R2:W-:Y:S01]  /*2d150*/  STL.64 [R1+0x218], R46 ;  /* 0x0002182e01007387 */ /* 0x0005e20000100a00 */
[C---:B-1----:R-:W-:Y:S08]  /*2d160*/  HMMA.1688.F32.TF32 R48, R40.reuse, R242, R160 ;  /* 0x000000f22830723c */ /* 0x042ff000000810a0 */
[----:B------:R-:W-:Y:S01]  /*2d170*/  HMMA.1688.F32.TF32 R144, R40, R14, R144 ;  /* 0x0000000e2890723c */ /* 0x000fe20000081090 */
[----:B------:R-:W-:Y:S01]  /*2d180*/  IMAD.MOV.U32 R89, RZ, RZ, R245 ;  /* 0x000000ffff597224 */ /* 0x000fe200078e00f5 */
[----:B------:R-:W-:Y:S01]  /*2d190*/  LDS R36, [R217+0x23880] ;  /* 0x02388000d9247984 */ /* 0x000fe20000000800 */
[----:B------:R-:W-:-:S03]  /*2d1a0*/  IMAD.MOV.U32 R157, RZ, RZ, R0 ;  /* 0x000000ffff9d7224 */ /* 0x000fc600078e0000 */
[----:B------:R-:W-:Y:S02]  /*2d1b0*/  LDS R38, [R217+0x23c80] ;  /* 0x023c8000d9267984 */ /* 0x000fe40000000800 */
[C---:B--2---:R-:W-:Y:S02]  /*2d1c0*/  HMMA.1688.F32.TF32 R44, R40.reuse, R238, R164 ;  /* 0x000000ee282c723c */ /* 0x044fe400000810a4 */
[----:B------:R-:W-:Y:S04]  /*2d1d0*/  STL.64 [R1+0x2b0], R52 ;  /* 0x0002b03401007387 */ /* 0x000fe80000100a00 */
[----:B------:R1:W-:Y:S04]  /*2d1e0*/  STL.64 [R1+0x2b8], R54 ;  /* 0x0002b83601007387 */ /* 0x0003e80000100a00 */
[----:B------:R-:W-:Y:S04]  /*2d1f0*/  STL.64 [R1+0x2a0], R48 ;  /* 0x0002a03001007387 */ /* 0x000fe80000100a00 */
[----:B------:R2:W-:Y:S01]  /*2d200*/  STL.64 [R1+0x2a8], R50 ;  /* 0x0002a83201007387 */ /* 0x0005e20000100a00 */
[C---:B-1----:R-:W-:Y:S03]  /*2d210*/  HMMA.1688.F32.TF32 R52, R40.reuse, R234, R168 ;  /* 0x000000ea2834723c */ /* 0x042fe600000810a8 */
[----:B------:R-:W-:Y:S05]  /*2d220*/  LDS R37, [R220+0x23880] ;  /* 0x02388000dc257984 */ /* 0x000fea0000000800 */
[----:B------:R-:W-:Y:S01]  /*2d230*/  STL.64 [R1+0x290], R44 ;  /* 0x0002902c01007387 */ /* 0x000fe20000100a00 */
[C---:B--2---:R-:W-:Y:S03]  /*2d240*/  HMMA.1688.F32.TF32 R48, R40.reuse, R230, R172 ;  /* 0x000000e62830723c */ /* 0x044fe600000810ac */
[----:B------:R1:W-:Y:S04]  /*2d250*/  STL.64 [R1+0x298], R46 ;  /* 0x0002982e01007387 */ /* 0x0003e80000100a00 */
[----:B------:R-:W2:Y:S01]  /*2d260*/  LDS R39, [R220+0x23c80] ;  /* 0x023c8000dc277984 */ /* 0x000ea20000000800 */
[C---:B-1----:R-:W-:Y:S08]  /*2d270*/  HMMA.1688.F32.TF32 R44, R40.reuse, R226, R176 ;  /* 0x000000e2282c723c */ /* 0x042ff000000810b0 */
[C---:B------:R-:W-:Y:S08]  /*2d280*/  HMMA.1688.F32.TF32 R176, R40.reuse, R222, R180 ;  /* 0x000000de28b0723c */ /* 0x040ff000000810b4 */
[C---:B------:R-:W-:Y:S01]  /*2d290*/  HMMA.1688.F32.TF32 R180, R40.reuse, R218, R184 ;  /* 0x000000da28b4723c */ /* 0x040fe200000810b8 */
[----:B------:R-:W-:Y:S04]  /*2d2a0*/  STL.64 [R1+0x250], R52 ;  /* 0x0002503401007387 */ /* 0x000fe80000100a00 */
[----:B------:R-:W-:Y:S04]  /*2d2b0*/  STL.64 [R1+0x258], R54 ;  /* 0x0002583601007387 */ /* 0x000fe80000100a00 */
[----:B------:R-:W-:Y:S04]  /*2d2c0*/  STL.64 [R1+0x240], R48 ;  /* 0x0002403001007387 */ /* 0x000fe80000100a00 */
[----:B------:R-:W-:Y:S04]  /*2d2d0*/  STL.64 [R1+0x248], R50 ;  /* 0x0002483201007387 */ /* 0x000fe80000100a00 */
[----:B------:R-:W-:Y:S04]  /*2d2e0*/  STL.64 [R1+0x230], R44 ;  /* 0x0002302c01007387 */ /* 0x000fe80000100a00 */
[----:B------:R-:W-:Y:S01]  /*2d2f0*/  STL.64 [R1+0x238], R46 ;  /* 0x0002382e01007387 */ /* 0x000fe20000100a00 */
[C---:B---3--:R-:W-:Y:S08]  /*2d300*/  HMMA.1688.F32.TF32 R92, R40.reuse, R30, R92 ;  /* 0x0000001e285c723c */ /* 0x048ff0000008105c */
[----:B------:R-:W-:Y:S11]  /*2d310*/  HMMA.1688.F32.TF32 R40, R40, R214, R248 ;  /* 0x000000d62828723c */ /* 0x000ff600000810f8 */
[----:B------:R-:W-:Y:S11]  /*2d320*/  @!UPT UIADD3 URZ, URZ, URZ, URZ ;  /* 0x0000003f3f3ff290 */ /* 0x000ff6000fffe03f */
[----:B------:R-:W-:Y:S01]  /*2d330*/  @!UPT UIADD3 URZ, URZ, URZ, URZ ;  /* 0x0000003f3f3ff290 */ /* 0x000fe2000fffe03f */
[----:B------:R-:W-:Y:S04]  /*2d340*/  STL.64 [R1+0x220], R40 ;  /* 0x0002202801007387 */ /* 0x000fe80000100a00 */
[----:B------:R4:W-:Y:S04]  /*2d350*/  STL.64 [R1+0x228], R42 ;  /* 0x0002282a01007387 */ /* 0x0009e80000100a00 */
[----:B------:R-:W3:Y:S04]  /*2d360*/  LDL.LU R245, [R1+0x11b4] ;  /* 0x0011b40001f57983 */ /* 0x000ee80000300800 */
[----:B------:R-:W2:Y:S04]  /*2d370*/  LDL.LU R156, [R1+0xc0] ;  /* 0x0000c000019c7983 */ /* 0x000ea80000300800 */
[----:B------:R-:W2:Y:S01]  /*2d380*/  LDL.LU R0, [R1+0x11b0] ;  /* 0x0011b00001007983 */ /* 0x000ea20000300800 */
[----:B----4-:R-:W-:Y:S03]  /*2d390*/  HMMA.1688.F32.TF32 R40, R32, R234, R196 ;  /* 0x000000ea2028723c */ /* 0x010fe600000810c4 */
[----:B------:R-:W4:Y:S04]  /*2d3a0*/  LDL.LU R196, [R1+0xe0] ;  /* 0x0000e00001c47983 */ /* 0x000f280000300800 */
[----:B------:R-:W4:Y:S04]  /*2d3b0*/  LDL.LU R197, [R1+0xe4] ;  /* 0x0000e40001c57983 */ /* 0x000f280000300800 */
[----:B------:R-:W4:Y:S04]  /*2d3c0*/  LDL.LU R198, [R1+0xe8] ;  /* 0x0000e80001c67983 */ /* 0x000f280000300800 */
[----:B------:R-:W4:Y:S04]  /*2d3d0*/  LDL.LU R199, [R1+0xec] ;  /* 0x0000ec0001c77983 */ /* 0x000f280000300800 */
        /* <DEDUP_REMOVED lines=23> */
[----:B--2---:R-:W-:-:S03]  /*2d550*/  IMAD.MOV.U32 R175, RZ, RZ, R0 ;  /* 0x000000ffffaf7224 */ /* 0x004fc600078e0000 */
[----:B------:R-:W2:Y:S04]  /*2d560*/  LDL.LU R0, [R1+0x11ac] ;  /* 0x0011ac0001007983 */ /* 0x000ea80000300800 */
[----:B------:R-:W3:Y:S04]  /*2d570*/  LDL.LU R52, [R1+0x60] ;  /* 0x0000600001347983 */ /* 0x000ee80000300800 */
[----:B------:R-:W3:Y:S04]  /*2d580*/  LDL.LU R53, [R1+0x64] ;  /* 0x0000640001357983 */ /* 0x000ee80000300800 */
[----:B------:R-:W3:Y:S04]  /*2d590*/  LDL.LU R54, [R1+0x68] ;  /* 0x0000680001367983 */ /* 0x000ee80000300800 */
[----:B------:R-:W3:Y:S04]  /*2d5a0*/  LDL.LU R55, [R1+0x6c] ;  /* 0x00006c0001377983 */ /* 0x000ee80000300800 */
[----:B------:R-:W3:Y:S04]  /*2d5b0*/  LDL.LU R56, [R1+0x30] ;  /* 0x0000300001387983 */ /* 0x000ee80000300800 */
[----:B------:R-:W3:Y:S04]  /*2d5c0*/  LDL.LU R57, [R1+0x34] ;  /* 0x0000340001397983 */ /* 0x000ee80000300800 */
[----:B------:R-:W3:Y:S04]  /*2d5d0*/  LDL.LU R58, [R1+0x38] ;  /* 0x00003800013a7983 */ /* 0x000ee80000300800 */
        /* <DEDUP_REMOVED lines=9> */
[----:B------:R-:W-:Y:S02]  /*2d670*/  IMAD.MOV.U32 R205, RZ, RZ, R12 ;  /* 0x000000ffffcd7224 */ /* 0x000fe400078e000c */
[----:B------:R-:W-:Y:S01]  /*2d680*/  IMAD.MOV.U32 R85, RZ, RZ, R20 ;  /* 0x000000ffff557224 */ /* 0x000fe200078e0014 */
[----:B------:R-:W-:Y:S01]  /*2d690*/  HMMA.1688.F32.TF32 R100, R32, R22, R100 ;  /* 0x000000162064723c */ /* 0x000fe20000081064 */
[----:B------:R-:W-:Y:S02]  /*2d6a0*/  IMAD.MOV.U32 R204, RZ, RZ, R13 ;  /* 0x000000ffffcc7224 */ /* 0x000fe400078e000d */
[----:B------:R-:W-:Y:S02]  /*2d6b0*/  IMAD.MOV.U32 R153, RZ, RZ, R28 ;  /* 0x000000ffff997224 */ /* 0x000fe400078e001c */
[----:B------:R-:W-:Y:S02]  /*2d6c0*/  IMAD.MOV.U32 R152, RZ, RZ, R29 ;  /* 0x000000ffff987224 */ /* 0x000fe400078e001d */
[----:B------:R-:W-:-:S02]  /*2d6d0*/  IMAD.MOV.U32 R62, RZ, RZ, R3 ;  /* 0x000000ffff3e7224 */ /* 0x000fc400078e0003 */
[----:B------:R-:W-:Y:S01]  /*2d6e0*/  IMAD.MOV.U32 R63, RZ, RZ, R2 ;  /* 0x000000ffff3f7224 */ /* 0x000fe200078e0002 */
[C---:B------:R-:W-:Y:S08]  /*2d6f0*/  HMMA.1688.F32.TF32 R96, R32.reuse, R26, R96 ;  /* 0x0000001a2060723c */ /* 0x040ff00000081060 */
[C---:B------:R-:W-:Y:S08]  /*2d700*/  HMMA.1688.F32.TF32 R104, R32.reuse, R18, R104 ;  /* 0x000000122068723c */ /* 0x040ff00000081068 */
[----:B------:R-:W-:Y:S01]  /*2d710*/  HMMA.1688.F32.TF32 R108, R32, R14, R108 ;  /* 0x0000000e206c723c */ /* 0x000fe2000008106c */
[----:B------:R-:W-:Y:S01]  /*2d720*/  UIADD3 UR5, UR5, 0x1, URZ ;  /* 0x0000000105057890 */ /* 0x000fe2000fffe03f */
[----:B------:R-:W-:-:S02]  /*2d730*/  IMAD.MOV.U32 R86, RZ, RZ, R17 ;  /* 0x000000ffff567224 */ /* 0x000fc400078e0011 */
[----:B------:R-:W-:Y:S02]  /*2d740*/  IMAD.MOV.U32 R84, RZ, RZ, R21 ;  /* 0x000000ffff547224 */ /* 0x000fe400078e0015 */
[----:B------:R-:W-:Y:S01]  /*2d750*/  IMAD.MOV.U32 R155, RZ, RZ, R24 ;  /* 0x000000ffff9b7224 */ /* 0x000fe200078e0018 */
[----:B------:R-:W-:Y:S01]  /*2d760*/  BAR.SYNC.DEFER_BLOCKING 0x0 ;  /* 0x0000000000007b1d */ /* 0x000fe20000010000 */
[----:B--2---:R-:W-:-:S05]  /*2d770*/  IMAD.MOV.U32 R47, RZ, RZ, R0 ;  /* 0x000000ffff2f7224 */ /* 0x004fca00078e0000 */
[----:B------:R-:W2:Y:S04]  /*2d780*/  LDL.LU R0, [R1+0x11a8] ;  /* 0x0011a80001007983 */ /* 0x000ea80000300800 */
[----:B------:R-:W4:Y:S04]  /*2d790*/  LDL.LU R76, [R1+0x2e0] ;  /* 0x0002e000014c7983 */ /* 0x000f280000300800 */
[----:B------:R-:W4:Y:S04]  /*2d7a0*/  LDL.LU R77, [R1+0x2e4] ;  /* 0x0002e400014d7983 */ /* 0x000f280000300800 */
[----:B------:R-:W4:Y:S04]  /*2d7b0*/  LDL.LU R78, [R1+0x2e8] ;  /* 0x0002e800014e7983 */ /* 0x000f280000300800 */
[----:B------:R-:W4:Y:S04]  /*2d7c0*/  LDL.LU R79, [R1+0x2ec] ;  /* 0x0002ec00014f7983 */ /* 0x000f280000300800 */
[----:B------:R-:W4:Y:S04]  /*2d7d0*/  LDL.LU R64, [R1+0x260] ;  /* 0x0002600001407983 */ /* 0x000f280000300800 */
[----:B------:R-:W4:Y:S04]  /*2d7e0*/  LDL.LU R65, [R1+0x264] ;  /* 0x0002640001417983 */ /* 0x000f280000300800 */
[----:B------:R-:W4:Y:S01]  /*2d7f0*/  LDL.LU R66, [R1+0x268] ;  /* 0x0002680001427983 */ /* 0x000f220000300800 */
[----:B---3--:R-:W-:Y:S01]  /*2d800*/  HMMA.1688.F32.TF32 R80, R36, R22, R80 ;  /* 0x000000162450723c */ /* 0x008fe20000081050 */
[----:B--2---:R-:W-:-:S02]  /*2d810*/  IMAD.MOV.U32 R67, RZ, RZ, R0 ;  /* 0x000000ffff437224 */ /* 0x004fc400078e0000 */
[----:B------:R-:W2:Y:S04]  /*2d820*/  LDL.LU R0, [R1+0x11a4] ;  /* 0x0011a40001007983 */ /* 0x000ea80000300800 */
[----:B------:R-:W3:Y:S04]  /*2d830*/  LDL.LU R16, [R1+0x328] ;  /* 0x0003280001107983 */ /* 0x000ee80000300800 */
[----:B------:R-:W2:Y:S04]  /*2d840*/  LDL.LU R12, [R1+0xbf4] ;  /* 0x000bf400010c7983 */ /* 0x000ea80000300800 */
[----:B------:R-:W2:Y:S04]  /*2d850*/  LDL.LU R20, [R1+0xc14] ;  /* 0x000c140001147983 */ /* 0x000ea80000300800 */
[----:B------:R-:W2:Y:S04]  /*2d860*/  LDL.LU R13, [R1+0xbf0] ;  /* 0x000bf000010d7983 */ /* 0x000ea80000300800 */
[----:B------:R-:W2:Y:S01]  /*2d870*/  LDL.LU R22, [R1+0xc10] ;  /* 0x000c100001167983 */ /* 0x000ea20000300800 */
[----:B------:R-:W-:-:S02]  /*2d880*/  IMAD.MOV.U32 R28, RZ, RZ, 0x3f ;  /* 0x0000003fff1c7424 */ /* 0x000fc400078e00ff */
[----:B------:R-:W-:-:S03]  /*2d890*/  IMAD.MOV.U32 R29, RZ, RZ, c[0x0][0x180] ;  /* 0x00006000ff1d7624 */ /* 0x000fc600078e00ff */
[----:B------:R-:W-:Y:S02]  /*2d8a0*/  IADD3 R28, R28, c[0x0][0x180], RZ ;  /* 0x000060001c1c7a10 */ /* 0x000fe40007ffe0ff */
[----:B------:R-:W-:Y:S01]  /*2d8b0*/  IADD3 R3, R29, -0x80, RZ ;  /* 0xffffff801d037810 */ /* 0x000fe20007ffe0ff */
[----:B------:R-:W-:Y:S01]  /*2d8c0*/  IMAD.MOV.U32 R29, RZ, RZ, c[0x0][0x188] ;  /* 0x00006200ff1d7624 */ /* 0x000fe200078e00ff */
[----:B------:R-:W-:Y:S01]  /*2d8d0*/  SHF.R.S32.HI R2, RZ, 0x1f, R28 ;  /* 0x0000001fff027819 */ /* 0x000fe2000001141c */
[----:B----4-:R-:W-:Y:S03]  /*2d8e0*/  HMMA.1688.F32.TF32 R76, R36, R26, R76 ;  /* 0x0000001a244c723c */ /* 0x010fe6000008104c */
[----:B------:R-:W-:-:S04]  /*2d8f0*/  LEA.HI R2, R2, R28, RZ, 0x6 ;  /* 0x0000001c02027211 */ /* 0x000fc800078f30ff */
[----:B------:R-:W-:Y:S01]  /*2d900*/  IMAD.SHL.U32 R26, R29, 0x40, RZ ;  /* 0x000000401d1a7824 */ /* 0x000fe200078e00ff */
[----:B------:R-:W-:Y:S01]  /*2d910*/  HMMA.1688.F32.TF32 R72, R36, R18, R72 ;  /* 0x000000122448723c */ /* 0x000fe20000081048 */
[----:B------:R-:W1:Y:S01]  /*2d920*/  S2R R29, SR_TID.X ;  /* 0x00000000001d7919 */ /* 0x000e620000002100 */
[----:B------:R-:W-:-:S03]  /*2d930*/  SHF.R.S32.HI R2, RZ, 0x6, R2 ;  /* 0x00000006ff027819 */ /* 0x000fc60000011402 */
[----:B------:R-:W4:Y:S03]  /*2d940*/  LDL.LU R18, [R1+0xc34] ;  /* 0x000c340001127983 */ /* 0x000f260000300800 */
[----:B------:R-:W-:Y:S01]  /*2d950*/  HMMA.1688.F32.TF32 R64, R36, R14, R64 ;  /* 0x0000000e2440723c */ /* 0x000fe20000081040 */
[----:B------:R-:W4:Y:S01]  /*2d960*/  LDL.LU R14, [R1+0xc54] ;  /* 0x000c5400010e7983 */ /* 0x000f220000300800 */
[----:B------:R-:W-:-:S03]  /*2d970*/  IADD3 R2, R2, -0x2, RZ ;  /* 0xfffffffe02027810 */ /* 0x000fc60007ffe0ff */
[----:B------:R-:W4:Y:S04]  /*2d980*/  LDL.LU R19, [R1+0xc30] ;  /* 0x000c300001137983 */ /* 0x000f280000300800 */
[----:B------:R-:W4:Y:S01]  /*2d990*/  LDL.LU R15, [R1+0xc50] ;  /* 0x000c5000010f7983 */ /* 0x000f220000300800 */
[----:B------:R-:W-:Y:S01]  /*2d9a0*/  UISETP.GT.AND UP0, UPT, UR5, 0x1, UPT ;  /* 0x000000010500788c */ /* 0x000fe2000bf04270 */
[----:B------:R-:W-:-:S03]  /*2d9b0*/  IMAD.SHL.U32 R26, R26, 0x4, RZ ;  /* 0x000000041a1a7824 */ /* 0x000fc600078e00ff */
[----:B------:R-:W-:Y:S01]  /*2d9c0*/  USEL UR5, UR5, URZ, !UP0 ;  /* 0x0000003f05057287 */ /* 0x000fe2000c000000 */
[----:B-1----:R-:W-:-:S05]  /*2d9d0*/  LOP3.LUT R17, R29, 0x3f, RZ, 0xc0, !PT ;  /* 0x0000003f1d117812 */ /* 0x002fca00078ec0ff */
[----:B------:R-:W-:Y:S02]  /*2d9e0*/  IMAD.SHL.U32 R21, R17, 0x4, RZ ;  /* 0x0000000411157824 */ /* 0x000fe400078e00ff */
[C---:B---3--:R-:W-:Y:S01]  /*2d9f0*/  IMAD R3, R16.reuse, -0x40, R3 ;  /* 0xffffffc010037824 */ /* 0x048fe200078e0203 */
[----:B------:R-:W-:-:S04]  /*2da00*/  ISETP.GE.AND P0, PT, R16, R2, PT ;  /* 0x000000021000720c */ /* 0x000fc80003f06270 */
[----:B------:R-:W-:-:S04]  /*2da10*/  ISETP.GT.AND P1, PT, R3, RZ, PT ;  /* 0x000000ff0300720c */ /* 0x000fc80003f24270 */
[----:B------:R-:W-:Y:S02]  /*2da20*/  SEL R2, RZ, 0x4, !P1 ;  /* 0x00000004ff027807 */ /* 0x000fe40004800000 */
[----:B------:R-:W-:Y:S02]  /*2da30*/  ISETP.GT.AND P1, PT, R3, 0x4, PT ;  /* 0x000000040300780c */ /* 0x000fe40003f24270 */
[----:B------:R-:W-:-:S04]  /*2da40*/  SEL R2, R2, RZ, !P0 ;  /* 0x000000ff02027207 */ /* 0x000fc80004000000 */
[----:B------:R-:W-:Y:S02]  /*2da50*/  ISETP.NE.U32.AND P2, PT, R2, RZ, PT ;  /* 0x000000ff0200720c */ /* 0x000fe40003f45070 */
[----:B------:R-:W-:Y:S02]  /*2da60*/  SEL R2, RZ, 0x4, !P1 ;  /* 0x00000004ff027807 */ /* 0x000fe40004800000 */
[-C--:B--2---:R-:W-:Y:S02]  /*2da70*/  IADD3 R12, P3, R12, R26.reuse, RZ ;  /* 0x0000001a0c0c7210 */ /* 0x084fe40007f7e0ff */
[----:B------:R-:W-:Y:S02]  /*2da80*/  SEL R2, R2, RZ, !P0 ;  /* 0x000000ff02027207 */ /* 0x000fe40004000000 */
[----:B------:R-:W-:Y:S02]  /*2da90*/  IADD3 R20, P4, R20, R26, RZ ;  /* 0x0000001a14147210 */ /* 0x000fe40007f9e0ff */
[----:B------:R-:W-:Y:S01]  /*2daa0*/  ISETP.NE.U32.AND P1, PT, R2, RZ, PT ;  /* 0x000000ff0200720c */ /* 0x000fe20003f25070 */
[----:B------:R-:W-:-:S02]  /*2dab0*/  IMAD.U32 R2, RZ, RZ, UR5 ;  /* 0x00000005ff027e24 */ /* 0x000fc4000f8e00ff */
[--C-:B------:R-:W-:Y:S02]  /*2dac0*/  IMAD.X R13, R13, 0x1, R0.reuse, P3 ;  /* 0x000000010d0d7824 */ /* 0x100fe400018e0600 */
[----:B------:R-:W-:Y:S01]  /*2dad0*/  IMAD.X R22, R22, 0x1, R0, P4 ;  /* 0x0000000116167824 */ /* 0x000fe200020e0600 */
[----:B------:R-:W-:Y:S01]  /*2dae0*/  STL [R1+0xbf4], R12 ;  /* 0x000bf40c01007387 */ /* 0x000fe20000100800 */
[----:B------:R-:W-:-:S03]  /*2daf0*/  IMAD R2, R2, 0x4000, R21 ;  /* 0x0000400002027824 */ /* 0x000fc600078e0215 */
[----:B------:R-:W-:Y:S04]  /*2db00*/  STL [R1+0xc14], R20 ;  /* 0x000c141401007387 */ /* 0x000fe80000100800 */
[----:B------:R1:W-:Y:S04]  /*2db10*/  STL [R1+0xbf0], R13 ;  /* 0x000bf00d01007387 */ /* 0x0003e80000100800 */
[----:B------:R2:W-:Y:S04]  /*2db20*/  STL [R1+0xc10], R22 ;  /* 0x000c101601007387 */ /* 0x0005e80000100800 */
[----:B------:R-:W-:Y:S01]  /*2db30*/  @!PT LDS RZ, [RZ] ;  /* 0x00000000fffff984 */ /* 0x000fe20000000800 */
[----:B------:R-:W-:Y:S01]  /*2db40*/  @!PT LDS RZ, [RZ] ;  /* 0x00000000fffff984 */ /* 0x000fe20000000800 */
[----:B------:R-:W-:Y:S01]  /*2db50*/  @!PT LDS RZ, [RZ] ;  /* 0x00000000fffff984 */ /* 0x000fe20000000800 */
[----:B------:R1:W-:Y:S04]  /*2db60*/  LDGSTS.E [R2+0x20000], [R12.64], P2 ;  /* 0x200000000c027fae */ /* 0x0003e80009121848 */
[----:B------:R-:W3:Y:S04]  /*2db70*/  LDL.LU R24, [R1+0xc70] ;  /* 0x000c700001187983 */ /* 0x000ee80000300800 */
[----:B------:R-:W3:Y:S01]  /*2db80*/  LDL.LU R23, [R1+0xc74] ;  /* 0x000c740001177983 */ /* 0x000ee20000300800 */
[----:B-1----:R-:W-:-:S02]  /*2db90*/  IMAD.MOV.U32 R13, RZ, RZ, R22 ;  /* 0x000000ffff0d7224 */ /* 0x002fc400078e0016 */
[----:B------:R-:W-:Y:S01]  /*2dba0*/  IMAD.MOV.U32 R12, RZ, RZ, R20 ;  /* 0x000000ffff0c7224 */ /* 0x000fe200078e0014 */
[----:B--2---:R-:W2:Y:S04]  /*2dbb0*/  LDL.LU R22, [R1+0xc90] ;  /* 0x000c900001167983 */ /* 0x004ea80000300800 */
[----:B------:R-:W2:Y:S04]  /*2dbc0*/  LDL.LU R20, [R1+0xc94] ;  /* 0x000c940001147983 */ /* 0x000ea80000300800 */
[----:B------:R1:W-:Y:S01]  /*2dbd0*/  LDGSTS.E [R2+0x20400], [R12.64], P1 ;  /* 0x204000000c027fae */ /* 0x0003e20008921848 */
[----:B------:R-:W-:-:S02]  /*2dbe0*/  ISETP.GT.AND P1, PT, R3, 0x8, PT ;  /* 0x000000080300780c */ /* 0x000fc40003f24270 */
[----:B----4-:R-:W-:Y:S02]  /*2dbf0*/  IADD3 R18, P3, R18, R26, RZ ;  /* 0x0000001a12127210 */ /* 0x010fe40007f7e0ff */
[----:B-1----:R-:W-:Y:S02]  /*2dc00*/  SEL R12, RZ, 0x4, !P1 ;  /* 0x00000004ff0c7807 */ /* 0x002fe40004800000 */
[----:B------:R-:W-:Y:S02]  /*2dc10*/  ISETP.GT.AND P1, PT, R3, 0xc, PT ;  /* 0x0000000c0300780c */ /* 0x000fe40003f24270 */
[----:B------:R-:W-:-:S04]  /*2dc20*/  SEL R12, R12, RZ, !P0 ;  /* 0x000000ff0c0c7207 */ /* 0x000fc80004000000 */
[----:B------:R-:W-:Y:S02]  /*2dc30*/  ISETP.NE.U32.AND P2, PT, R12, RZ, PT ;  /* 0x000000ff0c00720c */ /* 0x000fe40003f45070 */
[----:B------:R-:W-:Y:S02]  /*2dc40*/  SEL R12, RZ, 0x4, !P1 ;  /* 0x00000004ff0c7807 */ /* 0x000fe40004800000 */
[----:B------:R-:W-:Y:S01]  /*2dc50*/  IADD3 R14, P4, R14, R26, RZ ;  /* 0x0000001a0e0e7210 */ /* 0x000fe20007f9e0ff */
[--C-:B------:R-:W-:Y:S01]  /*2dc60*/  IMAD.X R19, R19, 0x1, R0.reuse, P3 ;  /* 0x0000000113137824 */ /* 0x100fe200018e0600 */
[----:B------:R-:W-:Y:S01]  /*2dc70*/  SEL R12, R12, RZ, !P0 ;  /* 0x000000ff0c0c7207 */ /* 0x000fe20004000000 */
[----:B------:R-:W-:Y:S02]  /*2dc80*/  STL [R1+0xc34], R18 ;  /* 0x000c341201007387 */ /* 0x000fe40000100800 */
[----:B------:R-:W-:Y:S01]  /*2dc90*/  IMAD.X R15, R15, 0x1, R0, P4 ;  /* 0x000000010f0f7824 */ /* 0x000fe200020e0600 */
[----:B------:R-:W-:Y:S01]  /*2dca0*/  ISETP.NE.U32.AND P1, PT, R12, RZ, PT ;  /* 0x000000ff0c00720c */ /* 0x000fe20003f25070 */
[----:B------:R-:W-:-:S02]  /*2dcb0*/  IMAD.MOV.U32 R12, RZ, RZ, R18 ;  /* 0x000000ffff0c7224 */ /* 0x000fc400078e0012 */
[----:B------:R-:W-:Y:S01]  /*2dcc0*/  IMAD.MOV.U32 R13, RZ, RZ, R19 ;  /* 0x000000ffff0d7224 */ /* 0x000fe200078e0013 */
[----:B------:R1:W-:Y:S04]  /*2dcd0*/  STL [R1+0xc30], R19 ;  /* 0x000c301301007387 */ /* 0x0003e80000100800 */
[----:B------:R-:W-:Y:S04]  /*2dce0*/  STL [R1+0xc54], R14 ;  /* 0x000c540e01007387 */ /* 0x000fe80000100800 */
[----:B------:R4:W-:Y:S04]  /*2dcf0*/  STL [R1+0xc50], R15 ;  /* 0x000c500f01007387 */ /* 0x0009e80000100800 */
[----:B------:R4:W-:Y:S04]  /*2dd00*/  LDGSTS.E [R2+0x20800], [R12.64], P2 ;  /* 0x208000000c027fae */ /* 0x0009e80009121848 */
[----:B-1----:R-:W5:Y:S04]  /*2dd10*/  LDL.LU R19, [R1+0xcb0] ;  /* 0x000cb00001137983 */ /* 0x002f680000300800 */
[----:B------:R-:W5:Y:S01]  /*2dd20*/  LDL.LU R18, [R1+0xcb4] ;  /* 0x000cb40001127983 */ /* 0x000f620000300800 */
[----:B----4-:R-:W-:-:S02]  /*2dd30*/  IMAD.MOV.U32 R13, RZ, RZ, R15 ;  /* 0x000000ffff0d7224 */ /* 0x010fc400078e000f */
[----:B------:R-:W-:Y:S01]  /*2dd40*/  IMAD.MOV.U32 R12, RZ, RZ, R14 ;  /* 0x000000ffff0c7224 */ /* 0x000fe200078e000e */
[----:B------:R-:W4:Y:S04]  /*2dd50*/  LDL.LU R15, [R1+0xcd0] ;  /* 0x000cd000010f7983 */ /* 0x000f280000300800 */
[----:B------:R-:W4:Y:S04]  /*2dd60*/  LDL.LU R14, [R1+0xcd4] ;  /* 0x000cd400010e7983 */ /* 0x000f280000300800 */
[----:B------:R1:W-:Y:S01]  /*2dd70*/  LDGSTS.E [R2+0x20c00], [R12.64], P1 ;  /* 0x20c000000c027fae */ /* 0x0003e20008921848 */
[----:B------:R-:W-:-:S04]  /*2dd80*/  ISETP.GT.AND P1, PT, R3, 0x10, PT ;  /* 0x000000100300780c */ /* 0x000fc80003f24270 */
[----:B-1----:R-:W-:Y:S02]  /*2dd90*/  SEL R12, RZ, 0x4, !P1 ;  /* 0x00000004ff0c7807 */ /* 0x002fe40004800000 */
[----:B------:R-:W-:Y:S02]  /*2dda0*/  ISETP.GT.AND P1, PT, R3, 0x14, PT ;  /* 0x000000140300780c */ /* 0x000fe40003f24270 */
[----:B------:R-:W-:-:S04]  /*2ddb0*/  SEL R12, R12, RZ, !P0 ;  /* 0x000000ff0c0c7207 */ /* 0x000fc80004000000 */
[----:B------:R-:W-:Y:S02]  /*2ddc0*/  ISETP.NE.U32.AND P2, PT, R12, RZ, PT ;  /* 0x000000ff0c00720c */ /* 0x000fe40003f45070 */
[----:B------:R-:W-:-:S04]  /*2ddd0*/  SEL R12, RZ, 0x4, !P1 ;  /* 0x00000004ff0c7807 */ /* 0x000fc80004800000 */
[----:B------:R-:W-:-:S04]  /*2dde0*/  SEL R12, R12, RZ, !P0 ;  /* 0x000000ff0c0c7207 */ /* 0x000fc80004000000 */
[----:B------:R-:W-:Y:S02]  /*2ddf0*/  ISETP.NE.U32.AND P1, PT, R12, RZ, PT ;  /* 0x000000ff0c00720c */ /* 0x000fe40003f25070 */
[----:B---3--:R-:W-:-:S05]  /*2de00*/  IADD3 R23, P3, R23, R26, RZ ;  /* 0x0000001a17177210 */ /* 0x008fca0007f7e0ff */
[----:B------:R-:W-:Y:S01]  /*2de10*/  IMAD.X R24, R24, 0x1, R0, P3 ;  /* 0x0000000118187824 */ /* 0x000fe200018e0600 */
[----:B--2---:R-:W-:Y:S01]  /*2de20*/  IADD3 R20, P4, R20, R26, RZ ;  /* 0x0000001a14147210 */ /* 0x004fe20007f9e0ff */
[----:B------:R-:W-:Y:S01]  /*2de30*/  STL [R1+0xc74], R23 ;  /* 0x000c741701007387 */ /* 0x000fe20000100800 */
[----:B------:R-:W-:-:S03]  /*2de40*/  IMAD.MOV.U32 R12, RZ, RZ, R23 ;  /* 0x000000ffff0c7224 */ /* 0x000fc600078e0017 */
[----:B------:R-:W-:Y:S01]  /*2de50*/  IMAD.X R22, R22, 0x1, R0, P4 ;  /* 0x0000000116167824 */ /* 0x000fe200020e0600 */
[----:B------:R1:W-:Y:S01]  /*2de60*/  STL [R1+0xc70], R24 ;  /* 0x000c701801007387 */ /* 0x0003e20000100800 */
[----:B------:R-:W-:-:S03]  /*2de70*/  IMAD.MOV.U32 R13, RZ, RZ, R24 ;  /* 0x000000ffff0d7224 */ /* 0x000fc600078e0018 */
[----:B------:R-:W-:Y:S04]  /*2de80*/  STL [R1+0xc94], R20 ;  /* 0x000c941401007387 */ /* 0x000fe80000100800 */
[----:B------:R2:W-:Y:S04]  /*2de90*/  STL [R1+0xc90], R22 ;  /* 0x000c901601007387 */ /* 0x0005e80000100800 */
[----:B-1----:R-:W3:Y:S04]  /*2dea0*/  LDL.LU R24, [R1+0xcf0] ;  /* 0x000cf00001187983 */ /* 0x002ee80000300800 */
[----:B------:R1:W-:Y:S04]  /*2deb0*/  LDGSTS.E [R2+0x21000], [R12.64], P2 ;  /* 0x210000000c027fae */ /* 0x0003e80009121848 */
[----:B------:R-:W3:Y:S01]  /*2dec0*/  LDL.LU R23, [R1+0xcf4] ;  /* 0x000cf40001177983 */ /* 0x000ee20000300800 */
[----:B-1----:R-:W-:-:S02]  /*2ded0*/  IMAD.MOV.U32 R13, RZ, RZ, R22 ;  /* 0x000000ffff0d7224 */ /* 0x002fc400078e0016 */
[----:B------:R-:W-:Y:S01]  /*2dee0*/  IMAD.MOV.U32 R12, RZ, RZ, R20 ;  /* 0x000000ffff0c7224 */ /* 0x000fe200078e0014 */
[----:B--2---:R-:W2:Y:S04]  /*2def0*/  LDL.LU R22, [R1+0xd10] ;  /* 0x000d100001167983 */ /* 0x004ea80000300800 */
[----:B------:R-:W2:Y:S04]  /*2df00*/  LDL.LU R20, [R1+0xd14] ;  /* 0x000d140001147983 */ /* 0x000ea80000300800 */
[----:B------:R1:W-:Y:S01]  /*2df10*/  LDGSTS.E [R2+0x21400], [R12.64], P1 ;  /* 0x214000000c027fae */ /* 0x0003e20008921848 */
[----:B------:R-:W-:-:S04]  /*2df20*/  ISETP.GT.AND P1, PT, R3, 0x18, PT ;  /* 0x000000180300780c */ /* 0x000fc80003f24270 */
[----:B-1----:R-:W-:Y:S02]  /*2df30*/  SEL R12, RZ, 0x4, !P1 ;  /* 0x00000004ff0c7807 */ /* 0x002fe40004800000 */
[----:B------:R-:W-:Y:S02]  /*2df40*/  ISETP.GT.AND P1, PT, R3, 0x1c, PT ;  /* 0x0000001c0300780c */ /* 0x000fe40003f24270 */
[----:B------:R-:W-:Y:S02]  /*2df50*/  SEL R12, R12, RZ, !P0 ;  /* 0x000000ff0c0c7207 */ /* 0x000fe40004000000 */
[----:B-----5:R-:W-:Y:S02]  /*2df60*/  IADD3 R18, P3, R18, R26, RZ ;  /* 0x0000001a12127210 */ /* 0x020fe40007f7e0ff */
[----:B------:R-:W-:Y:S02]  /*2df70*/  ISETP.NE.U32.AND P2, PT, R12, RZ, PT ;  /* 0x000000ff0c00720c */ /* 0x000fe40003f45070 */
[----:B------:R-:W-:-:S02]  /*2df80*/  SEL R12, RZ, 0x4, !P1 ;  /* 0x00000004ff0c7807 */ /* 0x000fc40004800000 */
[----:B----4-:R-:W-:Y:S01]  /*2df90*/  IADD3 R14, P4, R14, R26, RZ ;  /* 0x0000001a0e0e7210 */ /* 0x010fe20007f9e0ff */
[--C-:B------:R-:W-:Y:S01]  /*2dfa0*/  IMAD.X R19, R19, 0x1, R0.reuse, P3 ;  /* 0x0000000113137824 */ /* 0x100fe200018e0600 */
[----:B------:R-:W-:Y:S01]  /*2dfb0*/  SEL R12, R12, RZ, !P0 ;  /* 0x000000ff0c0c7207 */ /* 0x000fe20004000000 */
[----:B------:R-:W-:Y:S02]  /*2dfc0*/  STL [R1+0xcb4], R18 ;  /* 0x000cb41201007387 */ /* 0x000fe40000100800 */
[----:B------:R-:W-:Y:S01]  /*2dfd0*/  IMAD.X R15, R15, 0x1, R0, P4 ;  /* 0x000000010f0f7824 */ /* 0x000fe200020e0600 */
[----:B------:R-:W-:Y:S01]  /*2dfe0*/  ISETP.NE.U32.AND P1, PT, R12, RZ, PT ;  /* 0x000000ff0c00720c */ /* 0x000fe20003f25070 */
[----:B------:R-:W-:Y:S01]  /*2dff0*/  IMAD.MOV.U32 R12, RZ, RZ, R18 ;  /* 0x000000ffff0c7224 */ /* 0x000fe200078e0012 */
[----:B------:R1:W-:Y:S01]  /*2e000*/  STL [R1+0xcb0], R19 ;  /* 0x000cb01301007387 */ /* 0x0003e20000100800 */
[----:B------:R-:W-:-:S03]  /*2e010*/  IMAD.MOV.U32 R13, RZ, RZ, R19 ;  /* 0x000000ffff0d7224 */ /* 0x000fc600078e0013 */
[----:B------:R-:W-:Y:S04]  /*2e020*/  STL [R1+0xcd4], R14 ;  /* 0x000cd40e01007387 */ /* 0x000fe80000100800 */
[----:B------:R4:W-:Y:S04]  /*2e030*/  STL [R1+0xcd0], R15 ;  /* 0x000cd00f01007387 */ /* 0x0009e80000100800 */
[----:B-1----:R-:W5:Y:S04]  /*2e040*/  LDL.LU R19, [R1+0xbd4] ;  /* 0x000bd40001137983 */ /* 0x002f680000300800 */
[----:B------:R1:W-:Y:S04]  /*2e050*/  LDGSTS.E [R2+0x21800], [R12.64], P2 ;  /* 0x218000000c027fae */ /* 0x0003e80009121848 */
[----:B------:R-:W5:Y:S01]  /*2e060*/  LDL.LU R18, [R1+0xbd8] ;  /* 0x000bd80001127983 */ /* 0x000f620000300800 */
[----:B-1----:R-:W-:-:S02]  /*2e070*/  IMAD.MOV.U32 R13, RZ, RZ, R15 ;  /* 0x000000ffff0d7224 */ /* 0x002fc400078e000f */
[----:B------:R-:W-:Y:S01]  /*2e080*/  IMAD.MOV.U32 R12, RZ, RZ, R14 ;  /* 0x000000ffff0c7224 */ /* 0x000fe200078e000e */
[----:B----4-:R-:W5:Y:S04]  /*2e090*/  LDL.LU R15, [R1+0xbb4] ;  /* 0x000bb400010f7983 */ /* 0x010f680000300800 */
[----:B------:R-:W5:Y:S04]  /*2e0a0*/  LDL.LU R14, [R1+0xbb8] ;  /* 0x000bb800010e7983 */ /* 0x000f680000300800 */
        /* <DEDUP_REMOVED lines=11> */
[----:B------:R-:W-:Y:S01]  /*2e160*/  STL [R1+0xcf4], R23 ;  /* 0x000cf41701007387 */ /* 0x000fe20000100800 */
[----:B------:R-:W-:Y:S02]  /*2e170*/  IMAD.MOV.U32 R12, RZ, RZ, R23 ;  /* 0x000000ffff0c7224 */ /* 0x000fe400078e0017 */
[----:B------:R-:W-:Y:S01]  /*2e180*/  IMAD.MOV.U32 R13, RZ, RZ, R24 ;  /* 0x000000ffff0d7224 */ /* 0x000fe200078e0018 */
[----:B--2---:R-:W-:Y:S01]  /*2e190*/  IADD3 R20, P4, R20, R26, RZ ;  /* 0x0000001a14147210 */ /* 0x004fe20007f9e0ff */
[----:B------:R1:W-:Y:S04]  /*2e1a0*/  STL [R1+0xcf0], R24 ;  /* 0x000cf01801007387 */ /* 0x0003e80000100800 */
[----:B------:R-:W-:Y:S01]  /*2e1b0*/  IMAD.X R22, R22, 0x1, R0, P4 ;  /* 0x0000000116167824 */ /* 0x000fe200020e0600 */
[----:B------:R-:W-:Y:S04]  /*2e1c0*/  STL [R1+0xd14], R20 ;  /* 0x000d141401007387 */ /* 0x000fe80000100800 */
[----:B------:R2:W-:Y:S04]  /*2e1d0*/  STL [R1+0xd10], R22 ;  /* 0x000d101601007387 */ /* 0x0005e80000100800 */
[----:B------:R3:W-:Y:S04]  /*2e1e0*/  LDGSTS.E [R2+0x22000], [R12.64], P2 ;  /* 0x220000000c027fae */ /* 0x0007e80009121848 */
[----:B-1----:R-:W4:Y:S04]  /*2e1f0*/  LDL.LU R24, [R1+0x330] ;  /* 0x0003300001187983 */ /* 0x002f280000300800 */
[----:B------:R-:W4:Y:S01]  /*2e200*/  LDL.LU R23, [R1+0x334] ;  /* 0x0003340001177983 */ /* 0x000f220000300800 */
[----:B---3--:R-:W-:-:S02]  /*2e210*/  IMAD.MOV.U32 R13, RZ, RZ, R22 ;  /* 0x000000ffff0d7224 */ /* 0x008fc400078e0016 */
[----:B------:R-:W-:Y:S01]  /*2e220*/  IMAD.MOV.U32 R12, RZ, RZ, R20 ;  /* 0x000000ffff0c7224 */ /* 0x000fe200078e0014 */
[----:B--2---:R-:W2:Y:S04]  /*2e230*/  LDL.LU R22, [R1+0x350] ;  /* 0x0003500001167983 */ /* 0x004ea80000300800 */
[----:B------:R-:W3:Y:S04]  /*2e240*/  LDL.LU R20, [R1+0x354] ;  /* 0x0003540001147983 */ /* 0x000ee80000300800 */
[----:B------:R1:W-:Y:S01]  /*2e250*/  LDGSTS.E [R2+0x22400], [R12.64], P1 ;  /* 0x224000000c027fae */ /* 0x0003e20008921848 */
[----:B------:R-:W-:-:S04]  /*2e260*/  ISETP.GT.AND P1, PT, R3, 0x28, PT ;  /* 0x000000280300780c */ /* 0x000fc80003f24270 */
[----:B-1----:R-:W-:Y:S02]  /*2e270*/  SEL R12, RZ, 0x4, !P1 ;  /* 0x00000004ff0c7807 */ /* 0x002fe40004800000 */
[----:B------:R-:W-:Y:S02]  /*2e280*/  ISETP.GT.AND P1, PT, R3, 0x2c, PT ;  /* 0x0000002c0300780c */ /* 0x000fe40003f24270 */
[----:B------:R-:W-:Y:S02]  /*2e290*/  SEL R12, R12, RZ, !P0 ;  /* 0x000000ff0c0c7207 */ /* 0x000fe40004000000 */
[----:B-----5:R-:W-:Y:S02]  /*2e2a0*/  IADD3 R18, P3, R18, R26, RZ ;  /* 0x0000001a12127210 */ /* 0x020fe40007f7e0ff */
[----:B------:R-:W-:Y:S02]  /*2e2b0*/  ISETP.NE.U32.AND P2, PT, R12, RZ, PT ;  /* 0x000000ff0c00720c */ /* 0x000fe40003f45070 */
[----:B------:R-:W-:Y:S01]  /*2e2c0*/  SEL R12, RZ, 0x4, !P1 ;  /* 0x00000004ff0c7807 */ /* 0x000fe20004800000 */
[----:B------:R-:W-:-:S03]  /*2e2d0*/  IMAD.X R19, R19, 0x1, R0, P3 ;  /* 0x0000000113137824 */ /* 0x000fc600018e0600 */
[----:B------:R-:W-:Y:S01]  /*2e2e0*/  SEL R12, R12, RZ, !P0 ;  /* 0x000000ff0c0c7207 */ /* 0x000fe20004000000 */
[----:B------:R-:W-:Y:S01]  /*2e2f0*/  IMAD.MOV.U32 R13, RZ, RZ, R19 ;  /* 0x000000ffff0d7224 */ /* 0x000fe200078e0013 */
[----:B------:R-:W-:Y:S02]  /*2e300*/  IADD3 R14, P4, R14, R26, RZ ;  /* 0x0000001a0e0e7210 */ /* 0x000fe40007f9e0ff */
[----:B------:R-:W-:Y:S01]  /*2e310*/  ISETP.NE.U32.AND P1, PT, R12, RZ, PT ;  /* 0x000000ff0c00720c */ /* 0x000fe20003f25070 */
[----:B------:R-:W-:Y:S02]  /*2e320*/  IMAD.MOV.U32 R12, RZ, RZ, R18 ;  /* 0x000000ffff0c7224 */ /* 0x000fe400078e0012 */
[----:B------:R-:W-:Y:S01]  /*2e330*/  IMAD.X R15, R15, 0x1, R0, P4 ;  /* 0x000000010f0f7824 */ /* 0x000fe200020e0600 */
[----:B------:R-:W-:Y:S04]  /*2e340*/  STL [R1+0xbd8], R18 ;  /* 0x000bd81201007387 */ /* 0x000fe80000100800 */
[----:B------:R1:W-:Y:S04]  /*2e350*/  STL [R1+0xbd4], R19 ;  /* 0x000bd41301007387 */ /* 0x0003e80000100800 */
[----:B------:R-:W-:Y:S04]  /*2e360*/  STL [R1+0xbb8], R14 ;  /* 0x000bb80e01007387 */ /* 0x000fe80000100800 */
[----:B------:R5:W-:Y:S04]  /*2e370*/  STL [R1+0xbb4], R15 ;  /* 0x000bb40f01007387 */ /* 0x000be80000100800 */
[----:B------:R5:W-:Y:S04]  /*2e380*/  LDGSTS.E [R2+0x22800], [R12.64], P2 ;  /* 0x228000000c027fae */ /* 0x000be80009121848 */
[----:B-1----:R-:W2:Y:S04]  /*2e390*/  LDL.LU R19, [R1+0x370] ;  /* 0x0003700001137983 */ /* 0x002ea80000300800 */
[----:B------:R-:W2:Y:S01]  /*2e3a0*/  LDL.LU R18, [R1+0x374] ;  /* 0x0003740001127983 */ /* 0x000ea20000300800 */
[----:B-----5:R-:W-:-:S02]  /*2e3b0*/  IMAD.MOV.U32 R13, RZ, RZ, R15 ;  /* 0x000000ffff0d7224 */ /* 0x020fc400078e000f */
[----:B------:R-:W-:Y:S01]  /*2e3c0*/  IMAD.MOV.U32 R12, RZ, RZ, R14 ;  /* 0x000000ffff0c7224 */ /* 0x000fe200078e000e */
[----:B------:R-:W5:Y:S04]  /*2e3d0*/  LDL.LU R15, [R1+0x390] ;  /* 0x00039000010f7983 */ /* 0x000f680000300800 */
        /* <DEDUP_REMOVED lines=8> */
[----:B------:R-:W-:Y:S01]  /*2e460*/  SEL R12, R12, RZ, !P0 ;  /* 0x000000ff0c0c7207 */ /* 0x000fe20004000000 */
[----:B------:R-:W-:-:S03]  /*2e470*/  IMAD.MOV.U32 R154, RZ, RZ, R25 ;  /* 0x000000ffff9a7224 */ /* 0x000fc600078e0019 */
[----:B------:R-:W-:Y:S02]  /*2e480*/  ISETP.NE.U32.AND P1, PT, R12, RZ, PT ;  /* 0x000000ff0c00720c */ /* 0x000fe40003f25070 */
[----:B----4-:R-:W-:-:S05]  /*2e490*/  IADD3 R23, P3, R23, R26, RZ ;  /* 0x0000001a17177210 */ /* 0x010fca0007f7e0ff */
[----:B------:R-:W-:Y:S01]  /*2e4a0*/  IMAD.X R24, R24, 0x1, R0, P3 ;  /* 0x0000000118187824 */ /* 0x000fe200018e0600 */
[----:B---3--:R-:W-:Y:S01]  /*2e4b0*/  IADD3 R20, P4, R20, R26, RZ ;  /* 0x0000001a14147210 */ /* 0x008fe20007f9e0ff */
[----:B------:R-:W-:Y:S01]  /*2e4c0*/  STL [R1+0x334], R23 ;  /* 0x0003341701007387 */ /* 0x000fe20000100800 */
[----:B------:R-:W-:-:S03]  /*2e4d0*/  IMAD.MOV.U32 R12, RZ, RZ, R23 ;  /* 0x000000ffff0c7224 */ /* 0x000fc600078e0017 */
[----:B--2---:R-:W-:Y:S01]  /*2e4e0*/  IMAD.X R22, R22, 0x1, R0, P4 ;  /* 0x0000000116167824 */ /* 0x004fe200020e0600 */
[----:B------:R1:W-:Y:S01]  /*2e4f0*/  STL [R1+0x330], R24 ;  /* 0x0003301801007387 */ /* 0x0003e20000100800 */
[----:B------:R-:W-:-:S03]  /*2e500*/  IMAD.MOV.U32 R13, RZ, RZ, R24 ;  /* 0x000000ffff0d7224 */ /* 0x000fc600078e0018 */
[----:B------:R-:W-:Y:S04]  /*2e510*/  STL [R1+0x354], R20 ;  /* 0x0003541401007387 */ /* 0x000fe80000100800 */
[----:B------:R2:W-:Y:S04]  /*2e520*/  STL [R1+0x350], R22 ;  /* 0x0003501601007387 */ /* 0x0005e80000100800 */
[----:B------:R-:W3:Y:S04]  /*2e530*/  LDL.LU R25, [R1+0xbf8] ;  /* 0x000bf80001197983 */ /* 0x000ee80000300800 */
[----:B-1----:R-:W4:Y:S04]  /*2e540*/  LDL.LU R24, [R1+0xbfc] ;  /* 0x000bfc0001187983 */ /* 0x002f280000300800 */
[----:B------:R1:W-:Y:S04]  /*2e550*/  LDGSTS.E [R2+0x23000], [R12.64], P2 ;  /* 0x230000000c027fae */ /* 0x0003e80009121848 */
[----:B------:R-:W3:Y:S01]  /*2e560*/  LDL.LU R23, [R1+0xc18] ;  /* 0x000c180001177983 */ /* 0x000ee20000300800 */
[----:B-1----:R-:W-:-:S03]  /*2e570*/  IMAD.MOV.U32 R13, RZ, RZ, R22 ;  /* 0x000000ffff0d7224 */ /* 0x002fc600078e0016 */
[----:B--2---:R-:W2:Y:S01]  /*2e580*/  LDL.LU R22, [R1+0xc1c] ;  /* 0x000c1c0001167983 */ /* 0x004ea20000300800 */
[----:B------:R-:W-:-:S05]  /*2e590*/  IMAD.MOV.U32 R12, RZ, RZ, R20 ;  /* 0x000000ffff0c7224 */ /* 0x000fca00078e0014 */
[----:B------:R1:W-:Y:S01]  /*2e5a0*/  LDGSTS.E [R2+0x23400], [R12.64], P1 ;  /* 0x234000000c027fae */ /* 0x0003e20008921848 */
[----:B------:R-:W-:-:S04]  /*2e5b0*/  ISETP.GT.AND P1, PT, R3, 0x38, PT ;  /* 0x000000380300780c */ /* 0x000fc80003f24270 */
[----:B-1----:R-:W-:Y:S02]  /*2e5c0*/  SEL R12, RZ, 0x4, !P1 ;  /* 0x00000004ff0c7807 */ /* 0x002fe40004800000 */
[----:B------:R-:W-:Y:S02]  /*2e5d0*/  ISETP.GT.AND P1, PT, R3, 0x3c, PT ;  /* 0x0000003c0300780c */ /* 0x000fe40003f24270 */
[----:B------:R-:W-:-:S04]  /*2e5e0*/  SEL R12, R12, RZ, !P0 ;  /* 0x000000ff0c0c7207 */ /* 0x000fc80004000000 */
[----:B------:R-:W-:Y:S02]  /*2e5f0*/  ISETP.NE.U32.AND P2, PT, R12, RZ, PT ;  /* 0x000000ff0c00720c */ /* 0x000fe40003f45070 */
[----:B------:R-:W-:Y:S02]  /*2e600*/  SEL R12, RZ, 0x4, !P1 ;  /* 0x00000004ff0c7807 */ /* 0x000fe40004800000 */
[----:B------:R-:W-:Y:S02]  /*2e610*/  IADD3 R18, P3, R18, R26, RZ ;  /* 0x0000001a12127210 */ /* 0x000fe40007f7e0ff */
[----:B------:R-:W-:-:S03]  /*2e620*/  SEL R12, R12, RZ, !P0 ;  /* 0x000000ff0c0c7207 */ /* 0x000fc60004000000 */
[----:B------:R-:W-:Y:S01]  /*2e630*/  IMAD.X R19, R19, 0x1, R0, P3 ;  /* 0x0000000113137824 */ /* 0x000fe200018e0600 */
[----:B-----5:R-:W-:Y:S01]  /*2e640*/  IADD3 R14, P4, R14, R26, RZ ;  /* 0x0000001a0e0e7210 */ /* 0x020fe20007f9e0ff */
[----:B------:R-:W-:Y:S01]  /*2e650*/  STL [R1+0x374], R18 ;  /* 0x0003741201007387 */ /* 0x000fe20000100800 */
[----:B------:R-:W-:Y:S01]  /*2e660*/  ISETP.NE.U32.AND P1, PT, R12, RZ, PT ;  /* 0x000000ff0c00720c */ /* 0x000fe20003f25070 */
[----:B------:R-:W-:Y:S02]  /*2e670*/  IMAD.MOV.U32 R12, RZ, RZ, R18 ;  /* 0x000000ffff0c7224 */ /* 0x000fe400078e0012 */
[----:B------:R-:W-:Y:S01]  /*2e680*/  IMAD.X R15, R15, 0x1, R0, P4 ;  /* 0x000000010f0f7824 */ /* 0x000fe200020e0600 */
[----:B------:R1:W-:Y:S01]  /*2e690*/  STL [R1+0x370], R19 ;  /* 0x0003701301007387 */ /* 0x0003e20000100800 */
[----:B------:R-:W-:-:S03]  /*2e6a0*/  IMAD.MOV.U32 R13, RZ, RZ, R19 ;  /* 0x000000ffff0d7224 */ /* 0x000fc600078e0013 */
[----:B------:R-:W-:Y:S04]  /*2e6b0*/  STL [R1+0x394], R14 ;  /* 0x0003940e01007387 */ /* 0x000fe80000100800 */
[----:B------:R5:W-:Y:S04]  /*2e6c0*/  STL [R1+0x390], R15 ;  /* 0x0003900f01007387 */ /* 0x000be80000100800 */
[----:B-1----:R-:W2:Y:S04]  /*2e6d0*/  LDL.LU R19, [R1+0xc38] ;  /* 0x000c380001137983 */ /* 0x002ea80000300800 */
[----:B------:R1:W-:Y:S04]  /*2e6e0*/  LDGSTS.E [R2+0x23800], [R12.64], P2 ;  /* 0x238000000c027fae */ /* 0x0003e80009121848 */
[----:B------:R-:W2:Y:S01]  /*2e6f0*/  LDL.LU R18, [R1+0xc3c] ;  /* 0x000c3c0001127983 */ /* 0x000ea20000300800 */
[----:B-1----:R-:W-:-:S02]  /*2e700*/  IMAD.MOV.U32 R13, RZ, RZ, R15 ;  /* 0x000000ffff0d7224 */ /* 0x002fc400078e000f */
[----:B------:R-:W-:Y:S01]  /*2e710*/  IMAD.MOV.U32 R12, RZ, RZ, R14 ;  /* 0x000000ffff0c7224 */ /* 0x000fe200078e000e */
[----:B-----5:R-:W5:Y:S04]  /*2e720*/  LDL.LU R15, [R1+0xc58] ;  /* 0x000c5800010f7983 */ /* 0x020f680000300800 */
[----:B------:R-:W5:Y:S04]  /*2e730*/  LDL.LU R14, [R1+0xc5c] ;  /* 0x000c5c00010e7983 */ /* 0x000f680000300800 */
[----:B------:R1:W-:Y:S01]  /*2e740*/  LDGSTS.E [R2+0x23c00], [R12.64], P1 ;  /* 0x23c000000c027fae */ /* 0x0003e20008921848 */
[----:B------:R-:W-:-:S02]  /*2e750*/  ISETP.GT.AND P1, PT, R3, 0x1, PT ;  /* 0x000000010300780c */ /* 0x000fc40003f24270 */
[----:B------:R-:W-:Y:S01]  /*2e760*/  ISETP.GT.AND P2, PT, R3, 0x5, PT ;  /* 0x000000050300780c */ /* 0x000fe20003f44270 */
[----:B------:R-:W-:Y:S02]  /*2e770*/  IMAD.MOV.U32 R160, RZ, RZ, R245 ;  /* 0x000000ffffa07224 */ /* 0x000fe400078e00f5 */
[----:B------:R-:W-:Y:S01]  /*2e780*/  IMAD.SHL.U32 R245, R17, 0x4, RZ ;  /* 0x0000000411f57824 */ /* 0x000fe200078e00ff */
[----:B-1----:R-:W-:-:S04]  /*2e790*/  SEL R2, RZ, 0x4, !P1 ;  /* 0x00000004ff027807 */ /* 0x002fc80004800000 */
[----:B------:R-:W-:Y:S02]  /*2e7a0*/  SEL R2, R2, RZ, !P0 ;  /* 0x000000ff02027207 */ /* 0x000fe40004000000 */
[----:B------:R-:W-:Y:S02]  /*2e7b0*/  SEL R12, RZ, 0x4, !P2 ;  /* 0x00000004ff0c7807 */ /* 0x000fe40005000000 */
[----:B------:R-:W-:Y:S01]  /*2e7c0*/  ISETP.NE.U32.AND P1, PT, R2, RZ, PT ;  /* 0x000000ff0200720c */ /* 0x000fe20003f25070 */
[----:B------:R-:W-:Y:S01]  /*2e7d0*/  IMAD.U32 R2, RZ, RZ, UR5 ;  /* 0x00000005ff027e24 */ /* 0x000fe2000f8e00ff */
[----:B------:R-:W-:Y:S02]  /*2e7e0*/  SEL R12, R12, RZ, !P0 ;  /* 0x000000ff0c0c7207 */ /* 0x000fe40004000000 */
[----:B------:R-:W-:Y:S02]  /*2e7f0*/  LOP3.LUT R20, R245, 0x20, RZ, 0x3c, !PT ;  /* 0x00000020f5147812 */ /* 0x000fe400078e3cff */
[----:B------:R-:W-:-:S03]  /*2e800*/  ISETP.NE.U32.AND P2, PT, R12, RZ, PT ;  /* 0x000000ff0c00720c */ /* 0x000fc60003f45070 */
[----:B------:R-:W-:Y:S01]  /*2e810*/  IMAD R2, R2, 0x4000, R20 ;  /* 0x0000400002027824 */ /* 0x000fe200078e0214 */
[----:B----4-:R-:W-:-:S05]  /*2e820*/  IADD3 R24, P3, R24, R26, RZ ;  /* 0x0000001a18187210 */ /* 0x010fca0007f7e0ff */
[----:B---3--:R-:W-:Y:S01]  /*2e830*/  IMAD.X R25, R25, 0x1, R0, P3 ;  /* 0x0000000119197824 */ /* 0x008fe200018e0600 */
[----:B------:R-:W-:Y:S01]  /*2e840*/  STL [R1+0xbfc], R24 ;  /* 0x000bfc1801007387 */ /* 0x000fe20000100800 */
[----:B------:R-:W-:Y:S02]  /*2e850*/  IMAD.MOV.U32 R12, RZ, RZ, R24 ;  /* 0x000000ffff0c7224 */ /* 0x000fe400078e0018 */
[----:B------:R-:W-:-:S05]  /*2e860*/  IMAD.MOV.U32 R13, RZ, RZ, R25 ;  /* 0x000000ffff0d7224 */ /* 0x000fca00078e0019 */
[----:B------:R1:W-:Y:S01]  /*2e870*/  LDGSTS.E [R2+0x20100], [R12.64], P1 ;  /* 0x201000000c027fae */ /* 0x0003e20008921848 */
[----:B--2---:R-:W-:-:S05]  /*2e880*/  IADD3 R22, P4, R22, R26, RZ ;  /* 0x0000001a16167210 */ /* 0x004fca0007f9e0ff */
[----:B------:R-:W-:Y:S01]  /*2e890*/  IMAD.X R23, R23, 0x1, R0, P4 ;  /* 0x0000000117177824 */ /* 0x000fe200020e0600 */
[----:B------:R-:W-:Y:S04]  /*2e8a0*/  STL [R1+0xc1c], R22 ;  /* 0x000c1c1601007387 */ /* 0x000fe80000100800 */
[----:B------:R2:W-:Y:S01]  /*2e8b0*/  STL [R1+0xbf8], R25 ;  /* 0x000bf81901007387 */ /* 0x0005e20000100800 */
[----:B-1----:R-:W-:-:S03]  /*2e8c0*/  IMAD.MOV.U32 R13, RZ, RZ, R23 ;  /* 0x000000ffff0d7224 */ /* 0x002fc600078e0017 */
[----:B------:R1:W-:Y:S01]  /*2e8d0*/  STL [R1+0xc18], R23 ;  /* 0x000c181701007387 */ /* 0x0003e20000100800 */
[----:B------:R-:W-:-:S03]  /*2e8e0*/  IMAD.MOV.U32 R12, RZ, RZ, R22 ;  /* 0x000000ffff0c7224 */ /* 0x000fc600078e0016 */
[----:B--2---:R-:W2:Y:S04]  /*2e8f0*/  LDL.LU R25, [R1+0xc78] ;  /* 0x000c780001197983 */ /* 0x004ea80000300800 */
[----:B------:R-:W3:Y:S04]  /*2e900*/  LDL.LU R24, [R1+0xc7c] ;  /* 0x000c7c0001187983 */ /* 0x000ee80000300800 */
[----:B-1----:R-:W4:Y:S04]  /*2e910*/  LDL.LU R23, [R1+0xc98] ;  /* 0x000c980001177983 */ /* 0x002f280000300800 */
[----:B------:R-:W4:Y:S01]  /*2e920*/  LDL.LU R22, [R1+0xc9c] ;  /* 0x000c9c0001167983 */ /* 0x000f220000300800 */
[----:B------:R-:W-:-:S03]  /*2e930*/  ISETP.GT.AND P1, PT, R3, 0x9, PT ;  /* 0x000000090300780c */ /* 0x000fc60003f24270 */
[----:B------:R1:W-:Y:S02]  /*2e940*/  LDGSTS.E [R2+0x20500], [R12.64], P2 ;  /* 0x205000000c027fae */ /* 0x0003e40009121848 */
        /* <DEDUP_REMOVED lines=8> */
[----:B------:R-:W-:Y:S01]  /*2e9d0*/  ISETP.NE.U32.AND P1, PT, R12, RZ, PT ;  /* 0x000000ff0c00720c */ /* 0x000fe20003f25070 */
[----:B------:R-:W-:Y:S01]  /*2e9e0*/  IMAD.MOV.U32 R12, RZ, RZ, R18 ;  /* 0x000000ffff0c7224 */ /* 0x000fe200078e0012 */
[----:B------:R-:W-:Y:S01]  /*2e9f0*/  STL [R1+0xc3c], R18 ;  /* 0x000c3c1201007387 */ /* 0x000fe20000100800 */
[----:B------:R-:W-:Y:S01]  /*2ea00*/  IMAD.MOV.U32 R13, RZ, RZ, R19 ;  /* 0x000000ffff0d7224 */ /* 0x000fe200078e0013 */
[----:B-----5:R-:W-:Y:S02]  /*2ea10*/  IADD3 R14, P4, R14, R26, RZ ;  /* 0x0000001a0e0e7210 */ /* 0x020fe40007f9e0ff */
[----:B------:R1:W-:Y:S03]  /*2ea20*/  STL [R1+0xc38], R19 ;  /* 0x000c381301007387 */ /* 0x0003e60000100800 */
[----:B------:R-:W-:Y:S01]  /*2ea30*/  IMAD.X R15, R15, 0x1, R0, P4 ;  /* 0x000000010f0f7824 */ /* 0x000fe200020e0600 */
[----:B------:R-:W-:Y:S04]  /*2ea40*/  STL [R1+0xc5c], R14 ;  /* 0x000c5c0e01007387 */ /* 0x000fe80000100800 */
[----:B------:R5:W-:Y:S04]  /*2ea50*/  STL [R1+0xc58], R15 ;  /* 0x000c580f01007387 */ /* 0x000be80000100800 */
[----:B------:R5:W-:Y:S04]  /*2ea60*/  LDGSTS.E [R2+0x20900], [R12.64], P2 ;  /* 0x209000000c027fae */ /* 0x000be80009121848 */
[----:B-1----:R-:W4:Y:S04]  /*2ea70*/  LDL.LU R19, [R1+0xcb8] ;  /* 0x000cb80001137983 */ /* 0x002f280000300800 */
[----:B------:R-:W4:Y:S01]  /*2ea80*/  LDL.LU R18, [R1+0xcbc] ;  /* 0x000cbc0001127983 */ /* 0x000f220000300800 */
        /* <DEDUP_REMOVED lines=14> */
[----:B--2---:R-:W-:Y:S01]  /*2eb70*/  IMAD.X R25, R25, 0x1, R0, P3 ;  /* 0x0000000119197824 */ /* 0x004fe200018e0600 */
[----:B----4-:R-:W-:Y:S01]  /*2eb80*/  IADD3 R22, P4, R22, R26, RZ ;  /* 0x0000001a16167210 */ /* 0x010fe20007f9e0ff */
        /* <DEDUP_REMOVED lines=9> */
[----:B------:R-:W4:Y:S01]  /*2ec20*/  LDL.LU R24, [R1+0xcfc] ;  /* 0x000cfc0001187983 */ /* 0x000f220000300800 */
        /* <DEDUP_REMOVED lines=39> */
[----:B----4-:R-:W-:-:S05]  /*2eea0*/  IADD3 R24, P3, R24, R26, RZ ;  /* 0x0000001a18187210 */ /* 0x010fca0007f7e0ff */
[----:B---3--:R-:W-:Y:S01]  /*2eeb0*/  IMAD.X R25, R25, 0x1, R0, P3 ;  /* 0x0000000119197824 */ /* 0x008fe200018e0600 */
        /* <DEDUP_REMOVED lines=61> */
[----:B------:R-:W4:Y:S04]  /*2f290*/  LDL.LU R27, [R1+0xc04] ;  /* 0x000c0400011b7983 */ /* 0x000f280000300800 */
[----:B------:R2:W-:Y:S04]  /*2f2a0*/  LDGSTS.E [R2+0x23100], [R12.64], P2 ;  /* 0x231000000c027fae */ /* 0x0005e80009121848 */
[----:B-1----:R-:W3:Y:S01]  /*2f2b0*/  LDL.LU R25, [R1+0xc20] ;  /* 0x000c200001197983 */ /* 0x002ee20000300800 */
[----:B--2---:R-:W-:-:S03]  /*2f2c0*/  IMAD.MOV.U32 R13, RZ, RZ, R23 ;  /* 0x000000ffff0d7224 */ /* 0x004fc600078e0017 */
[----:B------:R-:W2:Y:S01]  /*2f2d0*/  LDL.LU R23, [R1+0xc24] ;  /* 0x000c240001177983 */ /* 0x000ea20000300800 */
        /* <DEDUP_REMOVED lines=12> */
[----:B------:R1:W-:Y:S01]  /*2f3a0*/  STL [R1+0x37c], R18 ;  /* 0x00037c1201007387 */ /* 0x0003e20000100800 */
[----:B------:R-:W-:Y:S01]  /*2f3b0*/  ISETP.NE.U32.AND P1, PT, R12, RZ, PT ;  /* 0x000000ff0c00720c */ /* 0x000fe20003f25070 */
[----:B------:R-:W-:Y:S02]  /*2f3c0*/  IMAD.MOV.U32 R12, RZ, RZ, R18 ;  /* 0x000000ffff0c7224 */ /* 0x000fe400078e0012 */
[----:B------:R-:W-:Y:S01]  /*2f3d0*/  IMAD.X R15, R15, 0x1, R0, P4 ;  /* 0x000000010f0f7824 */ /* 0x000fe200020e0600 */
[----:B------:R-:W-:Y:S01]  /*2f3e0*/  STL [R1+0x378], R19 ;  /* 0x0003781301007387 */ /* 0x000fe20000100800 */
[----:B------:R-:W-:-:S03]  /*2f3f0*/  IMAD.MOV.U32 R13, RZ, RZ, R19 ;  /* 0x000000ffff0d7224 */ /* 0x000fc600078e0013 */
[----:B------:R-:W-:Y:S04]  /*2f400*/  STL [R1+0x39c], R14 ;  /* 0x00039c0e01007387 */ /* 0x000fe80000100800 */
[----:B------:R5:W-:Y:S04]  /*2f410*/  STL [R1+0x398], R15 ;  /* 0x0003980f01007387 */ /* 0x000be80000100800 */
[----:B------:R-:W2:Y:S04]  /*2f420*/  LDL.LU R22, [R1+0xc40] ;  /* 0x000c400001167983 */ /* 0x000ea80000300800 */
[----:B------:R5:W-:Y:S04]  /*2f430*/  LDGSTS.E [R2+0x23900], [R12.64], P2 ;  /* 0x239000000c027fae */ /* 0x000be80009121848 */
[----:B-1----:R-:W2:Y:S01]  /*2f440*/  LDL.LU R18, [R1+0xc44] ;  /* 0x000c440001127983 */ /* 0x002ea20000300800 */
[----:B-----5:R-:W-:-:S02]  /*2f450*/  IMAD.MOV.U32 R13, RZ, RZ, R15 ;  /* 0x000000ffff0d7224 */ /* 0x020fc400078e000f */
[----:B------:R-:W-:Y:S01]  /*2f460*/  IMAD.MOV.U32 R12, RZ, RZ, R14 ;  /* 0x000000ffff0c7224 */ /* 0x000fe200078e000e */
[----:B------:R-:W5:Y:S04]  /*2f470*/  LDL.LU R15, [R1+0xc60] ;  /* 0x000c6000010f7983 */ /* 0x000f680000300800 */
[----:B------:R-:W5:Y:S04]  /*2f480*/  LDL.LU R14, [R1+0xc64] ;  /* 0x000c6400010e7983 */ /* 0x000f680000300800 */
[----:B------:R1:W-:Y:S01]  /*2f490*/  LDGSTS.E [R2+0x23d00], [R12.64], P1 ;  /* 0x23d000000c027fae */ /* 0x0003e20008921848 */
[----:B------:R-:W-:-:S02]  /*2f4a0*/  ISETP.GT.AND P1, PT, R3, 0x2, PT ;  /* 0x000000020300780c */ /* 0x000fc40003f24270 */
[----:B------:R-:W-:Y:S01]  /*2f4b0*/  ISETP.GT.AND P2, PT, R3, 0x6, PT ;  /* 0x000000060300780c */ /* 0x000fe20003f44270 */
        /* <DEDUP_REMOVED lines=33> */
[----:B------:R-:W-:-:S04]  /*2f6d0*/  SEL R12, RZ, 0x4, !P1 ;  /* 0x00000004ff0c7807 */ /* 0x000fc80004800000 */
[----:B------:R-:W-:Y:S02]  /*2f6e0*/  SEL R12, R12, RZ, !P0 ;  /* 0x000000ff0c0c7207 */ /* 0x000fe40004000000 */
[----:B------:R-:W-:Y:S02]  /*2f6f0*/  IADD3 R18, P3, R18, R26, RZ ;  /* 0x0000001a12127210 */ /* 0x000fe40007f7e0ff */
[----:B------:R-:W-:-:S03]  /*2f700*/  ISETP.NE.U32.AND P1, PT, R12, RZ, PT ;  /* 0x000000ff0c00720c */ /* 0x000fc60003f25070 */
[----:B------:R-:W-:Y:S01]  /*2f710*/  IMAD.X R22, R22, 0x1, R0, P3 ;  /* 0x0000000116167824 */ /* 0x000fe200018e0600 */
[----:B------:R-:W-:Y:S01]  /*2f720*/  STL [R1+0xc44], R18 ;  /* 0x000c441201007387 */ /* 0x000fe20000100800 */
[----:B------:R-:W-:Y:S02]  /*2f730*/  IMAD.MOV.U32 R12, RZ, RZ, R18 ;  /* 0x000000ffff0c7224 */ /* 0x000fe400078e0012 */
[----:B------:R-:W-:Y:S01]  /*2f740*/  IMAD.MOV.U32 R13, RZ, RZ, R22 ;  /* 0x000000ffff0d7224 */ /* 0x000fe200078e0016 */
[----:B-----5:R-:W-:Y:S01]  /*2f750*/  IADD3 R14, P4, R14, R26, RZ ;  /* 0x0000001a0e0e7210 */ /* 0x020fe20007f9e0ff */
[----:B------:R1:W-:Y:S04]  /*2f760*/  STL [R1+0xc40], R22 ;  /* 0x000c401601007387 */ /* 0x0003e80000100800 */
        /* <DEDUP_REMOVED lines=134> */
[----:B------:R4:W-:Y:S04]  /*2ffd0*/  LDGSTS.E [R2+0x23200], [R12.64], P2 ;  /* 0x232000000c027fae */ /* 0x0009e80009121848 */
[----:B-1----:R-:W3:Y:S04]  /*2ffe0*/  LDL.LU R28, [R1+0xc0c] ;  /* 0x000c0c00011c7983 */ /* 0x002ee80000300800 */
[----:B------:R-:W3:Y:S01]  /*2fff0*/  LDL.LU R27, [R1+0xc28] ;  /* 0x000c2800011b7983 */ /* 0x000ee20000300800 */
[----:B----4-:R-:W-:-:S03]  /*30000*/  IMAD.MOV.U32 R13, RZ, RZ, R25 ;  /* 0x000000ffff0d7224 */ /* 0x010fc600078e0019 */
        /* <DEDUP_REMOVED lines=14> */
[----:B------:R-:W-:-:S03]  /*300f0*/  ISETP.NE.U32.AND P1, PT, R12, RZ, PT ;  /* 0x000000ff0c00720c */ /* 0x000fc60003f25070 */
[----:B------:R-:W-:Y:S01]  /*30100*/  IMAD.X R15, R15, 0x1, R0, P4 ;  /* 0x000000010f0f7824 */ /* 0x000fe200020e0600 */
[----:B------:R1:W-:Y:S01]  /*30110*/  STL [R1+0x380], R22 ;  /* 0x0003801601007387 */ /* 0x0003e20000100800 */
[----:B------:R-:W-:Y:S02]  /*30120*/  IMAD.MOV.U32 R12, RZ, RZ, R18 ;  /* 0x000000ffff0c7224 */ /* 0x000fe400078e0012 */
[----:B------:R-:W-:Y:S01]  /*30130*/  IMAD.MOV.U32 R13, RZ, RZ, R22 ;  /* 0x000000ffff0d7224 */ /* 0x000fe200078e0016 */
[----:B------:R-:W-:Y:S04]  /*30140*/  STL [R1+0x3a4], R14 ;  /* 0x0003a40e01007387 */ /* 0x000fe80000100800 */
[----:B------:R4:W-:Y:S04]  /*30150*/  STL [R1+0x3a0], R15 ;  /* 0x0003a00f01007387 */ /* 0x0009e80000100800 */
[----:B------:R-:W5:Y:S04]  /*30160*/  LDL.LU R23, [R1+0xc48] ;  /* 0x000c480001177983 */ /* 0x000f680000300800 */
[----:B-1----:R-:W5:Y:S04]  /*30170*/  LDL.LU R22, [R1+0xc4c] ;  /* 0x000c4c0001167983 */ /* 0x002f680000300800 */
[----:B------:R1:W-:Y:S04]  /*30180*/  LDGSTS.E [R2+0x23a00], [R12.64], P2 ;  /* 0x23a000000c027fae */ /* 0x0003e80009121848 */
[----:B------:R-:W5:Y:S01]  /*30190*/  LDL.LU R18, [R1+0xc68] ;  /* 0x000c680001127983 */ /* 0x000f620000300800 */
[----:B-1----:R-:W-:-:S03]  /*301a0*/  IMAD.MOV.U32 R13, RZ, RZ, R15 ;  /* 0x000000ffff0d7224 */ /* 0x002fc600078e000f */
[----:B----4-:R-:W5:Y:S01]  /*301b0*/  LDL.LU R15, [R1+0xc6c] ;  /* 0x000c6c00010f7983 */ /* 0x010f620000300800 */
[----:B------:R-:W-:-:S05]  /*301c0*/  IMAD.MOV.U32 R12, RZ, RZ, R14 ;  /* 0x000000ffff0c7224 */ /* 0x000fca00078e000e */
[----:B------:R1:W-:Y:S01]  /*301d0*/  LDGSTS.E [R2+0x23e00], [R12.64], P1 ;  /* 0x23e000000c027fae */ /* 0x0003e20008921848 */
[C---:B------:R-:W-:Y:S02]  /*301e0*/  ISETP.GT.AND P1, PT, R3.reuse, 0x3, PT ;  /* 0x000000030300780c */ /* 0x040fe40003f24270 */
        /* <DEDUP_REMOVED lines=11> */
[----:B---3--:R-:W-:-:S05]  /*302a0*/  IADD3 R28, P3, R28, R26, RZ ;  /* 0x0000001a1c1c7210 */ /* 0x008fca0007f7e0ff */
[----:B------:R-:W-:Y:S01]  /*302b0*/  IMAD.X R29, R29, 0x1, R0, P3 ;  /* 0x000000011d1d7824 */ /* 0x000fe200018e0600 */
[----:B--2---:R-:W-:Y:S01]  /*302c0*/  IADD3 R25, P4, R25, R26, RZ ;  /* 0x0000001a19197210 */ /* 0x004fe20007f9e0ff */
[----:B------:R-:W-:Y:S01]  /*302d0*/  STL [R1+0xc0c], R28 ;  /* 0x000c0c1c01007387 */ /* 0x000fe20000100800 */
[----:B------:R-:W-:-:S03]  /*302e0*/  IMAD.MOV.U32 R12, RZ, RZ, R28 ;  /* 0x000000ffff0c7224 */ /* 0x000fc600078e001c */
[----:B------:R-:W-:Y:S01]  /*302f0*/  IMAD.X R27, R27, 0x1, R0, P4 ;  /* 0x000000011b1b7824 */ /* 0x000fe200020e0600 */
[----:B------:R-:W-:Y:S01]  /*30300*/  STL [R1+0xc2c], R25 ;  /* 0x000c2c1901007387 */ /* 0x000fe20000100800 */
[----:B------:R-:W-:-:S03]  /*30310*/  IMAD.MOV.U32 R13, RZ, RZ, R29 ;  /* 0x000000ffff0d7224 */ /* 0x000fc600078e001d */
[----:B------:R1:W-:Y:S04]  /*30320*/  STL [R1+0xc08], R29 ;  /* 0x000c081d01007387 */ /* 0x0003e80000100800 */
[----:B------:R2:W-:Y:S04]  /*30330*/  STL [R1+0xc28], R27 ;  /* 0x000c281b01007387 */ /* 0x0005e80000100800 */
[----:B------:R3:W-:Y:S04]  /*30340*/  LDGSTS.E [R2+0x20300], [R12.64], P1 ;  /* 0x203000000c027fae */ /* 0x0007e80008921848 */
[----:B-1----:R-:W4:Y:S04]  /*30350*/  LDL.LU R29, [R1+0xc88] ;  /* 0x000c8800011d7983 */ /* 0x002f280000300800 */
[----:B------:R-:W4:Y:S01]  /*30360*/  LDL.LU R28, [R1+0xc8c] ;  /* 0x000c8c00011c7983 */ /* 0x000f220000300800 */
[----:B---3--:R-:W-:-:S02]  /*30370*/  IMAD.MOV.U32 R13, RZ, RZ, R27 ;  /* 0x000000ffff0d7224 */ /* 0x008fc400078e001b */
[----:B------:R-:W-:Y:S01]  /*30380*/  IMAD.MOV.U32 R12, RZ, RZ, R25 ;  /* 0x000000ffff0c7224 */ /* 0x000fe200078e0019 */
[----:B--2---:R-:W2:Y:S04]  /*30390*/  LDL.LU R27, [R1+0xca8] ;  /* 0x000ca800011b7983 */ /* 0x004ea80000300800 */
[----:B------:R-:W3:Y:S01]  /*303a0*/  LDL.LU R25, [R1+0xcac] ;  /* 0x000cac0001197983 */ /* 0x000ee20000300800 */
[----:B------:R-:W-:-:S03]  /*303b0*/  ISETP.GT.AND P1, PT, R3, 0xb, PT ;  /* 0x0000000b0300780c */ /* 0x000fc60003f24270 */
[----:B------:R1:W-:Y:S02]  /*303c0*/  LDGSTS.E [R2+0x20700], [R12.64], P2 ;  /* 0x207000000c027fae */ /* 0x0003e40009121848 */
[----:B-1----:R-:W-:Y:S02]  /*303d0*/  SEL R12, RZ, 0x4, !P1 ;  /* 0x00000004ff0c7807 */ /* 0x002fe40004800000 */
[----:B------:R-:W-:Y:S02]  /*303e0*/  ISETP.GT.AND P1, PT, R3, 0xf, PT ;  /* 0x0000000f0300780c */ /* 0x000fe40003f24270 */
[----:B------:R-:W-:-:S04]  /*303f0*/  SEL R12, R12, RZ, !P0 ;  /* 0x000000ff0c0c7207 */ /* 0x000fc80004000000 */
[----:B------:R-:W-:Y:S02]  /*30400*/  ISETP.NE.U32.AND P2, PT, R12, RZ, PT ;  /* 0x000000ff0c00720c */ /* 0x000fe40003f45070 */
[----:B------:R-:W-:Y:S02]  /*30410*/  SEL R12, RZ, 0x4, !P1 ;  /* 0x00000004ff0c7807 */ /* 0x000fe40004800000 */
[----:B-----5:R-:W-:Y:S02]  /*30420*/  IADD3 R22, P3, R22, R26, RZ ;  /* 0x0000001a16167210 */ /* 0x020fe40007f7e0ff */
[----:B------:R-:W-:-:S03]  /*30430*/  SEL R12, R12, RZ, !P0 ;  /* 0x000000ff0c0c7207 */ /* 0x000fc60004000000 */
[----:B------:R-:W-:Y:S01]  /*30440*/  IMAD.X R23, R23, 0x1, R0, P3 ;  /* 0x0000000117177824 */ /* 0x000fe200018e0600 */
[----:B------:R-:W-:Y:S01]  /*30450*/  ISETP.NE.U32.AND P1, PT, R12, RZ, PT ;  /* 0x000000ff0c00720c */ /* 0x000fe20003f25070 */
[----:B------:R-:W-:Y:S01]  /*30460*/  IMAD.MOV.U32 R12, RZ, RZ, R22 ;  /* 0x000000ffff0c7224 */ /* 0x000fe200078e0016 */
[----:B------:R-:W-:Y:S01]  /*30470*/  STL [R1+0xc4c], R22 ;  /* 0x000c4c1601007387 */ /* 0x000fe20000100800 */
[----:B------:R-:W-:Y:S01]  /*30480*/  IMAD.MOV.U32 R13, RZ, RZ, R23 ;  /* 0x000000ffff0d7224 */ /* 0x000fe200078e0017 */
[----:B------:R-:W-:Y:S02]  /*30490*/  IADD3 R15, P4, R15, R26, RZ ;  /* 0x0000001a0f0f7210 */ /* 0x000fe40007f9e0ff */
        /* <DEDUP_REMOVED lines=23> */
[----:B------:R-:W-:Y:S01]  /*30610*/  IMAD.MOV.U32 R12, RZ, RZ, R28 ;  /* 0x000000ffff0c7224 */ /* 0x000fe200078e001c */
[----:B------:R-:W-:Y:S01]  /*30620*/  STL [R1+0xc8c], R28 ;  /* 0x000c8c1c01007387 */ /* 0x000fe20000100800 */
[----:B------:R-:W-:Y:S02]  /*30630*/  IMAD.MOV.U32 R13, RZ, RZ, R29 ;  /* 0x000000ffff0d7224 */ /* 0x000fe400078e001d */
[----:B--2---:R-:W-:Y:S01]  /*30640*/  IMAD.X R27, R27, 0x1, R0, P4 ;  /* 0x000000011b1b7824 */ /* 0x004fe200020e0600 */
[----:B------:R1:W-:Y:S04]  /*30650*/  STL [R1+0xc88], R29 ;  /* 0x000c881d01007387 */ /* 0x0003e80000100800 */
        /* <DEDUP_REMOVED lines=17> */
[----:B------:R-:W-:-:S05]  /*30770*/  IADD3 R22, P3, R22, R26, RZ ;  /* 0x0000001a16167210 */ /* 0x000fca0007f7e0ff */
        /* <DEDUP_REMOVED lines=10> */
[----:B-1----:R-:W2:Y:S04]  /*30820*/  LDL.LU R23, [R1+0xbb0] ;  /* 0x000bb00001177983 */ /* 0x002ea80000300800 */
[----:B------:R-:W2:Y:S04]  /*30830*/  LDL.LU R22, [R1+0xbec] ;  /* 0x000bec0001167983 */ /* 0x000ea80000300800 */
[----:B------:R1:W-:Y:S02]  /*30840*/  LDGSTS.E [R2+0x21b00], [R12.64], P2 ;  /* 0x21b000000c027fae */ /* 0x0003e40009121848 */
        /* <DEDUP_REMOVED lines=14> */
[--C-:B------:R-:W-:Y:S01]  /*30930*/  IMAD.X R29, R29, 0x1, R0.reuse, P3 ;  /* 0x000000011d1d7824 */ /* 0x100fe200018e0600 */
[----:B---3--:R-:W-:Y:S01]  /*30940*/  IADD3 R25, P4, R25, R26, RZ ;  /* 0x0000001a19197210 */ /* 0x008fe20007f9e0ff */
[----:B------:R-:W-:Y:S04]  /*30950*/  STL [R1+0xd0c], R28 ;  /* 0x000d0c1c01007387 */ /* 0x000fe80000100800 */
[----:B--2---:R-:W-:Y:S01]  /*30960*/  IMAD.X R27, R27, 0x1, R0, P4 ;  /* 0x000000011b1b7824 */ /* 0x004fe200020e0600 */
[----:B------:R1:W-:Y:S01]  /*30970*/  STL [R1+0xd08], R29 ;  /* 0x000d081d01007387 */ /* 0x0003e20000100800 */
[----:B------:R-:W-:Y:S02]  /*30980*/  IMAD.MOV.U32 R12, RZ, RZ, R28 ;  /* 0x000000ffff0c7224 */ /* 0x000fe400078e001c */
[----:B------:R-:W-:Y:S01]  /*30990*/  IMAD.MOV.U32 R13, RZ, RZ, R29 ;  /* 0x000000ffff0d7224 */ /* 0x000fe200078e001d */
[----:B------:R-:W-:Y:S04]  /*309a0*/  STL [R1+0xd28], R25 ;  /* 0x000d281901007387 */ /* 0x000fe80000100800 */
[----:B------:R2:W-:Y:S04]  /*309b0*/  STL [R1+0xbd0], R27 ;  /* 0x000bd01b01007387 */ /* 0x0005e80000100800 */
[----:B-1----:R-:W3:Y:S04]  /*309c0*/  LDL.LU R29, [R1+0x348] ;  /* 0x00034800011d7983 */ /* 0x002ee80000300800 */
[----:B------:R-:W4:Y:S04]  /*309d0*/  LDL.LU R28, [R1+0x34c] ;  /* 0x00034c00011c7983 */ /* 0x000f280000300800 */
[----:B------:R1:W-:Y:S02]  /*309e0*/  LDGSTS.E [R2+0x22300], [R12.64], P2 ;  /* 0x223000000c027fae */ /* 0x0003e40009121848 */
        /* <DEDUP_REMOVED lines=9> */
[----:B------:R-:W-:Y:S02]  /*30a80*/  IADD3 R22, P3, R22, R26, RZ ;  /* 0x0000001a16167210 */ /* 0x000fe40007f7e0ff */
[----:B------:R-:W-:Y:S02]  /*30a90*/  ISETP.NE.U32.AND P2, PT, R12, RZ, PT ;  /* 0x000000ff0c00720c */ /* 0x000fe40003f45070 */
[----:B------:R-:W-:Y:S01]  /*30aa0*/  SEL R12, RZ, 0x4, !P1 ;  /* 0x00000004ff0c7807 */ /* 0x000fe20004800000 */
[----:B------:R-:W-:-:S03]  /*30ab0*/  IMAD.X R23, R23, 0x1, R0, P3 ;  /* 0x0000000117177824 */ /* 0x000fc600018e0600 */
[----:B------:R-:W-:Y:S01]  /*30ac0*/  SEL R12, R12, RZ, !P0 ;  /* 0x000000ff0c0c7207 */ /* 0x000fe20004000000 */
[----:B------:R-:W-:-:S03]  /*30ad0*/  IMAD.MOV.U32 R13, RZ, RZ, R23 ;  /* 0x000000ffff0d7224 */ /* 0x000fc600078e0017 */
[----:B------:R-:W-:Y:S01]  /*30ae0*/  ISETP.NE.U32.AND P1, PT, R12, RZ, PT ;  /* 0x000000ff0c00720c */ /* 0x000fe20003f25070 */
[----:B------:R-:W-:Y:S01]  /*30af0*/  IMAD.MOV.U32 R12, RZ, RZ, R22 ;  /* 0x000000ffff0c7224 */ /* 0x000fe200078e0016 */
[----:B------:R-:W-:Y:S01]  /*30b00*/  STL [R1+0xbec], R22 ;  /* 0x000bec1601007387 */ /* 0x000fe20000100800 */
[----:B-----5:R-:W-:-:S03]  /*30b10*/  IADD3 R15, P4, R15, R26, RZ ;  /* 0x0000001a0f0f7210 */ /* 0x020fc60007f9e0ff */
[----:B------:R1:W-:Y:S02]  /*30b20*/  STL [R1+0xbb0], R23 ;  /* 0x000bb01701007387 */ /* 0x0003e40000100800 */
[----:B------:R-:W-:Y:S02]  /*30b30*/  IMAD.X R18, R18, 0x1, R0, P4 ;  /* 0x0000000112127824 */ /* 0x000fe400020e0600 */
[----:B------:R-:W-:Y:S04]  /*30b40*/  STL [R1+0xbcc], R15 ;  /* 0x000bcc0f01007387 */ /* 0x000fe80000100800 */
[----:B------:R5:W-:Y:S04]  /*30b50*/  LDGSTS.E [R2+0x22b00], [R12.64], P2 ;  /* 0x22b000000c027fae */ /* 0x000be80009121848 */
[----:B------:R5:W-:Y:S04]  /*30b60*/  STL [R1+0x32c], R18 ;  /* 0x00032c1201007387 */ /* 0x000be80000100800 */
[----:B-1----:R-:W2:Y:S01]  /*30b70*/  LDL.LU R23, [R1+0x388] ;  /* 0x0003880001177983 */ /* 0x002ea20000300800 */
[----:B-----5:R-:W-:-:S03]  /*30b80*/  IMAD.MOV.U32 R13, RZ, RZ, R18 ;  /* 0x000000ffff0d7224 */ /* 0x020fc600078e0012 */
[----:B------:R-:W5:Y:S01]  /*30b90*/  LDL.LU R18, [R1+0x38c] ;  /* 0x00038c0001127983 */ /* 0x000f620000300800 */
[----:B------:R-:W-:-:S03]  /*30ba0*/  IMAD.MOV.U32 R12, RZ, RZ, R15 ;  /* 0x000000ffff0c7224 */ /* 0x000fc600078e000f */
        /* <DEDUP_REMOVED lines=11> */
[----:B------:R-:W-:Y:S01]  /*30c60*/  ISETP.NE.U32.AND P1, PT, R12, RZ, PT ;  /* 0x000000ff0c00720c */ /* 0x000fe20003f25070 */
        /* <DEDUP_REMOVED lines=25> */
[----:B------:R-:W-:Y:S08]  /*30e00*/  HMMA.1688.F32.TF32 R32, R32, R214, R172 ;  /* 0x000000d62020723c */ /* 0x000ff000000810ac */
[C---:B------:R-:W-:Y:S08]  /*30e10*/  HMMA.1688.F32.TF32 R68, R36.reuse, R30, R68 ;  /* 0x0000001e2444723c */ /* 0x040ff00000081044 */
[C---:B------:R-:W-:Y:S08]  /*30e20*/  HMMA.1688.F32.TF32 R8, R36.reuse, R10, R168 ;  /* 0x0000000a2408723c */ /* 0x040ff000000810a8 */
[C---:B------:R-:W-:Y:S08]  /*30e30*/  HMMA.1688.F32.TF32 R4, R36.reuse, R6, R164 ;  /* 0x000000062404723c */ /* 0x040ff000000810a4 */
[----:B------:R-:W-:Y:S01]  /*30e40*/  HMMA.1688.F32.TF32 R196, R36, R246, R196 ;  /* 0x000000f624c4723c */ /* 0x000fe200000810c4 */
[----:B----4-:R-:W-:-:S05]  /*30e50*/  IADD3 R28, P3, R28, R26, RZ ;  /* 0x0000001a1c1c7210 */ /* 0x010fca0007f7e0ff */
[----:B---3--:R-:W-:Y:S02]  /*30e60*/  IMAD.X R29, R29, 0x1, R0, P3 ;  /* 0x000000011d1d7824 */ /* 0x008fe400018e0600 */
[----:B------:R-:W-:Y:S02]  /*30e70*/  IMAD.MOV.U32 R12, RZ, RZ, R28 ;  /* 0x000000ffff0c7224 */ /* 0x000fe400078e001c */
[----:B------:R-:W-:Y:S01]  /*30e80*/  IMAD.MOV.U32 R13, RZ, RZ, R29 ;  /* 0x000000ffff0d7224 */ /* 0x000fe200078e001d */
[----:B------:R-:W-:Y:S04]  /*30e90*/  STL [R1+0x34c], R28 ;  /* 0x00034c1c01007387 */ /* 0x000fe80000100800 */
[----:B------:R-:W-:Y:S04]  /*30ea0*/  STL [R1+0x348], R29 ;  /* 0x0003481d01007387 */ /* 0x000fe80000100800 */
[----:B------:R1:W-:Y:S01]  /*30eb0*/  LDGSTS.E [R2+0x23300], [R12.64], P2 ;  /* 0x233000000c027fae */ /* 0x0003e20009121848 */
[----:B--2---:R-:W-:-:S05]  /*30ec0*/  IADD3 R25, P4, R25, R26, RZ ;  /* 0x0000001a19197210 */ /* 0x004fca0007f9e0ff */
[----:B------:R-:W-:Y:S01]  /*30ed0*/  IMAD.X R27, R27, 0x1, R0, P4 ;  /* 0x000000011b1b7824 */ /* 0x000fe200020e0600 */
[----:B------:R-:W-:Y:S01]  /*30ee0*/  STL [R1+0x36c], R25 ;  /* 0x00036c1901007387 */ /* 0x000fe20000100800 */
[----:B-1----:R-:W-:Y:S02]  /*30ef0*/  IMAD.MOV.U32 R12, RZ, RZ, R25 ;  /* 0x000000ffff0c7224 */ /* 0x002fe400078e0019 */
[----:B------:R-:W-:Y:S01]  /*30f00*/  IMAD.MOV.U32 R13, RZ, RZ, R27 ;  /* 0x000000ffff0d7224 */ /* 0x000fe200078e001b */
[----:B------:R1:W-:Y:S01]  /*30f10*/  STL [R1+0x368], R27 ;  /* 0x0003681b01007387 */ /* 0x0003e20000100800 */
[C---:B------:R-:W-:Y:S03]  /*30f20*/  HMMA.1688.F32.TF32 R240, R36.reuse, R242, R160 ;  /* 0x000000f224f0723c */ /* 0x040fe600000810a0 */
[----:B------:R2:W-:Y:S04]  /*30f30*/  LDGSTS.E [R2+0x23700], [R12.64], P1 ;  /* 0x237000000c027fae */ /* 0x0005e80008921848 */
[----:B-1----:R-:W3:Y:S01]  /*30f40*/  LDL.LU R27, [R1+0x3b0] ;  /* 0x0003b000011b7983 */ /* 0x002ee20000300800 */
[C---:B------:R-:W-:Y:S03]  /*30f50*/  HMMA.1688.F32.TF32 R236, R36.reuse, R238, R156 ;  /* 0x000000ee24ec723c */ /* 0x040fe6000008109c */
[----:B------:R-:W4:Y:S05]  /*30f60*/  LDL.LU R25, [R1+0x3b4] ;  /* 0x0003b40001197983 */ /* 0x000f2a0000300800 */
[C---:B------:R-:W-:Y:S08]  /*30f70*/  HMMA.1688.F32.TF32 R232, R36.reuse, R234, R152 ;  /* 0x000000ea24e8723c */ /* 0x040ff00000081098 */
[C---:B------:R-:W-:Y:S08]  /*30f80*/  HMMA.1688.F32.TF32 R228, R36.reuse, R230, R148 ;  /* 0x000000e624e4723c */ /* 0x040ff00000081094 */
[C---:B------:R-:W-:Y:S08]  /*30f90*/  HMMA.1688.F32.TF32 R224, R36.reuse, R226, R88 ;  /* 0x000000e224e0723c */ /* 0x040ff00000081058 */
[C---:B------:R-:W-:Y:S08]  /*30fa0*/  HMMA.1688.F32.TF32 R220, R36.reuse, R222, R84 ;  /* 0x000000de24dc723c */ /* 0x040ff00000081054 */
[C---:B------:R-:W-:Y:S08]  /*30fb0*/  HMMA.1688.F32.TF32 R216, R36.reuse, R218, R204 ;  /* 0x000000da24d8723c */ /* 0x040ff000000810cc */
[----:B------:R-:W-:Y:S01]  /*30fc0*/  HMMA.1688.F32.TF32 R212, R36, R214, R60 ;  /* 0x000000d624d4723c */ /* 0x000fe2000008103c */
[----:B------:R-:W3:Y:S04]  /*30fd0*/  LDL.LU R38, [R1+0x3f0] ;  /* 0x0003f00001267983 */ /* 0x000ee80000300800 */
[----:B------:R-:W3:Y:S01]  /*30fe0*/  LDL.LU R28, [R1+0x3f4] ;  /* 0x0003f400011c7983 */ /* 0x000ee20000300800 */
[----:B------:R-:W-:-:S04]  /*30ff0*/  ISETP.GT.AND P1, PT, R3, 0x3b, PT ;  /* 0x0000003b0300780c */ /* 0x000fc80003f24270 */
[----:B--2---:R-:W-:Y:S01]  /*31000*/  SEL R12, RZ, 0x4, !P1 ;  /* 0x00000004ff0c7807 */ /* 0x004fe20004800000 */
[----:B------:R-:W1:Y:S01]  /*31010*/  S2R R29, SR_TID.X ;  /* 0x00000000001d7919 */ /* 0x000e620000002100 */
[----:B------:R-:W-:Y:S02]  /*31020*/  ISETP.GT.AND P1, PT, R3, 0x3f, PT ;  /* 0x0000003f0300780c */ /* 0x000fe40003f24270 */
[----:B------:R-:W-:Y:S02]  /*31030*/  SEL R12, R12, RZ, !P0 ;  /* 0x000000ff0c0c7207 */ /* 0x000fe40004000000 */
[-C--:B-----5:R-:W-:Y:S02]  /*31040*/  IADD3 R18, P3, R18, R26.reuse, RZ ;  /* 0x0000001a12127210 */ /* 0x0a0fe40007f7e0ff */
[----:B------:R-:W-:Y:S02]  /*31050*/  ISETP.NE.U32.AND P2, PT, R12, RZ, PT ;  /* 0x000000ff0c00720c */ /* 0x000fe40003f45070 */
[----:B------:R-:W-:Y:S01]  /*31060*/  SEL R12, RZ, 0x4, !P1 ;  /* 0x00000004ff0c7807 */ /* 0x000fe20004800000 */
[----:B------:R-:W-:Y:S01]  /*31070*/  IMAD.X R23, R23, 0x1, R0, P3 ;  /* 0x0000000117177824 */ /* 0x000fe200018e0600 */
[----:B------:R-:W-:-:S02]  /*31080*/  IADD3 R15, P4, R15, R26, RZ ;  /* 0x0000001a0f0f7210 */ /* 0x000fc40007f9e0ff */
[----:B------:R-:W-:Y:S01]  /*31090*/  SEL R12, R12, RZ, !P0 ;  /* 0x000000ff0c0c7207 */ /* 0x000fe20004000000 */
[----:B------:R2:W-:Y:S02]  /*310a0*/  STL [R1+0x38c], R18 ;  /* 0x00038c1201007387 */ /* 0x0005e40000100800 */
[----:B------:R-:W-:Y:S01]  /*310b0*/  IMAD.X R22, R22, 0x1, R0, P4 ;  /* 0x0000000116167824 */ /* 0x000fe200020e0600 */
[----:B------:R-:W-:Y:S01]  /*310c0*/  ISETP.NE.U32.AND P1, PT, R12, RZ, PT ;  /* 0x000000ff0c00720c */ /* 0x000fe20003f25070 */
[----:B------:R-:W-:Y:S01]  /*310d0*/  STL [R1+0x388], R23 ;  /* 0x0003881701007387 */ /* 0x000fe20000100800 */
[----:B------:R-:W-:Y:S02]  /*310e0*/  IMAD.MOV.U32 R12, RZ, RZ, R18 ;  /* 0x000000ffff0c7224 */ /* 0x000fe400078e0012 */
[----:B------:R-:W-:Y:S01]  /*310f0*/  IMAD.MOV.U32 R13, RZ, RZ, R23 ;  /* 0x000000ffff0d7224 */ /* 0x000fe200078e0017 */
[----:B------:R1:W-:Y:S04]  /*31100*/  STL [R1+0x3ac], R15 ;  /* 0x0003ac0f01007387 */ /* 0x0003e80000100800 */
[----:B--2---:R-:W2:Y:S04]  /*31110*/  LDL.LU R18, [R1+0x434] ;  /* 0x0004340001127983 */ /* 0x004ea80000300800 */
[----:B------:R5:W-:Y:S04]  /*31120*/  STL [R1+0x3a8], R22 ;  /* 0x0003a81601007387 */ /* 0x000be80000100800 */
[----:B------:R-:W2:Y:S04]  /*31130*/  LDL.LU R36, [R1+0x474] ;  /* 0x0004740001247983 */ /* 0x000ea80000300800 */
[----:B------:R-:W2:Y:S04]  /*31140*/  LDL.LU R30, [R1+0x430] ;  /* 0x00043000011e7983 */ /* 0x000ea80000300800 */
[----:B------:R1:W-:Y:S04]  /*31150*/  LDGSTS.E [R2+0x23b00], [R12.64], P2 ;  /* 0x23b000000c027fae */ /* 0x0003e80009121848 */
[----:B------:R-:W2:Y:S01]  /*31160*/  LDL.LU R37, [R1+0x470] ;  /* 0x0004700001257983 */ /* 0x000ea20000300800 */
[----:B-1----:R-:W-:Y:S01]  /*31170*/  IMAD.MOV.U32 R12, RZ, RZ, R15 ;  /* 0x000000ffff0c7224 */ /* 0x002fe200078e000f */
[----:B------:R-:W-:Y:S01]  /*31180*/  LOP3.LUT R15, R29, 0x3f, RZ, 0xc0, !PT ;  /* 0x0000003f1d0f7812 */ /* 0x000fe200078ec0ff */
[----:B------:R-:W-:Y:S01]  /*31190*/  IMAD.MOV.U32 R13, RZ, RZ, R22 ;  /* 0x000000ffff0d7224 */ /* 0x000fe200078e0016 */
[----:B------:R-:W2:Y:S04]  /*311a0*/  LDL.LU R29, [R1+0x4b0] ;  /* 0x0004b000011d7983 */ /* 0x000ea80000300800 */
[----:B------:R1:W-:Y:S01]  /*311b0*/  LDGSTS.E [R2+0x23f00], [R12.64], P1 ;  /* 0x23f000000c027fae */ /* 0x0003e20008921848 */
[----:B------:R-:W-:-:S03]  /*311c0*/  ISETP.GE.AND P1, PT, R15, R3, PT ;  /* 0x000000030f00720c */ /* 0x000fc60003f26270 */
[----:B------:R-:W2:Y:S04]  /*311d0*/  LDL.LU R15, [R1+0x4b4] ;  /* 0x0004b400010f7983 */ /* 0x000ea80000300800 */
[----:B------:R-:W2:Y:S04]  /*311e0*/  LDL.LU R31, [R1+0x4f0] ;  /* 0x0004f000011f7983 */ /* 0x000ea80000300800 */
[----:B-----5:R-:W5:Y:S01]  /*311f0*/  LDL.LU R22, [R1+0x4f4] ;  /* 0x0004f40001167983 */ /* 0x020f620000300800 */
[----:B-1----:R-:W-:-:S03]  /*31200*/  SEL R2, RZ, 0x4, P1 ;  /* 0x00000004ff027807 */ /* 0x002fc60000800000 */
[----:B------:R-:W5:Y:S04]  /*31210*/  LDL.LU R23, [R1+0x534] ;  /* 0x0005340001177983 */ /* 0x000f680000300800 */
[----:B------:R-:W5:Y:S04]  /*31220*/  LDL.LU R26, [R1+0x574] ;  /* 0x00057400011a7983 */ /* 0x000f680000300800 */
[----:B------:R-:W0:Y:S01]  /*31230*/  LDGDEPBAR ;  /* 0x00000000000079af */ /* 0x000e220000000000 */
[----:B----4-:R-:W-:-:S04]  /*31240*/  IADD3 R25, P1, R25, UR7, RZ ;  /* 0x0000000719197c10 */ /* 0x010fc8000ff3e0ff */
[----:B---3--:R-:W-:Y:S01]  /*31250*/  IADD3.X R27, R27, UR6, RZ, P1, !PT ;  /* 0x000000061b1b7c10 */ /* 0x008fe20008ffe4ff */
[----:B------:R1:W-:Y:S01]  /*31260*/  STL [R1+0x3b4], R25 ;  /* 0x0003b41901007387 */ /* 0x0003e20000100800 */
[----:B------:R-:W-:-:S03]  /*31270*/  IMAD.MOV.U32 R12, RZ, RZ, R25 ;  /* 0x000000ffff0c7224 */ /* 0x000fc600078e0019 */
[----:B------:R-:W-:Y:S01]  /*31280*/  IMAD.MOV.U32 R13, RZ, RZ, R27 ;  /* 0x000000ffff0d7224 */ /* 0x000fe200078e001b */
[----:B------:R-:W-:-:S04]  /*31290*/  IADD3 R28, P2, R28, UR7, RZ ;  /* 0x000000071c1c7c10 */ /* 0x000fc8000ff5e0ff */
[----:B------:R-:W-:Y:S01]  /*312a0*/  IADD3.X R38, R38, UR6, RZ, P2, !PT ;  /* 0x0000000626267c10 */ /* 0x000fe200097fe4ff */
[----:B------:R-:W-:Y:S04]  /*312b0*/  STL [R1+0x3f4], R28 ;  /* 0x0003f41c01007387 */ /* 0x000fe80000100800 */
[----:B------:R3:W-:Y:S04]  /*312c0*/  STL [R1+0x3b0], R27 ;  /* 0x0003b01b01007387 */ /* 0x0007e80000100800 */
[----:B-1----:R-:W4:Y:S04]  /*312d0*/  LDL.LU R25, [R1+0x530] ;  /* 0x0005300001197983 */ /* 0x002f280000300800 */
[----:B------:R-:W-:Y:S04]  /*312e0*/  STL [R1+0x3f0], R38 ;  /* 0x0003f02601007387 */ /* 0x000fe80000100800 */
[----:B---3--:R-:W3:Y:S01]  /*312f0*/  LDL.LU R27, [R1+0x570] ;  /* 0x00057000011b7983 */ /* 0x008ee20000300800 */
[----:B------:R-:W-:-:S04]  /*31300*/  SEL R2, R2, RZ, !P0 ;  /* 0x000000ff02027207 */ /* 0x000fc80004000000 */
[----:B------:R-:W-:Y:S01]  /*31310*/  ISETP.NE.U32.AND P0, PT, R2, RZ, PT ;  /* 0x000000ff0200720c */ /* 0x000fe20003f05070 */
[----:B------:R-:W-:-:S04]  /*31320*/  IMAD.U32 R2, RZ, RZ, UR5 ;  /* 0x00000005ff027e24 */ /* 0x000fc8000f8e00ff */
[----:B------:R-:W-:Y:S01]  /*31330*/  IMAD R2, R2, 0x10000, R21 ;  /* 0x0001000002027824 */ /* 0x000fe200078e0215 */
[----:B--2---:R-:W-:-:S07]  /*31340*/  IADD3 R18, P1, R18, UR7, RZ ;  /* 0x0000000712127c10 */ /* 0x004fce000ff3e0ff */
[----:B------:R1:W-:Y:S01]  /*31350*/  LDGSTS.E [R2], [R12.64], P0 ;  /* 0x000000000c027fae */ /* 0x0003e20008121848 */
[----:B------:R-:W-:Y:S02]  /*31360*/  IADD3 R36, P2, R36, UR7, RZ ;  /* 0x0000000724247c10 */ /* 0x000fe4000ff5e0ff */
[----:B------:R-:W-:Y:S01]  /*31370*/  IADD3.X R30, R30, UR6, RZ, P1, !PT ;  /* 0x000000061e1e7c10 */ /* 0x000fe20008ffe4ff */
[----:B-1----:R-:W-:Y:S02]  /*31380*/  IMAD.MOV.U32 R12, RZ, RZ, R28 ;  /* 0x000000ffff0c7224 */ /* 0x002fe400078e001c */
[----:B------:R-:W-:Y:S01]  /*31390*/  IMAD.MOV.U32 R13, RZ, RZ, R38 ;  /* 0x000000ffff0d7224 */ /* 0x000fe200078e0026 */
[----:B------:R-:W2:Y:S01]  /*313a0*/  LDL.LU R28, [R1+0x5b4] ;  /* 0x0005b400011c7983 */ /* 0x000ea20000300800 */
[----:B------:R-:W-:-:S03]  /*313b0*/  IADD3.X R37, R37, UR6, RZ, P2, !PT ;  /* 0x0000000625257c10 */ /* 0x000fc600097fe4ff */
[----:B------:R-:W2:Y:S04]  /*313c0*/  LDL.LU R3, [R1+0x5f4] ;  /* 0x0005f40001037983 */ /* 0x000ea80000300800 */
[----:B------:R-:W-:Y:S04]  /*313d0*/  STL [R1+0x434], R18 ;  /* 0x0004341201007387 */ /* 0x000fe80000100800 */
[----:B------:R1:W-:Y:S04]  /*313e0*/  LDGSTS.E [R2+0x800], [R12.64], P0 ;  /* 0x008000000c027fae */ /* 0x0003e80008121848 */
[----:B------:R1:W-:Y:S01]  /*313f0*/  STL [R1+0x430], R30 ;  /* 0x0004301e01007387 */ /* 0x0003e20000100800 */
[----:B------:R-:W-:-:S03]  /*31400*/  IADD3 R15, P1, R15, UR7, RZ ;  /* 0x000000070f0f7c10 */ /* 0x000fc6000ff3e0ff */
[----:B------:R-:W-:Y:S01]  /*31410*/  STL [R1+0x474], R36 ;  /* 0x0004742401007387 */ /* 0x000fe20000100800 */
[----:B-1----:R-:W-:Y:S02]  /*31420*/  IMAD.MOV.U32 R12, RZ, RZ, R18 ;  /* 0x000000ffff0c7224 */ /* 0x002fe400078e0012 */
[----:B------:R-:W-:Y:S02]  /*31430*/  IMAD.MOV.U32 R13, RZ, RZ, R30 ;  /* 0x000000ffff0d7224 */ /* 0x000fe400078e001e */
[----:B------:R-:W2:Y:S01]  /*31440*/  LDL.LU R30, [R1+0x5b0] ;  /* 0x0005b000011e7983 */ /* 0x000ea20000300800 */
[----:B------:R-:W-:-:S03]  /*31450*/  IADD3.X R29, R29, UR6, RZ, P1, !PT ;  /* 0x000000061d1d7c10 */ /* 0x000fc60008ffe4ff */
[----:B------:R-:W-:Y:S01]  /*31460*/  STL [R1+0x470], R37 ;  /* 0x0004702501007387 */ /* 0x000fe20000100800 */
[----:B-----5:R-:W-:-:S03]  /*31470*/  IADD3 R22, P2, R22, UR7, RZ ;  /* 0x0000000716167c10 */ /* 0x020fc6000ff5e0ff */
[----:B------:R-:W5:Y:S04]  /*31480*/  LDL.LU R18, [R1+0x5f0] ;  /* 0x0005f00001127983 */ /* 0x000f680000300800 */
[----:B------:R1:W-:Y:S01]  /*31490*/  LDGSTS.E [R2+0x1000], [R12.64], P0 ;  /* 0x010000000c027fae */ /* 0x0003e20008121848 */
[----:B------:R-:W-:-:S03]  /*314a0*/  IADD3.X R31, R31, UR6, RZ, P2, !PT ;  /* 0x000000061f1f7c10 */ /* 0x000fc600097fe4ff */
[----:B------:R-:W-:Y:S01]  /*314b0*/  STL [R1+0x4b4], R15 ;  /* 0x0004b40f01007387 */ /* 0x000fe20000100800 */
[----:B-1----:R-:W-:Y:S02]  /*314c0*/  IMAD.MOV.U32 R12, RZ, RZ, R36 ;  /* 0x000000ffff0c7224 */ /* 0x002fe400078e0024 */
[----:B------:R-:W-:Y:S01]  /*314d0*/  IMAD.MOV.U32 R13, RZ, RZ, R37 ;  /* 0x000000ffff0d7224 */ /* 0x000fe200078e0025 */
[----:B------:R1:W-:Y:S04]  /*314e0*/  STL [R1+0x4b0], R29 ;  /* 0x0004b01d01007387 */ /* 0x0003e80000100800 */
[----:B------:R1:W-:Y:S04]  /*314f0*/  LDGSTS.E [R2+0x1800], [R12.64], P0 ;  /* 0x018000000c027fae */ /* 0x0003e80008121848 */
[----:B------:R-:W-:Y:S01]  /*31500*/  STL [R1+0x4f4], R22 ;  /* 0x0004f41601007387 */ /* 0x000fe20000100800 */
[----:B-1----:R-:W-:-:S02]  /*31510*/  IMAD.MOV.U32 R12, RZ, RZ, R15 ;  /* 0x000000ffff0c7224 */ /* 0x002fc400078e000f */
[----:B------:R-:W-:Y:S02]  /*31520*/  IMAD.MOV.U32 R13, RZ, RZ, R29 ;  /* 0x000000ffff0d7224 */ /* 0x000fe400078e001d */
[----:B------:R-:W5:Y:S04]  /*31530*/  LDL.LU R29, [R1+0x634] ;  /* 0x00063400011d7983 */ /* 0x000f680000300800 */
[----:B------:R1:W-:Y:S04]  /*31540*/  STL [R1+0x4f0], R31 ;  /* 0x0004f01f01007387 */ /* 0x0003e80000100800 */
[----:B------:R1:W-:Y:S04]  /*31550*/  LDGSTS.E [R2+0x2000], [R12.64], P0 ;  /* 0x020000000c027fae */ /* 0x0003e80008121848 */
[----:B------:R-:W5:Y:S01]  /*31560*/  LDL.LU R15, [R1+0x674] ;  /* 0x00067400010f7983 */ /* 0x000f620000300800 */
[----:B------:R-:W-:Y:S01]  /*31570*/  IADD3 R23, P1, R23, UR7, RZ ;  /* 0x0000000717177c10 */ /* 0x000fe2000ff3e0ff */
[----:B-1----:R-:W-:-:S02]  /*31580*/  IMAD.MOV.U32 R13, RZ, RZ, R31 ;  /* 0x000000ffff0d7224 */ /* 0x002fc400078e001f */
[----:B------:R-:W5:Y:S01]  /*31590*/  LDL.LU R31, [R1+0x630] ;  /* 0x00063000011f7983 */ /* 0x000f620000300800 */
[----:B------:R-:W-:Y:S01]  /*315a0*/  IMAD.MOV.U32 R12, RZ, RZ, R22 ;  /* 0x000000ffff0c7224 */ /* 0x000fe200078e0016 */
[----:B------:R-:W-:Y:S02]  /*315b0*/  IADD3 R26, P2, R26, UR7, RZ ;  /* 0x000000071a1a7c10 */ /* 0x000fe4000ff5e0ff */
[----:B------:R-:W5:Y:S04]  /*315c0*/  LDL.LU R22, [R1+0x670] ;  /* 0x0006700001167983 */ /* 0x000f680000300800 */
[----:B------:R1:W-:Y:S04]  /*315d0*/  LDGSTS.E [R2+0x2800], [R12.64], P0 ;  /* 0x028000000c027fae */ /* 0x0003e80008121848 */
[----:B------:R3:W-:Y:S01]  /*315e0*/  STL [R1+0x534], R23 ;  /* 0x0005341701007387 */ /* 0x0007e20000100800 */
[----:B-1----:R-:W-:Y:S01]  /*315f0*/  IMAD.MOV.U32 R12, RZ, RZ, R23 ;  /* 0x000000ffff0c7224 */ /* 0x002fe200078e0017 */
[----:B----4-:R-:W-:-:S05]  /*31600*/  IADD3.X R25, R25, UR6, RZ, P1, !PT ;  /* 0x0000000619197c10 */ /* 0x010fca0008ffe4ff */
[----:B------:R-:W-:Y:S01]  /*31610*/  IMAD.MOV.U32 R13, RZ, RZ, R25 ;  /* 0x000000ffff0d7224 */ /* 0x000fe200078e0019 */
[----:B------:R1:W-:Y:S01]  /*31620*/  STL [R1+0x530], R25 ;  /* 0x0005301901007387 */ /* 0x0003e20000100800 */
[----:B---3--:R-:W-:-:S03]  /*31630*/  IADD3.X R27, R27, UR6, RZ, P2, !PT ;  /* 0x000000061b1b7c10 */ /* 0x008fc600097fe4ff */
[----:B------:R3:W-:Y:S04]  /*31640*/  STL [R1+0x574], R26 ;  /* 0x0005741a01007387 */ /* 0x0007e80000100800 */
[----:B------:R-:W4:Y:S04]  /*31650*/  LDL.LU R23, [R1+0x6b4] ;  /* 0x0006b40001177983 */ /* 0x000f280000300800 */
[----:B------:R3:W-:Y:S04]  /*31660*/  STL [R1+0x570], R27 ;  /* 0x0005701b01007387 */ /* 0x0007e80000100800 */
[----:B------:R3:W-:Y:S04]  /*31670*/  LDGSTS.E [R2+0x3000], [R12.64], P0 ;  /* 0x030000000c027fae */ /* 0x0007e80008121848 */
[----:B-1----:R-:W4:Y:S01]  /*31680*/  LDL.LU R25, [R1+0x6f4] ;  /* 0x0006f40001197983 */ /* 0x002f220000300800 */
[----:B---3--:R-:W-:-:S03]  /*31690*/  IMAD.MOV.U32 R12, RZ, RZ, R26 ;  /* 0x000000ffff0c7224 */ /* 0x008fc600078e001a */
[----:B------:R-:W3:Y:S01]  /*316a0*/  LDL.LU R26, [R1+0x6b0] ;  /* 0x0006b000011a7983 */ /* 0x000ee20000300800 */
[----:B------:R-:W-:-:S03]  /*316b0*/  IMAD.MOV.U32 R13, RZ, RZ, R27 ;  /* 0x000000ffff0d7224 */ /* 0x000fc600078e001b */
[----:B------:R-:W3:Y:S01]  /*316c0*/  LDL.LU R27, [R1+0x6f0] ;  /* 0x0006f000011b7983 */ /* 0x000ee20000300800 */
[----:B--2---:R-:W-:-:S03]  /*316d0*/  IADD3 R28, P1, R28, UR7, RZ ;  /* 0x000000071c1c7c10 */ /* 0x004fc6000ff3e0ff */
[----:B------:R1:W-:Y:S01]  /*316e0*/  LDGSTS.E [R2+0x3800], [R12.64], P0 ;  /* 0x038000000c027fae */ /* 0x0003e20008121848 */
[----:B------:R-:W-:-:S03]  /*316f0*/  IADD3 R3, P2, R3, UR7, RZ ;  /* 0x0000000703037c10 */ /* 0x000fc6000ff5e0ff */
[----:B------:R2:W-:Y:S01]  /*31700*/  STL [R1+0x5b4], R28 ;  /* 0x0005b41c01007387 */ /* 0x0005e20000100800 */
[----:B-1----:R-:W-:Y:S01]  /*31710*/  IMAD.MOV.U32 R12, RZ, RZ, R28 ;  /* 0x000000ffff0c7224 */ /* 0x002fe200078e001c */
[----:B------:R-:W-:-:S05]  /*31720*/  IADD3.X R30, R30, UR6, RZ, P1, !PT ;  /* 0x000000061e1e7c10 */ /* 0x000fca0008ffe4ff */
[----:B------:R1:W-:Y:S01]  /*31730*/  STL [R1+0x5b0], R30 ;  /* 0x0005b01e01007387 */ /* 0x0003e20000100800 */
[----:B-----5:R-:W-:-:S03]  /*31740*/  IADD3.X R18, R18, UR6, RZ, P2, !PT ;  /* 0x0000000612127c10 */ /* 0x020fc600097fe4ff */
[----:B------:R5:W-:Y:S01]  /*31750*/  STL [R1+0x5f4], R3 ;  /* 0x0005f40301007387 */ /* 0x000be20000100800 */
[----:B------:R-:W-:-:S03]  /*31760*/  IMAD.MOV.U32 R13, RZ, RZ, R30 ;  /* 0x000000ffff0d7224 */ /* 0x000fc600078e001e */
[----:B--2---:R-:W2:Y:S04]  /*31770*/  LDL.LU R28, [R1+0x734] ;  /* 0x00073400011c7983 */ /* 0x004ea80000300800 */
[----:B------:R5:W-:Y:S04]  /*31780*/  STL [R1+0x5f0], R18 ;  /* 0x0005f01201007387 */ /* 0x000be80000100800 */
[----:B------:R-:W2:Y:S04]  /*31790*/  LDL.LU R36, [R1+0x774] ;  /* 0x0007740001247983 */ /* 0x000ea80000300800 */
[----:B-1----:R-:W2:Y:S04]  /*317a0*/  LDL.LU R30, [R1+0x730] ;  /* 0x00073000011e7983 */ /* 0x002ea80000300800 */
[----:B------:R-:W2:Y:S04]  /*317b0*/  LDL.LU R37, [R1+0x770] ;  /* 0x0007700001257983 */ /* 0x000ea80000300800 */
[----:B------:R1:W-:Y:S01]  /*317c0*/  LDGSTS.E [R2+0x4000], [R12.64], P0 ;  /* 0x040000000c027fae */ /* 0x0003e20008121848 */
[----:B------:R-:W-:Y:S01]  /*317d0*/  IADD3 R29, P1, R29, UR7, RZ ;  /* 0x000000071d1d7c10 */ /* 0x000fe2000ff3e0ff */
[----:B-1----:R-:W-:-:S02]  /*317e0*/  IMAD.MOV.U32 R12, RZ, RZ, R3 ;  /* 0x000000ffff0c7224 */ /* 0x002fc400078e0003 */
[----:B------:R-:W-:Y:S01]  /*317f0*/  IMAD.MOV.U32 R13, RZ, RZ, R18 ;  /* 0x000000ffff0d7224 */ /* 0x000fe200078e0012 */
[----:B-----5:R-:W5:Y:S04]  /*31800*/  LDL.LU R3, [R1+0x7b4] ;  /* 0x0007b40001037983 */ /* 0x020f680000300800 */
[----:B------:R-:W5:Y:S01]  /*31810*/  LDL.LU R18, [R1+0x7f4] ;  /* 0x0007f40001127983 */ /* 0x000f620000300800 */
[----:B------:R-:W-:-:S03]  /*31820*/  IADD3 R15, P2, R15, UR7, RZ ;  /* 0x000000070f0f7c10 */ /* 0x000fc6000ff5e0ff */
[----:B------:R1:W-:Y:S04]  /*31830*/  STL [R1+0x634], R29 ;  /* 0x0006341d01007387 */ /* 0x0003e80000100800 */
[----:B------:R1:W-:Y:S01]  /*31840*/  LDGSTS.E [R2+0x4800], [R12.64], P0 ;  /* 0x048000000c027fae */ /* 0x0003e20008121848 */
[----:B------:R-:W-:Y:S02]  /*31850*/  IADD3.X R31, R31, UR6, RZ, P1, !PT ;  /* 0x000000061f1f7c10 */ /* 0x000fe40008ffe4ff */
[----:B------:R-:W-:-:S03]  /*31860*/  IADD3.X R22, R22, UR6, RZ, P2, !PT ;  /* 0x0000000616167c10 */ /* 0x000fc600097fe4ff */
[----:B------:R1:W-:Y:S02]  /*31870*/  STL [R1+0x630], R31 ;  /* 0x0006301f01007387 */ /* 0x0003e40000100800 */
[----:B-1----:R-:W-:Y:S02]  /*31880*/  IMAD.MOV.U32 R12, RZ, RZ, R29 ;  /* 0x000000ffff0c7224 */ /* 0x002fe400078e001d */
[----:B------:R1:W-:Y:S04]  /*31890*/  STL [R1+0x674], R15 ;  /* 0x0006740f01007387 */ /* 0x0003e80000100800 */
[----:B------:R-:W5:Y:S01]  /*318a0*/  LDL.LU R29, [R1+0x7b0] ;  /* 0x0007b000011d7983 */ /* 0x000f620000300800 */
[----:B------:R-:W-:-:S03]  /*318b0*/  IMAD.MOV.U32 R13, RZ, RZ, R31 ;  /* 0x000000ffff0d7224 */ /* 0x000fc600078e001f */
[----:B------:R1:W-:Y:S04]  /*318c0*/  STL [R1+0x670], R22 ;  /* 0x0006701601007387 */ /* 0x0003e80000100800 */
[----:B------:R-:W5:Y:S04]  /*318d0*/  LDL.LU R31, [R1+0x7f0] ;  /* 0x0007f000011f7983 */ /* 0x000f680000300800 */
[----:B------:R1:W-:Y:S02]  /*318e0*/  LDGSTS.E [R2+0x5000], [R12.64], P0 ;  /* 0x050000000c027fae */ /* 0x0003e40008121848 */
[----:B-1----:R-:W-:-:S02]  /*318f0*/  IMAD.MOV.U32 R12, RZ, RZ, R15 ;  /* 0x000000ffff0c7224 */ /* 0x002fc400078e000f */
[----:B------:R-:W-:Y:S01]  /*31900*/  IMAD.MOV.U32 R13, RZ, RZ, R22 ;  /* 0x000000ffff0d7224 */ /* 0x000fe200078e0016 */
[----:B------:R-:W5:Y:S04]  /*31910*/  LDL.LU R15, [R1+0x834] ;  /* 0x00083400010f7983 */ /* 0x000f680000300800 */
[----:B------:R-:W5:Y:S04]  /*31920*/  LDL.LU R22, [R1+0x874] ;  /* 0x0008740001167983 */ /* 0x000f680000300800 */
[----:B------:R1:W-:Y:S01]  /*31930*/  LDGSTS.E [R2+0x5800], [R12.64], P0 ;  /* 0x058000000c027fae */ /* 0x0003e20008121848 */
[----:B----4-:R-:W-:-:S05]  /*31940*/  IADD3 R23, P1, R23, UR7, RZ ;  /* 0x0000000717177c10 */ /* 0x010fca000ff3e0ff */
[----:B------:R4:W-:Y:S01]  /*31950*/  STL [R1+0x6b4], R23 ;  /* 0x0006b41701007387 */ /* 0x0009e20000100800 */
[----:B-1----:R-:W-:Y:S01]  /*31960*/  IMAD.MOV.U32 R12, RZ, RZ, R23 ;  /* 0x000000ffff0c7224 */ /* 0x002fe200078e0017 */
[----:B------:R-:W-:Y:S02]  /*31970*/  IADD3 R25, P2, R25, UR7, RZ ;  /* 0x0000000719197c10 */ /* 0x000fe4000ff5e0ff */
[----:B---3--:R-:W-:Y:S02]  /*31980*/  IADD3.X R26, R26, UR6, RZ, P1, !PT ;  /* 0x000000061a1a7c10 */ /* 0x008fe40008ffe4ff */
[----:B------:R-:W-:-:S03]  /*31990*/  IADD3.X R27, R27, UR6, RZ, P2, !PT ;  /* 0x000000061b1b7c10 */ /* 0x000fc600097fe4ff */
[----:B------:R1:W-:Y:S04]  /*319a0*/  STL [R1+0x6b0], R26 ;  /* 0x0006b01a01007387 */ /* 0x0003e80000100800 */
[----:B------:R-:W-:Y:S04]  /*319b0*/  STL [R1+0x6f4], R25 ;  /* 0x0006f41901007387 */ /* 0x000fe80000100800 */
[----:B----4-:R-:W3:Y:S01]  /*319c0*/  LDL.LU R23, [R1+0x830] ;  /* 0x0008300001177983 */ /* 0x010ee20000300800 */
[----:B------:R-:W-:-:S03]  /*319d0*/  IMAD.MOV.U32 R13, RZ, RZ, R26 ;  /* 0x000000ffff0d7224 */ /* 0x000fc600078e001a */
[----:B------:R4:W-:Y:S04]  /*319e0*/  STL [R1+0x6f0], R27 ;  /* 0x0006f01b01007387 */ /* 0x0009e80000100800 */
[----:B-1----:R-:W3:Y:S04]  /*319f0*/  LDL.LU R26, [R1+0x870] ;  /* 0x00087000011a7983 */ /* 0x002ee80000300800 */
[----:B------:R1:W-:Y:S02]  /*31a00*/  LDGSTS.E [R2+0x6000], [R12.64], P0 ;  /* 0x060000000c027fae */ /* 0x0003e40008121848 */
[----:B-1----:R-:W-:-:S02]  /*31a10*/  IMAD.MOV.U32 R12, RZ, RZ, R25 ;  /* 0x000000ffff0c7224 */ /* 0x002fc400078e0019 */
[----:B------:R-:W-:Y:S02]  /*31a20*/  IMAD.MOV.U32 R13, RZ, RZ, R27 ;  /* 0x000000ffff0d7224 */ /* 0x000fe400078e001b */
[----:B----4-:R-:W4:Y:S04]  /*31a30*/  LDL.LU R27, [R1+0x8b4] ;  /* 0x0008b400011b7983 */ /* 0x010f280000300800 */
[----:B------:R-:W4:Y:S01]  /*31a40*/  LDL.LU R25, [R1+0x8f4] ;  /* 0x0008f40001197983 */ /* 0x000f220000300800 */
[----:B--2---:R-:W-:-:S03]  /*31a50*/  IADD3 R28, P1, R28, UR7, RZ ;  /* 0x000000071c1c7c10 */ /* 0x004fc6000ff3e0ff */
[----:B------:R1:W-:Y:S01]  /*31a60*/  LDGSTS.E [R2+0x6800], [R12.64], P0 ;  /* 0x068000000c027fae */ /* 0x0003e20008121848 */
[----:B------:R-:W-:Y:S02]  /*31a70*/  IADD3 R36, P2, R36, UR7, RZ ;  /* 0x0000000724247c10 */ /* 0x000fe4000ff5e0ff */
[----:B------:R-:W-:Y:S01]  /*31a80*/  IADD3.X R30, R30, UR6, RZ, P1, !PT ;  /* 0x000000061e1e7c10 */ /* 0x000fe20008ffe4ff */
[----:B------:R-:W-:Y:S01]  /*31a90*/  STL [R1+0x734], R28 ;  /* 0x0007341c01007387 */ /* 0x000fe20000100800 */
[----:B------:R-:W-:-:S03]  /*31aa0*/  IADD3.X R37, R37, UR6, RZ, P2, !PT ;  /* 0x0000000625257c10 */ /* 0x000fc600097fe4ff */
[----:B------:R2:W-:Y:S01]  /*31ab0*/  STL [R1+0x730], R30 ;  /* 0x0007301e01007387 */ /* 0x0005e20000100800 */
[----:B-1----:R-:W-:Y:S02]  /*31ac0*/  IMAD.MOV.U32 R13, RZ, RZ, R30 ;  /* 0x000000ffff0d7224 */ /* 0x002fe400078e001e */
[----:B------:R-:W-:Y:S01]  /*31ad0*/  IMAD.MOV.U32 R12, RZ, RZ, R28 ;  /* 0x000000ffff0c7224 */ /* 0x000fe200078e001c */
[----:B------:R-:W-:Y:S04]  /*31ae0*/  STL [R1+0x774], R36 ;  /* 0x0007742401007387 */ /* 0x000fe80000100800 */
[----:B------:R1:W-:Y:S04]  /*31af0*/  LDGSTS.E [R2+0x7000], [R12.64], P0 ;  /* 0x070000000c027fae */ /* 0x0003e80008121848 */
[----:B--2---:R-:W2:Y:S04]  /*31b00*/  LDL.LU R30, [R1+0x8b0] ;  /* 0x0008b000011e7983 */ /* 0x004ea80000300800 */
[----:B------:R-:W-:Y:S04]  /*31b10*/  STL [R1+0x770], R37 ;  /* 0x0007702501007387 */ /* 0x000fe80000100800 */
[----:B------:R-:W2:Y:S01]  /*31b20*/  LDL.LU R28, [R1+0x8f0] ;  /* 0x0008f000011c7983 */ /* 0x000ea20000300800 */
[----:B-----5:R-:W-:Y:S01]  /*31b30*/  IADD3 R3, P1, R3, UR7, RZ ;  /* 0x0000000703037c10 */ /* 0x020fe2000ff3e0ff */
[----:B-1----:R-:W-:-:S02]  /*31b40*/  IMAD.MOV.U32 R12, RZ, RZ, R36 ;  /* 0x000000ffff0c7224 */ /* 0x002fc400078e0024 */
[----:B------:R-:W-:Y:S01]  /*31b50*/  IMAD.MOV.U32 R13, RZ, RZ, R37 ;  /* 0x000000ffff0d7224 */ /* 0x000fe200078e0025 */
[----:B------:R-:W-:Y:S01]  /*31b60*/  IADD3 R18, P2, R18, UR7, RZ ;  /* 0x0000000712127c10 */ /* 0x000fe2000ff5e0ff */
[----:B------:R-:W-:Y:S04]  /*31b70*/  STL [R1+0x7b4], R3 ;  /* 0x0007b40301007387 */ /* 0x000fe80000100800 */
[----:B------:R1:W-:Y:S02]  /*31b80*/  LDGSTS.E [R2+0x7800], [R12.64], P0 ;  /* 0x078000000c027fae */ /* 0x0003e40008121848 */
[----:B-1----:R-:W-:Y:S01]  /*31b90*/  IMAD.MOV.U32 R12, RZ, RZ, R3 ;  /* 0x000000ffff0c7224 */ /* 0x002fe200078e0003 */
[----:B------:R-:W-:-:S05]  /*31ba0*/  IADD3.X R29, R29, UR6, RZ, P1, !PT ;  /* 0x000000061d1d7c10 */ /* 0x000fca0008ffe4ff */
[----:B------:R-:W-:Y:S01]  /*31bb0*/  IMAD.MOV.U32 R13, RZ, RZ, R29 ;  /* 0x000000ffff0d7224 */ /* 0x000fe200078e001d */
[----:B------:R1:W-:Y:S01]  /*31bc0*/  STL [R1+0x7b0], R29 ;  /* 0x0007b01d01007387 */ /* 0x0003e20000100800 */
[----:B------:R-:W-:-:S03]  /*31bd0*/  IADD3.X R31, R31, UR6, RZ, P2, !PT ;  /* 0x000000061f1f7c10 */ /* 0x000fc600097fe4ff */
[----:B------:R-:W-:Y:S04]  /*31be0*/  STL [R1+0x7f4], R18 ;  /* 0x0007f41201007387 */ /* 0x000fe80000100800 */
[----:B------:R5:W-:Y:S04]  /*31bf0*/  LDGSTS.E [R2+0x8000], [R12.64], P0 ;  /* 0x080000000c027fae */ /* 0x000be80008121848 */
[----:B-1----:R-:W2:Y:S04]  /*31c00*/  LDL.LU R29, [R1+0x934] ;  /* 0x00093400011d7983 */ /* 0x002ea80000300800 */
[----:B------:R1:W-:Y:S04]  /*31c10*/  STL [R1+0x7f0], R31 ;  /* 0x0007f01f01007387 */ /* 0x0003e80000100800 */
[----:B------:R-:W2:Y:S01]  /*31c20*/  LDL.LU R3, [R1+0x974] ;  /* 0x0009740001037983 */ /* 0x000ea20000300800 */
[----:B-----5:R-:W-:Y:S01]  /*31c30*/  IMAD.MOV.U32 R13, RZ, RZ, R31 ;  /* 0x000000ffff0d7224 */ /* 0x020fe200078e001f */
[----:B------:R-:W-:-:S02]  /*31c40*/  IADD3 R15, P1, R15, UR7, RZ ;  /* 0x000000070f0f7c10 */ /* 0x000fc4000ff3e0ff */
[----:B-1----:R-:W2:Y:S01]  /*31c50*/  LDL.LU R31, [R1+0x930] ;  /* 0x00093000011f7983 */ /* 0x002ea20000300800 */
[----:B------:R-:W-:Y:S01]  /*31c60*/  IMAD.MOV.U32 R12, RZ, RZ, R18 ;  /* 0x000000ffff0c7224 */ /* 0x000fe200078e0012 */
[----:B------:R-:W-:Y:S02]  /*31c70*/  IADD3 R22, P2, R22, UR7, RZ ;  /* 0x0000000716167c10 */ /* 0x000fe4000ff5e0ff */
[----:B------:R-:W2:Y:S04]  /*31c80*/  LDL.LU R18, [R1+0x970] ;  /* 0x0009700001127983 */ /* 0x000ea80000300800 */
[----:B------:R1:W-:Y:S04]  /*31c90*/  LDGSTS.E [R2+0x8800], [R12.64], P0 ;  /* 0x088000000c027fae */ /* 0x0003e80008121848 */
[----:B------:R-:W-:Y:S01]  /*31ca0*/  STL [R1+0x834], R15 ;  /* 0x0008340f01007387 */ /* 0x000fe20000100800 */
[----:B-1----:R-:W-:Y:S01]  /*31cb0*/  IMAD.MOV.U32 R12, RZ, RZ, R15 ;  /* 0x000000ffff0c7224 */ /* 0x002fe200078e000f */
[----:B---3--:R-:W-:-:S05]  /*31cc0*/  IADD3.X R23, R23, UR6, RZ, P1, !PT ;  /* 0x0000000617177c10 */ /* 0x008fca0008ffe4ff */
[----:B------:R-:W-:Y:S01]  /*31cd0*/  IMAD.MOV.U32 R13, RZ, RZ, R23 ;  /* 0x000000ffff0d7224 */ /* 0x000fe200078e0017 */
[----:B------:R1:W-:Y:S01]  /*31ce0*/  STL [R1+0x830], R23 ;  /* 0x0008301701007387 */ /* 0x0003e20000100800 */
[----:B------:R-:W-:-:S03]  /*31cf0*/  IADD3.X R26, R26, UR6, RZ, P2, !PT ;  /* 0x000000061a1a7c10 */ /* 0x000fc600097fe4ff */
[----:B------:R-:W-:Y:S04]  /*31d00*/  STL [R1+0x874], R22 ;  /* 0x0008741601007387 */ /* 0x000fe80000100800 */
[----:B------:R3:W-:Y:S04]  /*31d10*/  LDGSTS.E [R2+0x9000], [R12.64], P0 ;  /* 0x090000000c027fae */ /* 0x0007e80008121848 */
[----:B-1----:R-:W5:Y:S04]  /*31d20*/  LDL.LU R23, [R1+0x9b4] ;  /* 0x0009b40001177983 */ /* 0x002f680000300800 */
[----:B------:R1:W-:Y:S04]  /*31d30*/  STL [R1+0x870], R26 ;  /* 0x0008701a01007387 */ /* 0x0003e80000100800 */
[----:B------:R-:W5:Y:S01]  /*31d40*/  LDL.LU R15, [R1+0x9f4] ;  /* 0x0009f400010f7983 */ /* 0x000f620000300800 */
[----:B---3--:R-:W-:-:S03]  /*31d50*/  IMAD.MOV.U32 R13, RZ, RZ, R26 ;  /* 0x000000ffff0d7224 */ /* 0x008fc600078e001a */
[----:B-1----:R-:W3:Y:S01]  /*31d60*/  LDL.LU R26, [R1+0x9b0] ;  /* 0x0009b000011a7983 */ /* 0x002ee20000300800 */
[----:B------:R-:W-:-:S03]  /*31d70*/  IMAD.MOV.U32 R12, RZ, RZ, R22 ;  /* 0x000000ffff0c7224 */ /* 0x000fc600078e0016 */
[----:B------:R-:W3:Y:S01]  /*31d80*/  LDL.LU R22, [R1+0x9f0] ;  /* 0x0009f00001167983 */ /* 0x000ee20000300800 */
[----:B----4-:R-:W-:Y:S02]  /*31d90*/  IADD3 R27, P1, R27, UR7, RZ ;  /* 0x000000071b1b7c10 */ /* 0x010fe4000ff3e0ff */
[----:B------:R-:W-:Y:S01]  /*31da0*/  IADD3 R25, P2, R25, UR7, RZ ;  /* 0x0000000719197c10 */ /* 0x000fe2000ff5e0ff */
[----:B------:R1:W-:Y:S04]  /*31db0*/  LDGSTS.E [R2+0x9800], [R12.64], P0 ;  /* 0x098000000c027fae */ /* 0x0003e80008121848 */
[----:B------:R4:W-:Y:S01]  /*31dc0*/  STL [R1+0x8b4], R27 ;  /* 0x0008b41b01007387 */ /* 0x0009e20000100800 */
[----:B-1----:R-:W-:Y:S01]  /*31dd0*/  IMAD.MOV.U32 R12, RZ, RZ, R27 ;  /* 0x000000ffff0c7224 */ /* 0x002fe200078e001b */
[----:B--2---:R-:W-:-:S05]  /*31de0*/  IADD3.X R30, R30, UR6, RZ, P1, !PT ;  /* 0x000000061e1e7c10 */ /* 0x004fca0008ffe4ff */
[----:B------:R-:W-:Y:S01]  /*31df0*/  STL [R1+0x8b0], R30 ;  /* 0x0008b01e01007387 */ /* 0x000fe20000100800 */
[----:B------:R-:W-:-:S03]  /*31e00*/  IADD3.X R28, R28, UR6, RZ, P2, !PT ;  /* 0x000000061c1c7c10 */ /* 0x000fc600097fe4ff */
[----:B------:R-:W-:Y:S01]  /*31e10*/  STL [R1+0x8f4], R25 ;  /* 0x0008f41901007387 */ /* 0x000fe20000100800 */
[----:B------:R-:W-:-:S03]  /*31e20*/  IMAD.MOV.U32 R13, RZ, RZ, R30 ;  /* 0x000000ffff0d7224 */ /* 0x000fc600078e001e */
[----:B------:R-:W2:Y:S04]  /*31e30*/  LDL.LU R36, [R1+0xa34] ;  /* 0x000a340001247983 */ /* 0x000ea80000300800 */
[----:B------:R1:W-:Y:S04]  /*31e40*/  STL [R1+0x8f0], R28 ;  /* 0x0008f01c01007387 */ /* 0x0003e80000100800 */
[----:B----4-:R-:W4:Y:S04]  /*31e50*/  LDL.LU R27, [R1+0xa74] ;  /* 0x000a7400011b7983 */ /* 0x010f280000300800 */
[----:B------:R-:W4:Y:S04]  /*31e60*/  LDL.LU R37, [R1+0xa30] ;  /* 0x000a300001257983 */ /* 0x000f280000300800 */
[----:B------:R1:W-:Y:S02]  /*31e70*/  LDGSTS.E [R2+0xa000], [R12.64], P0 ;  /* 0x0a0000000c027fae */ /* 0x0003e40008121848 */
[----:B-1----:R-:W-:-:S02]  /*31e80*/  IMAD.MOV.U32 R13, RZ, RZ, R28 ;  /* 0x000000ffff0d7224 */ /* 0x002fc400078e001c */
[----:B------:R-:W4:Y:S01]  /*31e90*/  LDL.LU R28, [R1+0xa70] ;  /* 0x000a7000011c7983 */ /* 0x000f220000300800 */
[----:B------:R-:W-:-:S03]  /*31ea0*/  IMAD.MOV.U32 R12, RZ, RZ, R25 ;  /* 0x000000ffff0c7224 */ /* 0x000fc600078e0019 */
[----:B------:R-:W4:Y:S04]  /*31eb0*/  LDL.LU R30, [R1+0xab4] ;  /* 0x000ab400011e7983 */ /* 0x000f280000300800 */
[----:B------:R-:W4:Y:S04]  /*31ec0*/  LDL.LU R25, [R1+0xaf4] ;  /* 0x000af40001197983 */ /* 0x000f280000300800 */
[----:B------:R1:W-:Y:S01]  /*31ed0*/  LDGSTS.E [R2+0xa800], [R12.64], P0 ;  /* 0x0a8000000c027fae */ /* 0x0003e20008121848 */
[----:B------:R-:W-:-:S05]  /*31ee0*/  IADD3 R29, P1, R29, UR7, RZ ;  /* 0x000000071d1d7c10 */ /* 0x000fca000ff3e0ff */
[----:B------:R-:W-:Y:S01]  /*31ef0*/  STL [R1+0x934], R29 ;  /* 0x0009341d01007387 */ /* 0x000fe20000100800 */
[----:B------:R-:W-:Y:S02]  /*31f00*/  IADD3 R3, P2, R3, UR7, RZ ;  /* 0x0000000703037c10 */ /* 0x000fe4000ff5e0ff */
[----:B------:R-:W-:Y:S02]  /*31f10*/  IADD3.X R31, R31, UR6, RZ, P1, !PT ;  /* 0x000000061f1f7c10 */ /* 0x000fe40008ffe4ff */
[----:B------:R-:W-:-:S03]  /*31f20*/  IADD3.X R18, R18, UR6, RZ, P2, !PT ;  /* 0x0000000612127c10 */ /* 0x000fc600097fe4ff */
[----:B------:R1:W-:Y:S02]  /*31f30*/  STL [R1+0x930], R31 ;  /* 0x0009301f01007387 */ /* 0x0003e40000100800 */
[----:B-1----:R-:W-:Y:S02]  /*31f40*/  IMAD.MOV.U32 R13, RZ, RZ, R31 ;  /* 0x000000ffff0d7224 */ /* 0x002fe400078e001f */
[----:B------:R1:W-:Y:S01]  /*31f50*/  STL [R1+0x974], R3 ;  /* 0x0009740301007387 */ /* 0x0003e20000100800 */
[----:B------:R-:W-:-:S03]  /*31f60*/  IMAD.MOV.U32 R12, RZ, RZ, R29 ;  /* 0x000000ffff0c7224 */ /* 0x000fc600078e001d */
[----:B------:R-:W4:Y:S04]  /*31f70*/  LDL.LU R31, [R1+0xab0] ;  /* 0x000ab000011f7983 */ /* 0x000f280000300800 */
[----:B------:R1:W-:Y:S04]  /*31f80*/  STL [R1+0x970], R18 ;  /* 0x0009701201007387 */ /* 0x0003e80000100800 */
[----:B------:R-:W4:Y:S04]  /*31f90*/  LDL.LU R29, [R1+0xaf0] ;  /* 0x000af000011d7983 */ /* 0x000f280000300800 */
[----:B------:R1:W-:Y:S02]  /*31fa0*/  LDGSTS.E [R2+0xb000], [R12.64], P0 ;  /* 0x0b0000000c027fae */ /* 0x0003e40008121848 */
[----:B-1----:R-:W-:-:S02]  /*31fb0*/  IMAD.MOV.U32 R12, RZ, RZ, R3 ;  /* 0x000000ffff0c7224 */ /* 0x002fc400078e0003 */
[----:B------:R-:W-:Y:S01]  /*31fc0*/  IMAD.MOV.U32 R13, RZ, RZ, R18 ;  /* 0x000000ffff0d7224 */ /* 0x000fe200078e0012 */
[----:B------:R-:W4:Y:S04]  /*31fd0*/  LDL.LU R3, [R1+0xb34] ;  /* 0x000b340001037983 */ /* 0x000f280000300800 */
[----:B------:R-:W4:Y:S04]  /*31fe0*/  LDL.LU R18, [R1+0xb74] ;  /* 0x000b740001127983 */ /* 0x000f280000300800 */
[----:B------:R1:W-:Y:S01]  /*31ff0*/  LDGSTS.E [R2+0xb800], [R12.64], P0 ;  /* 0x0b8000000c027fae */ /* 0x0003e20008121848 */
[----:B-----5:R-:W-:-:S05]  /*32000*/  IADD3 R23, P1, R23, UR7, RZ ;  /* 0x0000000717177c10 */ /* 0x020fca000ff3e0ff */
[----:B------:R5:W-:Y:S01]  /*32010*/  STL [R1+0x9b4], R23 ;  /* 0x0009b41701007387 */ /* 0x000be20000100800 */
[----:B------:R-:W-:Y:S02]  /*32020*/  IADD3 R15, P2, R15, UR7, RZ ;  /* 0x000000070f0f7c10 */ /* 0x000fe4000ff5e0ff */
[----:B---3--:R-:W-:Y:S01]  /*32030*/  IADD3.X R26, R26, UR6, RZ, P1, !PT ;  /* 0x000000061a1a7c10 */ /* 0x008fe20008ffe4ff */
[----:B-1----:R-:W-:Y:S01]  /*32040*/  IMAD.MOV.U32 R12, RZ, RZ, R23 ;  /* 0x000000ffff0c7224 */ /* 0x002fe200078e0017 */
[----:B------:R-:W-:-:S03]  /*32050*/  IADD3.X R22, R22, UR6, RZ, P2, !PT ;  /* 0x0000000616167c10 */ /* 0x000fc600097fe4ff */
[----:B------:R1:W-:Y:S04]  /*32060*/  STL [R1+0x9b0], R26 ;  /* 0x0009b01a01007387 */ /* 0x0003e80000100800 */
[----:B------:R-:W-:Y:S01]  /*32070*/  STL [R1+0x9f4], R15 ;  /* 0x0009f40f01007387 */ /* 0x000fe20000100800 */
[----:B------:R-:W-:-:S03]  /*32080*/  IMAD.MOV.U32 R13, RZ, RZ, R26 ;  /* 0x000000ffff0d7224 */ /* 0x000fc600078e001a */
[----:B-----5:R-:W3:Y:S04]  /*32090*/  LDL.LU R23, [R1+0xb30] ;  /* 0x000b300001177983 */ /* 0x020ee80000300800 */
[----:B------:R5:W-:Y:S04]  /*320a0*/  STL [R1+0x9f0], R22 ;  /* 0x0009f01601007387 */ /* 0x000be80000100800 */
[----:B-1----:R-:W3:Y:S04]  /*320b0*/  LDL.LU R26, [R1+0xb70] ;  /* 0x000b7000011a7983 */ /* 0x002ee80000300800 */
[----:B------:R1:W-:Y:S02]  /*320c0*/  LDGSTS.E [R2+0xc000], [R12.64], P0 ;  /* 0x0c0000000c027fae */ /* 0x0003e40008121848 */
[----:B-1----:R-:W-:-:S02]  /*320d0*/  IMAD.MOV.U32 R12, RZ, RZ, R15 ;  /* 0x000000ffff0c7224 */ /* 0x002fc400078e000f */
[----:B------:R-:W-:Y:S02]  /*320e0*/  IMAD.MOV.U32 R13, RZ, RZ, R22 ;  /* 0x000000ffff0d7224 */ /* 0x000fe400078e0016 */
[----:B-----5:R-:W5:Y:S01]  /*320f0*/  LDL.LU R22, [R1+0x3bc] ;  /* 0x0003bc0001167983 */ /* 0x020f620000300800 */
[----:B--2---:R-:W-:-:S03]  /*32100*/  IADD3 R36, P1, R36, UR7, RZ ;  /* 0x0000000724247c10 */ /* 0x004fc6000ff3e0ff */
[----:B------:R1:W-:Y:S04]  /*32110*/  LDGSTS.E [R2+0xc800], [R12.64], P0 ;  /* 0x0c8000000c027fae */ /* 0x0003e80008121848 */
[----:B------:R-:W2:Y:S01]  /*32120*/  LDL.LU R15, [R1+0x3fc] ;  /* 0x0003fc00010f7983 */ /* 0x000ea20000300800 */
[----:B----4-:R-:W-:Y:S02]  /*32130*/  IADD3 R27, P2, R27, UR7, RZ ;  /* 0x000000071b1b7c10 */ /* 0x010fe4000ff5e0ff */
[----:B------:R-:W-:Y:S01]  /*32140*/  IADD3.X R37, R37, UR6, RZ, P1, !PT ;  /* 0x0000000625257c10 */ /* 0x000fe20008ffe4ff */
[----:B-1----:R-:W-:-:S04]  /*32150*/  IMAD.MOV.U32 R12, RZ, RZ, R36 ;  /* 0x000000ffff0c7224 */ /* 0x002fc800078e0024 */
[----:B------:R-:W-:Y:S01]  /*32160*/  IMAD.MOV.U32 R13, RZ, RZ, R37 ;  /* 0x000000ffff0d7224 */ /* 0x000fe200078e0025 */
[----:B------:R-:W-:Y:S04]  /*32170*/  STL [R1+0xa34], R36 ;  /* 0x000a342401007387 */ /* 0x000fe80000100800 */
[----:B------:R-:W-:Y:S04]  /*32180*/  STL [R1+0xa30], R37 ;  /* 0x000a302501007387 */ /* 0x000fe80000100800 */
[----:B------:R-:W-:Y:S01]  /*32190*/  STL [R1+0xa74], R27 ;  /* 0x000a741b01007387 */ /* 0x000fe20000100800 */
[----:B------:R-:W-:-:S03]  /*321a0*/  IADD3.X R28, R28, UR6, RZ, P2, !PT ;  /* 0x000000061c1c7c10 */ /* 0x000fc600097fe4ff */
[----:B------:R1:W-:Y:S01]  /*321b0*/  LDGSTS.E [R2+0xd000], [R12.64], P0 ;  /* 0x0d0000000c027fae */ /* 0x0003e20008121848 */
[----:B------:R-:W-:-:S03]  /*321c0*/  IADD3 R30, P1, R30, UR7, RZ ;  /* 0x000000071e1e7c10 */ /* 0x000fc6000ff3e0ff */
[----:B------:R4:W-:Y:S01]  /*321d0*/  STL [R1+0xa70], R28 ;  /* 0x000a701c01007387 */ /* 0x0009e20000100800 */
[----:B------:R-:W-:Y:S01]  /*321e0*/  IADD3 R25, P2, R25, UR7, RZ ;  /* 0x0000000719197c10 */ /* 0x000fe2000ff5e0ff */
[----:B-1----:R-:W-:Y:S02]  /*321f0*/  IMAD.MOV.U32 R13, RZ, RZ, R28 ;  /* 0x000000ffff0d7224 */ /* 0x002fe400078e001c */
[----:B----4-:R-:W3:Y:S01]  /*32200*/  LDL.LU R28, [R1+0x3b8] ;  /* 0x0003b800011c7983 */ /* 0x010ee20000300800 */
[----:B------:R-:W-:-:S03]  /*32210*/  IMAD.MOV.U32 R12, RZ, RZ, R27 ;  /* 0x000000ffff0c7224 */ /* 0x000fc600078e001b */
[----:B------:R-:W3:Y:S04]  /*32220*/  LDL.LU R27, [R1+0x3f8] ;  /* 0x0003f800011b7983 */ /* 0x000ee80000300800 */
[----:B------:R1:W-:Y:S04]  /*32230*/  LDGSTS.E [R2+0xd800], [R12.64], P0 ;  /* 0x0d8000000c027fae */ /* 0x0003e80008121848 */
[----:B------:R1:W-:Y:S02]  /*32240*/  STL [R1+0xab4], R30 ;  /* 0x000ab41e01007387 */ /* 0x0003e40000100800 */
[----:B-1----:R-:W-:Y:S01]  /*32250*/  IMAD.MOV.U32 R12, RZ, RZ, R30 ;  /* 0x000000ffff0c7224 */ /* 0x002fe200078e001e */
[----:B------:R-:W-:-:S05]  /*32260*/  IADD3.X R31, R31, UR6, RZ, P1, !PT ;  /* 0x000000061f1f7c10 */ /* 0x000fca0008ffe4ff */
[----:B------:R-:W-:Y:S01]  /*32270*/  IMAD.MOV.U32 R13, RZ, RZ, R31 ;  /* 0x000000ffff0d7224 */ /* 0x000fe200078e001f */
[----:B------:R-:W-:Y:S01]  /*32280*/  IADD3.X R29, R29, UR6, RZ, P2, !PT ;  /* 0x000000061d1d7c10 */ /* 0x000fe200097fe4ff */
[----:B------:R-:W-:Y:S04]  /*32290*/  STL [R1+0xab0], R31 ;  /* 0x000ab01f01007387 */ /* 0x000fe80000100800 */
[----:B------:R1:W-:Y:S04]  /*322a0*/  STL [R1+0xaf4], R25 ;  /* 0x000af41901007387 */ /* 0x0003e80000100800 */
[----:B------:R1:W-:Y:S04]  /*322b0*/  LDGSTS.E [R2+0xe000], [R12.64], P0 ;  /* 0x0e0000000c027fae */ /* 0x0003e80008121848 */
[----:B------:R-:W-:Y:S04]  /*322c0*/  STL [R1+0xaf0], R29 ;  /* 0x000af01d01007387 */ /* 0x000fe80000100800 */
[----:B------:R-:W3:Y:S01]  /*322d0*/  LDL.LU R30, [R1+0x438] ;  /* 0x00043800011e7983 */ /* 0x000ee20000300800 */
[----:B-1----:R-:W-:-:S03]  /*322e0*/  IMAD.MOV.U32 R12, RZ, RZ, R25 ;  /* 0x000000ffff0c7224 */ /* 0x002fc600078e0019 */
[----:B------:R-:W3:Y:S01]  /*322f0*/  LDL.LU R25, [R1+0x43c] ;  /* 0x00043c0001197983 */ /* 0x000ee20000300800 */
[----:B------:R-:W-:-:S03]  /*32300*/  IADD3 R3, P1, R3, UR7, RZ ;  /* 0x0000000703037c10 */ /* 0x000fc6000ff3e0ff */
[----:B------:R-:W3:Y:S01]  /*32310*/  LDL.LU R37, [R1+0x478] ;  /* 0x0004780001257983 */ /* 0x000ee20000300800 */
[----:B------:R-:W-:Y:S01]  /*32320*/  IMAD.MOV.U32 R13, RZ, RZ, R29 ;  /* 0x000000ffff0d7224 */ /* 0x000fe200078e001d */
[----:B------:R-:W-:Y:S02]  /*32330*/  IADD3 R18, P2, R18, UR7, RZ ;  /* 0x0000000712127c10 */ /* 0x000fe4000ff5e0ff */
[----:B------:R-:W3:Y:S04]  /*32340*/  LDL.LU R36, [R1+0x47c] ;  /* 0x00047c0001247983 */ /* 0x000ee80000300800 */
[----:B------:R1:W-:Y:S04]  /*32350*/  STL [R1+0xb34], R3 ;  /* 0x000b340301007387 */ /* 0x0003e80000100800 */
[----:B------:R1:W-:Y:S02]  /*32360*/  LDGSTS.E [R2+0xe800], [R12.64], P0 ;  /* 0x0e8000000c027fae */ /* 0x0003e40008121848 */
[----:B-1----:R-:W-:Y:S01]  /*32370*/  IMAD.MOV.U32 R12, RZ, RZ, R3 ;  /* 0x000000ffff0c7224 */ /* 0x002fe200078e0003 */
[----:B---3--:R-:W-:-:S05]  /*32380*/  IADD3.X R23, R23, UR6, RZ, P1, !PT ;  /* 0x0000000617177c10 */ /* 0x008fca0008ffe4ff */
[----:B------:R1:W-:Y:S01]  /*32390*/  STL [R1+0xb30], R23 ;  /* 0x000b301701007387 */ /* 0x0003e20000100800 */
[----:B------:R-:W-:-:S03]  /*323a0*/  IADD3.X R26, R26, UR6, RZ, P2, !PT ;  /* 0x000000061a1a7c10 */ /* 0x000fc600097fe4ff */
[----:B------:R3:W-:Y:S01]  /*323b0*/  STL [R1+0xb74], R18 ;  /* 0x000b741201007387 */ /* 0x0007e20000100800 */
[----:B------:R-:W-:-:S03]  /*323c0*/  IMAD.MOV.U32 R13, RZ, RZ, R23 ;  /* 0x000000ffff0d7224 */ /* 0x000fc600078e0017 */
[----:B------:R-:W4:Y:S04]  /*323d0*/  LDL.LU R3, [R1+0x4bc] ;  /* 0x0004bc0001037983 */ /* 0x000f280000300800 */
[----:B------:R2:W-:Y:S04]  /*323e0*/  STL [R1+0xb70], R26 ;  /* 0x000b701a01007387 */ /* 0x0005e80000100800 */
[----:B-1----:R-:W4:Y:S04]  /*323f0*/  LDL.LU R23, [R1+0x4fc] ;  /* 0x0004fc0001177983 */ /* 0x002f280000300800 */
[----:B------:R-:W4:Y:S04]  /*32400*/  LDL.LU R29, [R1+0x4b8] ;  /* 0x0004b800011d7983 */ /* 0x000f280000300800 */
[----:B------:R-:W4:Y:S01]  /*32410*/  LDL.LU R31, [R1+0x4f8] ;  /* 0x0004f800011f7983 */ /* 0x000f220000300800 */
[----:B-----5:R-:W-:-:S03]  /*32420*/  IADD3 R22, P1, R22, UR7, RZ ;  /* 0x0000000716167c10 */ /* 0x020fc6000ff3e0ff */
[----:B------:R1:W-:Y:S01]  /*32430*/  LDGSTS.E [R2+0xf000], [R12.64], P0 ;  /* 0x0f0000000c027fae */ /* 0x0003e20008121848 */
[----:B--2---:R-:W-:-:S03]  /*32440*/  IADD3 R15, P2, R15, UR7, RZ ;  /* 0x000000070f0f7c10 */ /* 0x004fc6000ff5e0ff */
[----:B------:R2:W-:Y:S01]  /*32450*/  STL [R1+0x3bc], R22 ;  /* 0x0003bc1601007387 */ /* 0x0005e20000100800 */
[----:B-1----:R-:W-:Y:S02]  /*32460*/  IMAD.MOV.U32 R12, RZ, RZ, R18 ;  /* 0x000000ffff0c7224 */ /* 0x002fe400078e0012 */
[----:B------:R-:W-:Y:S01]  /*32470*/  IMAD.MOV.U32 R13, RZ, RZ, R26 ;  /* 0x000000ffff0d7224 */ /* 0x000fe200078e001a */
[----:B---3--:R-:W-:-:S04]  /*32480*/  LOP3.LUT R18, R245, 0x10, RZ, 0x3c, !PT ;  /* 0x00000010f5127812 */ /* 0x008fc800078e3cff */
[----:B------:R1:W-:Y:S04]  /*32490*/  LDGSTS.E [R2+0xf800], [R12.64], P0 ;  /* 0x0f8000000c027fae */ /* 0x0003e80008121848 */
[----:B------:R-:W-:Y:S01]  /*324a0*/  STL [R1+0x3fc], R15 ;  /* 0x0003fc0f01007387 */ /* 0x000fe20000100800 */
[----:B-1----:R-:W-:-:S04]  /*324b0*/  IMAD.U32 R2, RZ, RZ, UR5 ;  /* 0x00000005ff027e24 */ /* 0x002fc8000f8e00ff */
[----:B------:R-:W-:Y:S01]  /*324c0*/  IMAD R2, R2, 0x10000, R18 ;  /* 0x0001000002027824 */ /* 0x000fe200078e0212 */
[----:B------:R-:W-:Y:S01]  /*324d0*/  IADD3.X R28, R28, UR6, RZ, P1, !PT ;  /* 0x000000061c1c7c10 */ /* 0x000fe20008ffe4ff */
[----:B------:R-:W-:-:S04]  /*324e0*/  IMAD.MOV.U32 R12, RZ, RZ, R22 ;  /* 0x000000ffff0c7224 */ /* 0x000fc800078e0016 */
[----:B------:R1:W-:Y:S04]  /*324f0*/  STL [R1+0x3b8], R28 ;  /* 0x0003b81c01007387 */ /* 0x0003e80000100800 */
[----:B------:R-:W3:Y:S04]  /*32500*/  LDL.LU R18, [R1+0x53c] ;  /* 0x00053c0001127983 */ /* 0x000ee80000300800 */
[----:B------:R-:W5:Y:S01]  /*32510*/  LDL.LU R26, [R1+0x57c] ;  /* 0x00057c00011a7983 */ /* 0x000f620000300800 */
[----:B------:R-:W-:-:S03]  /*32520*/  IMAD.MOV.U32 R13, RZ, RZ, R28 ;  /* 0x000000ffff0d7224 */ /* 0x000fc600078e001c */
[----:B--2---:R-:W5:Y:S01]  /*32530*/  LDL.LU R22, [R1+0x538] ;  /* 0x0005380001167983 */ /* 0x004f620000300800 */
[----:B------:R-:W-:-:S03]  /*32540*/  IADD3.X R27, R27, UR6, RZ, P2, !PT ;  /* 0x000000061b1b7c10 */ /* 0x000fc600097fe4ff */
[----:B-1----:R-:W5:Y:S04]  /*32550*/  LDL.LU R28, [R1+0x578] ;  /* 0x00057800011c7983 */ /* 0x002f680000300800 */
[----:B------:R1:W-:Y:S04]  /*32560*/  LDGSTS.E [R2+0x100], [R12.64], P0 ;  /* 0x001000000c027fae */ /* 0x0003e80008121848 */
[----:B------:R1:W-:Y:S02]  /*32570*/  STL [R1+0x3f8], R27 ;  /* 0x0003f81b01007387 */ /* 0x0003e40000100800 */
[----:B-1----:R-:W-:-:S02]  /*32580*/  IMAD.MOV.U32 R12, RZ, RZ, R15 ;  /* 0x000000ffff0c7224 */ /* 0x002fc400078e000f */
[----:B------:R-:W-:Y:S02]  /*32590*/  IMAD.MOV.U32 R13, RZ, RZ, R27 ;  /* 0x000000ffff0d7224 */ /* 0x000fe400078e001b */
[----:B------:R-:W5:Y:S04]  /*325a0*/  LDL.LU R27, [R1+0x5bc] ;  /* 0x0005bc00011b7983 */ /* 0x000f680000300800 */
[----:B------:R-:W5:Y:S04]  /*325b0*/  LDL.LU R15, [R1+0x5fc] ;  /* 0x0005fc00010f7983 */ /* 0x000f680000300800 */
[----:B------:R1:W-:Y:S01]  /*325c0*/  LDGSTS.E [R2+0x900], [R12.64], P0 ;  /* 0x009000000c027fae */ /* 0x0003e20008121848 */
[----:B------:R-:W-:-:S04]  /*325d0*/  IADD3 R25, P1, R25, UR7, RZ ;  /* 0x0000000719197c10 */ /* 0x000fc8000ff3e0ff */
[----:B------:R-:W-:Y:S01]  /*325e0*/  IADD3.X R30, R30, UR6, RZ, P1, !PT ;  /* 0x000000061e1e7c10 */ /* 0x000fe20008ffe4ff */
[----:B------:R-:W-:Y:S01]  /*325f0*/  STL [R1+0x43c], R25 ;  /* 0x00043c1901007387 */ /* 0x000fe20000100800 */
[----:B------:R-:W-:-:S03]  /*32600*/  IADD3 R36, P2, R36, UR7, RZ ;  /* 0x0000000724247c10 */ /* 0x000fc6000ff5e0ff */
[----:B------:R1:W-:Y:S02]  /*32610*/  STL [R1+0x438], R30 ;  /* 0x0004381e01007387 */ /* 0x0003e40000100800 */
[----:B-1----:R-:W-:Y:S01]  /*32620*/  IMAD.MOV.U32 R13, RZ, RZ, R30 ;  /* 0x000000ffff0d7224 */ /* 0x002fe200078e001e */
[----:B------:R-:W-:Y:S01]  /*32630*/  IADD3.X R37, R37, UR6, RZ, P2, !PT ;  /* 0x0000000625257c10 */ /* 0x000fe200097fe4ff */
[----:B------:R-:W-:Y:S01]  /*32640*/  STL [R1+0x47c], R36 ;  /* 0x00047c2401007387 */ /* 0x000fe20000100800 */
[----:B------:R-:W-:-:S03]  /*32650*/  IMAD.MOV.U32 R12, RZ, RZ, R25 ;  /* 0x000000ffff0c7224 */ /* 0x000fc600078e0019 */
[----:B------:R-:W5:Y:S04]  /*32660*/  LDL.LU R30, [R1+0x5b8] ;  /* 0x0005b800011e7983 */ /* 0x000f680000300800 */
[----:B------:R-:W-:Y:S04]  /*32670*/  STL [R1+0x478], R37 ;  /* 0x0004782501007387 */ /* 0x000fe80000100800 */
[----:B------:R-:W5:Y:S04]  /*32680*/  LDL.LU R25, [R1+0x5f8] ;  /* 0x0005f80001197983 */ /* 0x000f680000300800 */
[----:B------:R1:W-:Y:S02]  /*32690*/  LDGSTS.E [R2+0x1100], [R12.64], P0 ;  /* 0x011000000c027fae */ /* 0x0003e40008121848 */
[----:B-1----:R-:W-:-:S02]  /*326a0*/  IMAD.MOV.U32 R12, RZ, RZ, R36 ;  /* 0x000000ffff0c7224 */ /* 0x002fc400078e0024 */
[----:B------:R-:W-:-:S05]  /*326b0*/  IMAD.MOV.U32 R13, RZ, RZ, R37 ;  /* 0x000000ffff0d7224 */ /* 0x000fca00078e0025 */
[----:B------:R1:W-:Y:S01]  /*326c0*/  LDGSTS.E [R2+0x1900], [R12.64], P0 ;  /* 0x019000000c027fae */ /* 0x0003e20008121848 */
[----:B----4-:R-:W-:Y:S02]  /*326d0*/  IADD3 R3, P1, R3, UR7, RZ ;  /* 0x0000000703037c10 */ /* 0x010fe4000ff3e0ff */
[----:B------:R-:W-:Y:S02]  /*326e0*/  IADD3 R23, P2, R23, UR7, RZ ;  /* 0x0000000717177c10 */ /* 0x000fe4000ff5e0ff */
[----:B------:R-:W-:Y:S01]  /*326f0*/  IADD3.X R29, R29, UR6, RZ, P1, !PT ;  /* 0x000000061d1d7c10 */ /* 0x000fe20008ffe4ff */
[----:B------:R-:W-:Y:S01]  /*32700*/  STL [R1+0x4bc], R3 ;  /* 0x0004bc0301007387 */ /* 0x000fe20000100800 */
[----:B-1----:R-:W-:Y:S01]  /*32710*/  IMAD.MOV.U32 R12, RZ, RZ, R3 ;  /* 0x000000ffff0c7224 */ /* 0x002fe200078e0003 */
[----:B------:R-:W-:Y:S02]  /*32720*/  IADD3.X R31, R31, UR6, RZ, P2, !PT ;  /* 0x000000061f1f7c10 */ /* 0x000fe400097fe4ff */
[----:B------:R-:W-:Y:S01]  /*32730*/  IMAD.MOV.U32 R13, RZ, RZ, R29 ;  /* 0x000000ffff0d7224 */ /* 0x000fe200078e001d */
[----:B------:R1:W-:Y:S04]  /*32740*/  STL [R1+0x4b8], R29 ;  /* 0x0004b81d01007387 */ /* 0x0003e80000100800 */
[----:B------:R-:W-:Y:S04]  /*32750*/  STL [R1+0x4fc], R23 ;  /* 0x0004fc1701007387 */ /* 0x000fe80000100800 */
[----:B------:R4:W-:Y:S04]  /*32760*/  LDGSTS.E [R2+0x2100], [R12.64], P0 ;  /* 0x021000000c027fae */ /* 0x0009e80008121848 */
[----:B-1----:R-:W2:Y:S04]  /*32770*/  LDL.LU R29, [R1+0x63c] ;  /* 0x00063c00011d7983 */ /* 0x002ea80000300800 */
[----:B------:R1:W-:Y:S04]  /*32780*/  STL [R1+0x4f8], R31 ;  /* 0x0004f81f01007387 */ /* 0x0003e80000100800 */
[----:B------:R-:W2:Y:S01]  /*32790*/  LDL.LU R3, [R1+0x67c] ;  /* 0x00067c0001037983 */ /* 0x000ea20000300800 */
[----:B----4-:R-:W-:-:S03]  /*327a0*/  IMAD.MOV.U32 R13, RZ, RZ, R31 ;  /* 0x000000ffff0d7224 */ /* 0x010fc600078e001f */
[----:B-1----:R-:W4:Y:S01]  /*327b0*/  LDL.LU R31, [R1+0x638] ;  /* 0x00063800011f7983 */ /* 0x002f220000300800 */
[----:B------:R-:W-:-:S03]  /*327c0*/  IMAD.MOV.U32 R12, RZ, RZ, R23 ;  /* 0x000000ffff0c7224 */ /* 0x000fc600078e0017 */
[----:B------:R-:W4:Y:S04]  /*327d0*/  LDL.LU R23, [R1+0x678] ;  /* 0x0006780001177983 */ /* 0x000f280000300800 */
[----:B------:R1:W-:Y:S01]  /*327e0*/  LDGSTS.E [R2+0x2900], [R12.64], P0 ;  /* 0x029000000c027fae */ /* 0x0003e20008121848 */
[----:B---3--:R-:W-:Y:S02]  /*327f0*/  IADD3 R18, P1, R18, UR7, RZ ;  /* 0x0000000712127c10 */ /* 0x008fe4000ff3e0ff */
[----:B-----5:R-:W-:Y:S02]  /*32800*/  IADD3 R26, P2, R26, UR7, RZ ;  /* 0x000000071a1a7c10 */ /* 0x020fe4000ff5e0ff */
[----:B------:R-:W-:Y:S01]  /*32810*/  IADD3.X R22, R22, UR6, RZ, P1, !PT ;  /* 0x0000000616167c10 */ /* 0x000fe20008ffe4ff */
[----:B------:R-:W-:Y:S01]  /*32820*/  STL [R1+0x53c], R18 ;  /* 0x00053c1201007387 */ /* 0x000fe20000100800 */
[----:B-1----:R-:W-:Y:S01]  /*32830*/  IMAD.MOV.U32 R12, RZ, RZ, R18 ;  /* 0x000000ffff0c7224 */ /* 0x002fe200078e0012 */
[----:B------:R-:W-:-:S02]  /*32840*/  IADD3.X R28, R28, UR6, RZ, P2, !PT ;  /* 0x000000061c1c7c10 */ /* 0x000fc400097fe4ff */
[----:B------:R-:W-:Y:S01]  /*32850*/  IMAD.MOV.U32 R13, RZ, RZ, R22 ;  /* 0x000000ffff0d7224 */ /* 0x000fe200078e0016 */
[----:B------:R1:W-:Y:S04]  /*32860*/  STL [R1+0x538], R22 ;  /* 0x0005381601007387 */ /* 0x0003e80000100800 */
[----:B------:R-:W-:Y:S04]  /*32870*/  STL [R1+0x57c], R26 ;  /* 0x00057c1a01007387 */ /* 0x000fe80000100800 */
[----:B------:R3:W-:Y:S04]  /*32880*/  LDGSTS.E [R2+0x3100], [R12.64], P0 ;  /* 0x031000000c027fae */ /* 0x0007e80008121848 */
[----:B-1----:R-:W5:Y:S04]  /*32890*/  LDL.LU R22, [R1+0x6bc] ;  /* 0x0006bc0001167983 */ /* 0x002f680000300800 */
[----:B------:R1:W-:Y:S01]  /*328a0*/  STL [R1+0x578], R28 ;  /* 0x0005781c01007387 */ /* 0x0003e20000100800 */
[----:B------:R-:W-:-:S03]  /*328b0*/  IADD3 R27, P1, R27, UR7, RZ ;  /* 0x000000071b1b7c10 */ /* 0x000fc6000ff3e0ff */
[----:B------:R-:W5:Y:S01]  /*328c0*/  LDL.LU R18, [R1+0x6fc] ;  /* 0x0006fc0001127983 */ /* 0x000f620000300800 */
[----:B---3--:R-:W-:Y:S01]  /*328d0*/  IMAD.MOV.U32 R13, RZ, RZ, R28 ;  /* 0x000000ffff0d7224 */ /* 0x008fe200078e001c */
[----:B------:R-:W-:Y:S02]  /*328e0*/  IADD3 R15, P2, R15, UR7, RZ ;  /* 0x000000070f0f7c10 */ /* 0x000fe4000ff5e0ff */
[----:B-1----:R-:W3:Y:S01]  /*328f0*/  LDL.LU R28, [R1+0x6b8] ;  /* 0x0006b800011c7983 */ /* 0x002ee20000300800 */
[----:B------:R-:W-:-:S03]  /*32900*/  IMAD.MOV.U32 R12, RZ, RZ, R26 ;  /* 0x000000ffff0c7224 */ /* 0x000fc600078e001a */
[----:B------:R-:W3:Y:S04]  /*32910*/  LDL.LU R26, [R1+0x6f8] ;  /* 0x0006f800011a7983 */ /* 0x000ee80000300800 */
[----:B------:R1:W-:Y:S04]  /*32920*/  STL [R1+0x5bc], R27 ;  /* 0x0005bc1b01007387 */ /* 0x0003e80000100800 */
[----:B------:R1:W-:Y:S02]  /*32930*/  LDGSTS.E [R2+0x3900], [R12.64], P0 ;  /* 0x039000000c027fae */ /* 0x0003e40008121848 */
[----:B-1----:R-:W-:Y:S01]  /*32940*/  IMAD.MOV.U32 R12, RZ, RZ, R27 ;  /* 0x000000ffff0c7224 */ /* 0x002fe200078e001b */
[----:B------:R-:W-:-:S05]  /*32950*/  IADD3.X R30, R30, UR6, RZ, P1, !PT ;  /* 0x000000061e1e7c10 */ /* 0x000fca0008ffe4ff */
[----:B------:R1:W-:Y:S01]  /*32960*/  STL [R1+0x5b8], R30 ;  /* 0x0005b81e01007387 */ /* 0x0003e20000100800 */
[----:B------:R-:W-:-:S03]  /*32970*/  IADD3.X R25, R25, UR6, RZ, P2, !PT ;  /* 0x0000000619197c10 */ /* 0x000fc600097fe4ff */
[----:B------:R1:W-:Y:S01]  /*32980*/  STL [R1+0x5fc], R15 ;  /* 0x0005fc0f01007387 */ /* 0x0003e20000100800 */
[----:B------:R-:W-:-:S03]  /*32990*/  IMAD.MOV.U32 R13, RZ, RZ, R30 ;  /* 0x000000ffff0d7224 */ /* 0x000fc600078e001e */
[----:B------:R-:W3:Y:S04]  /*329a0*/  LDL.LU R27, [R1+0x73c] ;  /* 0x00073c00011b7983 */ /* 0x000ee80000300800 */
[----:B------:R1:W-:Y:S04]  /*329b0*/  STL [R1+0x5f8], R25 ;  /* 0x0005f81901007387 */ /* 0x0003e80000100800 */
[----:B------:R-:W3:Y:S04]  /*329c0*/  LDL.LU R36, [R1+0x77c] ;  /* 0x00077c0001247983 */ /* 0x000ee80000300800 */
[----:B-1----:R-:W3:Y:S04]  /*329d0*/  LDL.LU R30, [R1+0x738] ;  /* 0x00073800011e7983 */ /* 0x002ee80000300800 */
[----:B------:R-:W3:Y:S04]  /*329e0*/  LDL.LU R37, [R1+0x778] ;  /* 0x0007780001257983 */ /* 0x000ee80000300800 */
[----:B------:R1:W-:Y:S02]  /*329f0*/  LDGSTS.E [R2+0x4100], [R12.64], P0 ;  /* 0x041000000c027fae */ /* 0x0003e40008121848 */
[----:B-1----:R-:W-:-:S02]  /*32a00*/  IMAD.MOV.U32 R12, RZ, RZ, R15 ;  /* 0x000000ffff0c7224 */ /* 0x002fc400078e000f */
[----:B------:R-:W-:Y:S01]  /*32a10*/  IMAD.MOV.U32 R13, RZ, RZ, R25 ;  /* 0x000000ffff0d7224 */ /* 0x000fe200078e0019 */
[----:B------:R-:W3:Y:S04]  /*32a20*/  LDL.LU R15, [R1+0x7bc] ;  /* 0x0007bc00010f7983 */ /* 0x000ee80000300800 */
[----:B------:R-:W3:Y:S04]  /*32a30*/  LDL.LU R25, [R1+0x7fc] ;  /* 0x0007fc0001197983 */ /* 0x000ee80000300800 */
[----:B------:R1:W-:Y:S01]  /*32a40*/  LDGSTS.E [R2+0x4900], [R12.64], P0 ;  /* 0x049000000c027fae */ /* 0x0003e20008121848 */
[----:B--2---:R-:W-:-:S05]  /*32a50*/  IADD3 R29, P1, R29, UR7, RZ ;  /* 0x000000071d1d7c10 */ /* 0x004fca000ff3e0ff */
[----:B------:R2:W-:Y:S01]  /*32a60*/  STL [R1+0x63c], R29 ;  /* 0x00063c1d01007387 */ /* 0x0005e20000100800 */
[----:B------:R-:W-:Y:S02]  /*32a70*/  IADD3 R3, P2, R3, UR7, RZ ;  /* 0x0000000703037c10 */ /* 0x000fe4000ff5e0ff */
[----:B----4-:R-:W-:Y:S01]  /*32a80*/  IADD3.X R31, R31, UR6, RZ, P1, !PT ;  /* 0x000000061f1f7c10 */ /* 0x010fe20008ffe4ff */
[----:B-1----:R-:W-:Y:S01]  /*32a90*/  IMAD.MOV.U32 R12, RZ, RZ, R29 ;  /* 0x000000ffff0c7224 */ /* 0x002fe200078e001d */
[----:B------:R-:W-:-:S03]  /*32aa0*/  IADD3.X R23, R23, UR6, RZ, P2, !PT ;  /* 0x0000000617177c10 */ /* 0x000fc600097fe4ff */
[----:B------:R1:W-:Y:S04]  /*32ab0*/  STL [R1+0x638], R31 ;  /* 0x0006381f01007387 */ /* 0x0003e80000100800 */
[----:B------:R4:W-:Y:S04]  /*32ac0*/  STL [R1+0x67c], R3 ;  /* 0x00067c0301007387 */ /* 0x0009e80000100800 */
[----:B--2---:R-:W2:Y:S01]  /*32ad0*/  LDL.LU R29, [R1+0x7b8] ;  /* 0x0007b800011d7983 */ /* 0x004ea20000300800 */
[----:B------:R-:W-:-:S03]  /*32ae0*/  IMAD.MOV.U32 R13, RZ, RZ, R31 ;  /* 0x000000ffff0d7224 */ /* 0x000fc600078e001f */
[----:B------:R4:W-:Y:S04]  /*32af0*/  STL [R1+0x678], R23 ;  /* 0x0006781701007387 */ /* 0x0009e80000100800 */
[----:B-1----:R-:W2:Y:S04]  /*32b00*/  LDL.LU R31, [R1+0x7f8] ;  /* 0x0007f800011f7983 */ /* 0x002ea80000300800 */
[----:B------:R1:W-:Y:S02]  /*32b10*/  LDGSTS.E [R2+0x5100], [R12.64], P0 ;  /* 0x051000000c027fae */ /* 0x0003e40008121848 */
[----:B-1----:R-:W-:-:S02]  /*32b20*/  IMAD.MOV.U32 R12, RZ, RZ, R3 ;  /* 0x000000ffff0c7224 */ /* 0x002fc400078e0003 */
[----:B------:R-:W-:Y:S01]  /*32b30*/  IMAD.MOV.U32 R13, RZ, RZ, R23 ;  /* 0x000000ffff0d7224 */ /* 0x000fe200078e0017 */
[----:B----4-:R-:W4:Y:S04]  /*32b40*/  LDL.LU R3, [R1+0x83c] ;  /* 0x00083c0001037983 */ /* 0x010f280000300800 */
        /* <DEDUP_REMOVED lines=8> */
[----:B------:R1:W-:Y:S01]  /*32bd0*/  STL [R1+0x6b8], R28 ;  /* 0x0006b81c01007387 */ /* 0x0003e20000100800 */
[----:B------:R-:W-:-:S03]  /*32be0*/  IMAD.MOV.U32 R13, RZ, RZ, R28 ;  /* 0x000000ffff0d7224 */ /* 0x000fc600078e001c */
[----:B------:R-:W-:Y:S04]  /*32bf0*/  STL [R1+0x6fc], R18 ;  /* 0x0006fc1201007387 */ /* 0x000fe80000100800 */
[----:B-----5:R-:W3:Y:S04]  /*32c00*/  LDL.LU R22, [R1+0x838] ;  /* 0x0008380001167983 */ /* 0x020ee80000300800 */
[----:B------:R5:W-:Y:S04]  /*32c10*/  STL [R1+0x6f8], R26 ;  /* 0x0006f81a01007387 */ /* 0x000be80000100800 */
[----:B-1----:R-:W3:Y:S04]  /*32c20*/  LDL.LU R28, [R1+0x878] ;  /* 0x00087800011c7983 */ /* 0x002ee80000300800 */
[----:B------:R1:W-:Y:S02]  /*32c30*/  LDGSTS.E [R2+0x6100], [R12.64], P0 ;  /* 0x061000000c027fae */ /* 0x0003e40008121848 */
[----:B-1----:R-:W-:-:S02]  /*32c40*/  IMAD.MOV.U32 R12, RZ, RZ, R18 ;  /* 0x000000ffff0c7224 */ /* 0x002fc400078e0012 */
[----:B------:R-:W-:Y:S02]  /*32c50*/  IMAD.MOV.U32 R13, RZ, RZ, R26 ;  /* 0x000000ffff0d7224 */ /* 0x000fe400078e001a */
[----:B-----5:R-:W3:Y:S01]  /*32c60*/  LDL.LU R26, [R1+0x8bc] ;  /* 0x0008bc00011a7983 */ /* 0x020ee20000300800 */
[----:B------:R-:W-:-:S03]  /*32c70*/  IADD3 R27, P1, R27, UR7, RZ ;  /* 0x000000071b1b7c10 */ /* 0x000fc6000ff3e0ff */
[----:B------:R-:W3:Y:S01]  /*32c80*/  LDL.LU R18, [R1+0x8fc] ;  /* 0x0008fc0001127983 */ /* 0x000ee20000300800 */
[----:B------:R-:W-:-:S03]  /*32c90*/  IADD3 R36, P2, R36, UR7, RZ ;  /* 0x0000000724247c10 */ /* 0x000fc6000ff5e0ff */
[----:B------:R1:W-:Y:S01]  /*32ca0*/  LDGSTS.E [R2+0x6900], [R12.64], P0 ;  /* 0x069000000c027fae */ /* 0x0003e20008121848 */
[----:B------:R-:W-:-:S03]  /*32cb0*/  IADD3.X R30, R30, UR6, RZ, P1, !PT ;  /* 0x000000061e1e7c10 */ /* 0x000fc60008ffe4ff */
[----:B------:R-:W-:Y:S01]  /*32cc0*/  STL [R1+0x73c], R27 ;  /* 0x00073c1b01007387 */ /* 0x000fe20000100800 */
[----:B------:R-:W-:-:S03]  /*32cd0*/  IADD3.X R37, R37, UR6, RZ, P2, !PT ;  /* 0x0000000625257c10 */ /* 0x000fc600097fe4ff */
[----:B------:R1:W-:Y:S02]  /*32ce0*/  STL [R1+0x738], R30 ;  /* 0x0007381e01007387 */ /* 0x0003e40000100800 */
[----:B-1----:R-:W-:Y:S02]  /*32cf0*/  IMAD.MOV.U32 R13, RZ, RZ, R30 ;  /* 0x000000ffff0d7224 */ /* 0x002fe400078e001e */
[----:B------:R-:W-:Y:S01]  /*32d00*/  STL [R1+0x77c], R36 ;  /* 0x00077c2401007387 */ /* 0x000fe20000100800 */
[----:B------:R-:W-:-:S03]  /*32d10*/  IMAD.MOV.U32 R12, RZ, RZ, R27 ;  /* 0x000000ffff0c7224 */ /* 0x000fc600078e001b */
[----:B------:R-:W3:Y:S04]  /*32d20*/  LDL.LU R30, [R1+0x8b8] ;  /* 0x0008b800011e7983 */ /* 0x000ee80000300800 */
[----:B------:R-:W-:Y:S04]  /*32d30*/  STL [R1+0x778], R37 ;  /* 0x0007782501007387 */ /* 0x000fe80000100800 */
[----:B------:R-:W3:Y:S01]  /*32d40*/  LDL.LU R27, [R1+0x8f8] ;  /* 0x0008f800011b7983 */ /* 0x000ee20000300800 */
[----:B------:R-:W-:-:S03]  /*32d50*/  IADD3 R15, P1, R15, UR7, RZ ;  /* 0x000000070f0f7c10 */ /* 0x000fc6000ff3e0ff */
[----:B------:R1:W-:Y:S01]  /*32d60*/  LDGSTS.E [R2+0x7100], [R12.64], P0 ;  /* 0x071000000c027fae */ /* 0x0003e20008121848 */
[----:B------:R-:W-:-:S03]  /*32d70*/  IADD3 R25, P2, R25, UR7, RZ ;  /* 0x0000000719197c10 */ /* 0x000fc6000ff5e0ff */
[----:B------:R-:W-:Y:S01]  /*32d80*/  STL [R1+0x7bc], R15 ;  /* 0x0007bc0f01007387 */ /* 0x000fe20000100800 */
[----:B-1----:R-:W-:Y:S02]  /*32d90*/  IMAD.MOV.U32 R12, RZ, RZ, R36 ;  /* 0x000000ffff0c7224 */ /* 0x002fe400078e0024 */
[----:B------:R-:W-:-:S05]  /*32da0*/  IMAD.MOV.U32 R13, RZ, RZ, R37 ;  /* 0x000000ffff0d7224 */ /* 0x000fca00078e0025 */
[----:B------:R1:W-:Y:S02]  /*32db0*/  LDGSTS.E [R2+0x7900], [R12.64], P0 ;  /* 0x079000000c027fae */ /* 0x0003e40008121848 */
[----:B-1----:R-:W-:Y:S01]  /*32dc0*/  IMAD.MOV.U32 R12, RZ, RZ, R15 ;  /* 0x000000ffff0c7224 */ /* 0x002fe200078e000f */
[----:B--2---:R-:W-:-:S05]  /*32dd0*/  IADD3.X R29, R29, UR6, RZ, P1, !PT ;  /* 0x000000061d1d7c10 */ /* 0x004fca0008ffe4ff */
        /* <DEDUP_REMOVED lines=8> */
[----:B--2---:R-:W-:-:S03]  /*32e60*/  IMAD.MOV.U32 R13, RZ, RZ, R31 ;  /* 0x000000ffff0d7224 */ /* 0x004fc600078e001f */
[----:B-1----:R-:W2:Y:S01]  /*32e70*/  LDL.LU R31, [R1+0x938] ;  /* 0x00093800011f7983 */ /* 0x002ea20000300800 */
[----:B------:R-:W-:-:S03]  /*32e80*/  IMAD.MOV.U32 R12, RZ, RZ, R25 ;  /* 0x000000ffff0c7224 */ /* 0x000fc600078e0019 */
[----:B------:R-:W2:Y:S01]  /*32e90*/  LDL.LU R25, [R1+0x978] ;  /* 0x0009780001197983 */ /* 0x000ea20000300800 */
[----:B----4-:R-:W-:Y:S02]  /*32ea0*/  IADD3 R3, P1, R3, UR7, RZ ;  /* 0x0000000703037c10 */ /* 0x010fe4000ff3e0ff */
[----:B------:R-:W-:Y:S01]  /*32eb0*/  IADD3 R23, P2, R23, UR7, RZ ;  /* 0x0000000717177c10 */ /* 0x000fe2000ff5e0ff */
        /* <DEDUP_REMOVED lines=9> */
[----:B-1----:R-:W4:Y:S04]  /*32f50*/  LDL.LU R22, [R1+0x9bc] ;  /* 0x0009bc0001167983 */ /* 0x002f280000300800 */
[----:B------:R1:W-:Y:S04]  /*32f60*/  STL [R1+0x878], R28 ;  /* 0x0008781c01007387 */ /* 0x0003e80000100800 */
[----:B------:R-:W4:Y:S01]  /*32f70*/  LDL.LU R3, [R1+0x9fc] ;  /* 0x0009fc0001037983 */ /* 0x000f220000300800 */
[----:B---3--:R-:W-:Y:S01]  /*32f80*/  IMAD.MOV.U32 R13, RZ, RZ, R28 ;  /* 0x000000ffff0d7224 */ /* 0x008fe200078e001c */
[----:B------:R-:W-:-:S02]  /*32f90*/  IADD3 R26, P1, R26, UR7, RZ ;  /* 0x000000071a1a7c10 */ /* 0x000fc4000ff3e0ff */
[----:B-1----:R-:W3:Y:S01]  /*32fa0*/  LDL.LU R28, [R1+0x9b8] ;  /* 0x0009b800011c7983 */ /* 0x002ee20000300800 */
[----:B------:R-:W-:Y:S01]  /*32fb0*/  IADD3 R18, P2, R18, UR7, RZ ;  /* 0x0000000712127c10 */ /* 0x000fe2000ff5e0ff */
[----:B------:R-:W-:Y:S02]  /*32fc0*/  IMAD.MOV.U32 R12, RZ, RZ, R23 ;  /* 0x000000ffff0c7224 */ /* 0x000fe400078e0017 */
[----:B------:R-:W3:Y:S04]  /*32fd0*/  LDL.LU R23, [R1+0x9f8] ;  /* 0x0009f80001177983 */ /* 0x000ee80000300800 */
[----:B------:R1:W-:Y:S04]  /*32fe0*/  STL [R1+0x8bc], R26 ;  /* 0x0008bc1a01007387 */ /* 0x0003e80000100800 */
[----:B------:R1:W-:Y:S01]  /*32ff0*/  LDGSTS.E [R2+0x9900], [R12.64], P0 ;  /* 0x099000000c027fae */ /* 0x0003e20008121848 */
[----:B------:R-:W-:Y:S01]  /*33000*/  IADD3.X R30, R30, UR6, RZ, P1, !PT ;  /* 0x000000061e1e7c10 */ /* 0x000fe20008ffe4ff */
[----:B-1----:R-:W-:-:S04]  /*33010*/  IMAD.MOV.U32 R12, RZ, RZ, R26 ;  /* 0x000000ffff0c7224 */ /* 0x002fc800078e001a */
[----:B------:R-:W-:Y:S01]  /*33020*/  STL [R1+0x8b8], R30 ;  /* 0x0008b81e01007387 */ /* 0x000fe20000100800 */
[----:B------:R-:W-:-:S03]  /*33030*/  IADD3.X R27, R27, UR6, RZ, P2, !PT ;  /* 0x000000061b1b7c10 */ /* 0x000fc600097fe4ff */
[----:B------:R-:W-:Y:S01]  /*33040*/  STL [R1+0x8fc], R18 ;  /* 0x0008fc1201007387 */ /* 0x000fe20000100800 */
[----:B------:R-:W-:-:S03]  /*33050*/  IMAD.MOV.U32 R13, RZ, RZ, R30 ;  /* 0x000000ffff0d7224 */ /* 0x000fc600078e001e */
[----:B------:R-:W3:Y:S04]  /*33060*/  LDL.LU R36, [R1+0xa3c] ;  /* 0x000a3c0001247983 */ /* 0x000ee80000300800 */
[----:B------:R1:W-:Y:S04]  /*33070*/  STL [R1+0x8f8], R27 ;  /* 0x0008f81b01007387 */ /* 0x0003e80000100800 */
[----:B------:R-:W3:Y:S04]  /*33080*/  LDL.LU R26, [R1+0xa7c] ;  /* 0x000a7c00011a7983 */ /* 0x000ee80000300800 */
[----:B------:R-:W3:Y:S04]  /*33090*/  LDL.LU R37, [R1+0xa38] ;  /* 0x000a380001257983 */ /* 0x000ee80000300800 */
[----:B------:R1:W-:Y:S02]  /*330a0*/  LDGSTS.E [R2+0xa100], [R12.64], P0 ;  /* 0x0a1000000c027fae */ /* 0x0003e40008121848 */
[----:B-1----:R-:W-:-:S02]  /*330b0*/  IMAD.MOV.U32 R13, RZ, RZ, R27 ;  /* 0x000000ffff0d7224 */ /* 0x002fc400078e001b */
[----:B------:R-:W3:Y:S01]  /*330c0*/  LDL.LU R27, [R1+0xa78] ;  /* 0x000a7800011b7983 */ /* 0x000ee20000300800 */
[----:B------:R-:W-:-:S03]  /*330d0*/  IMAD.MOV.U32 R12, RZ, RZ, R18 ;  /* 0x000000ffff0c7224 */ /* 0x000fc600078e0012 */
[----:B------:R-:W3:Y:S04]  /*330e0*/  LDL.LU R30, [R1+0xabc] ;  /* 0x000abc00011e7983 */ /* 0x000ee80000300800 */
[----:B------:R-:W3:Y:S04]  /*330f0*/  LDL.LU R18, [R1+0xafc] ;  /* 0x000afc0001127983 */ /* 0x000ee80000300800 */
[----:B------:R1:W-:Y:S01]  /*33100*/  LDGSTS.E [R2+0xa900], [R12.64], P0 ;  /* 0x0a9000000c027fae */ /* 0x0003e20008121848 */
[----:B-----5:R-:W-:-:S05]  /*33110*/  IADD3 R29, P1, R29, UR7, RZ ;  /* 0x000000071d1d7c10 */ /* 0x020fca000ff3e0ff */
[----:B------:R-:W-:Y:S01]  /*33120*/  STL [R1+0x93c], R29 ;  /* 0x00093c1d01007387 */ /* 0x000fe20000100800 */
[----:B------:R-:W-:Y:S02]  /*33130*/  IADD3 R15, P2, R15, UR7, RZ ;  /* 0x000000070f0f7c10 */ /* 0x000fe4000ff5e0ff */
[----:B--2---:R-:W-:-:S05]  /*33140*/  IADD3.X R31, R31, UR6, RZ, P1, !PT ;  /* 0x000000061f1f7c10 */ /* 0x004fca0008ffe4ff */
[----:B------:R2:W-:Y:S01]  /*33150*/  STL [R1+0x938], R31 ;  /* 0x0009381f01007387 */ /* 0x0005e20000100800 */
[----:B-1----:R-:W-:Y:S01]  /*33160*/  IMAD.MOV.U32 R13, RZ, RZ, R31 ;  /* 0x000000ffff0d7224 */ /* 0x002fe200078e001f */
[----:B------:R-:W-:Y:S02]  /*33170*/  IADD3.X R25, R25, UR6, RZ, P2, !PT ;  /* 0x0000000619197c10 */ /* 0x000fe400097fe4ff */
[----:B------:R1:W-:Y:S01]  /*33180*/  STL [R1+0x97c], R15 ;  /* 0x00097c0f01007387 */ /* 0x0003e20000100800 */
[----:B------:R-:W-:-:S03]  /*33190*/  IMAD.MOV.U32 R12, RZ, RZ, R29 ;  /* 0x000000ffff0c7224 */ /* 0x000fc600078e001d */
[----:B--2---:R-:W2:Y:S04]  /*331a0*/  LDL.LU R31, [R1+0xab8] ;  /* 0x000ab800011f7983 */ /* 0x004ea80000300800 */
[----:B------:R5:W-:Y:S04]  /*331b0*/  STL [R1+0x978], R25 ;  /* 0x0009781901007387 */ /* 0x000be80000100800 */
[----:B------:R-:W2:Y:S04]  /*331c0*/  LDL.LU R29, [R1+0xaf8] ;  /* 0x000af800011d7983 */ /* 0x000ea80000300800 */
[----:B------:R1:W-:Y:S02]  /*331d0*/  LDGSTS.E [R2+0xb100], [R12.64], P0 ;  /* 0x0b1000000c027fae */ /* 0x0003e40008121848 */
[----:B-1----:R-:W-:-:S02]  /*331e0*/  IMAD.MOV.U32 R12, RZ, RZ, R15 ;  /* 0x000000ffff0c7224 */ /* 0x002fc400078e000f */
[----:B------:R-:W-:Y:S01]  /*331f0*/  IMAD.MOV.U32 R13, RZ, RZ, R25 ;  /* 0x000000ffff0d7224 */ /* 0x000fe200078e0019 */
[----:B------:R-:W2:Y:S04]  /*33200*/  LDL.LU R15, [R1+0xb3c] ;  /* 0x000b3c00010f7983 */ /* 0x000ea80000300800 */
[----:B-----5:R-:W5:Y:S04]  /*33210*/  LDL.LU R25, [R1+0xb7c] ;  /* 0x000b7c0001197983 */ /* 0x020f680000300800 */
[----:B------:R1:W-:Y:S01]  /*33220*/  LDGSTS.E [R2+0xb900], [R12.64], P0 ;  /* 0x0b9000000c027fae */ /* 0x0003e20008121848 */
[----:B----4-:R-:W-:-:S05]  /*33230*/  IADD3 R22, P1, R22, UR7, RZ ;  /* 0x0000000716167c10 */ /* 0x010fca000ff3e0ff */
        /* <DEDUP_REMOVED lines=8> */
[----:B----4-:R-:W3:Y:S04]  /*332c0*/  LDL.LU R22, [R1+0xb38] ;  /* 0x000b380001167983 */ /* 0x010ee80000300800 */
[----:B------:R4:W-:Y:S04]  /*332d0*/  STL [R1+0x9f8], R23 ;  /* 0x0009f81701007387 */ /* 0x0009e80000100800 */
[----:B-1----:R-:W3:Y:S04]  /*332e0*/  LDL.LU R28, [R1+0xb78] ;  /* 0x000b7800011c7983 */ /* 0x002ee80000300800 */
[----:B------:R1:W-:Y:S01]  /*332f0*/  LDGSTS.E [R2+0xc100], [R12.64], P0 ;  /* 0x0c1000000c027fae */ /* 0x0003e20008121848 */
[----:B------:R-:W-:Y:S01]  /*33300*/  IADD3 R36, P1, R36, UR7, RZ ;  /* 0x0000000724247c10 */ /* 0x000fe2000ff3e0ff */
[----:B-1----:R-:W-:-:S02]  /*33310*/  IMAD.MOV.U32 R12, RZ, RZ, R3 ;  /* 0x000000ffff0c7224 */ /* 0x002fc400078e0003 */
[----:B------:R-:W-:Y:S02]  /*33320*/  IMAD.MOV.U32 R13, RZ, RZ, R23 ;  /* 0x000000ffff0d7224 */ /* 0x000fe400078e0017 */
[----:B----4-:R-:W4:Y:S01]  /*33330*/  LDL.LU R23, [R1+0x3c4] ;  /* 0x0003c40001177983 */ /* 0x010f220000300800 */
[----:B------:R-:W-:-:S03]  /*33340*/  IADD3 R26, P2, R26, UR7, RZ ;  /* 0x000000071a1a7c10 */ /* 0x000fc6000ff5e0ff */
[----:B------:R1:W-:Y:S01]  /*33350*/  LDGSTS.E [R2+0xc900], [R12.64], P0 ;  /* 0x0c9000000c027fae */ /* 0x0003e20008121848 */
[----:B------:R-:W-:-:S03]  /*33360*/  IADD3.X R37, R37, UR6, RZ, P1, !PT ;  /* 0x0000000625257c10 */ /* 0x000fc60008ffe4ff */
[----:B------:R-:W4:Y:S04]  /*33370*/  LDL.LU R3, [R1+0x404] ;  /* 0x0004040001037983 */ /* 0x000f280000300800 */
[----:B------:R-:W-:Y:S01]  /*33380*/  STL [R1+0xa3c], R36 ;  /* 0x000a3c2401007387 */ /* 0x000fe20000100800 */
[----:B-1----:R-:W-:Y:S02]  /*33390*/  IMAD.MOV.U32 R12, RZ, RZ, R36 ;  /* 0x000000ffff0c7224 */ /* 0x002fe400078e0024 */
[----:B------:R-:W-:Y:S01]  /*333a0*/  IMAD.MOV.U32 R13, RZ, RZ, R37 ;  /* 0x000000ffff0d7224 */ /* 0x000fe200078e0025 */
[----:B------:R-:W-:Y:S01]  /*333b0*/  STL [R1+0xa38], R37 ;  /* 0x000a382501007387 */ /* 0x000fe20000100800 */
[----:B------:R-:W-:-:S03]  /*333c0*/  IADD3.X R27, R27, UR6, RZ, P2, !PT ;  /* 0x000000061b1b7c10 */ /* 0x000fc600097fe4ff */
[----:B------:R-:W-:Y:S04]  /*333d0*/  STL [R1+0xa7c], R26 ;  /* 0x000a7c1a01007387 */ /* 0x000fe80000100800 */
[----:B------:R1:W-:Y:S01]  /*333e0*/  LDGSTS.E [R2+0xd100], [R12.64], P0 ;  /* 0x0d1000000c027fae */ /* 0x0003e20008121848 */
[----:B------:R-:W-:-:S03]  /*333f0*/  IADD3 R30, P1, R30, UR7, RZ ;  /* 0x000000071e1e7c10 */ /* 0x000fc6000ff3e0ff */
[----:B------:R1:W-:Y:S01]  /*33400*/  STL [R1+0xa78], R27 ;  /* 0x000a781b01007387 */ /* 0x0003e20000100800 */
[----:B------:R-:W-:Y:S01]  /*33410*/  IADD3 R18, P2, R18, UR7, RZ ;  /* 0x0000000712127c10 */ /* 0x000fe2000ff5e0ff */
[----:B-1----:R-:W-:Y:S02]  /*33420*/  IMAD.MOV.U32 R13, RZ, RZ, R27 ;  /* 0x000000ffff0d7224 */ /* 0x002fe400078e001b */
[----:B------:R-:W4:Y:S01]  /*33430*/  LDL.LU R27, [R1+0x3c0] ;  /* 0x0003c000011b7983 */ /* 0x000f220000300800 */
[----:B------:R-:W-:-:S03]  /*33440*/  IMAD.MOV.U32 R12, RZ, RZ, R26 ;  /* 0x000000ffff0c7224 */ /* 0x000fc600078e001a */
[----:B------:R-:W4:Y:S04]  /*33450*/  LDL.LU R26, [R1+0x400] ;  /* 0x00040000011a7983 */ /* 0x000f280000300800 */
[----:B------:R1:W-:Y:S04]  /*33460*/  LDGSTS.E [R2+0xd900], [R12.64], P0 ;  /* 0x0d9000000c027fae */ /* 0x0003e80008121848 */
[----:B------:R-:W-:Y:S01]  /*33470*/  STL [R1+0xabc], R30 ;  /* 0x000abc1e01007387 */ /* 0x000fe20000100800 */
[----:B-1----:R-:W-:Y:S01]  /*33480*/  IMAD.MOV.U32 R12, RZ, RZ, R30 ;  /* 0x000000ffff0c7224 */ /* 0x002fe200078e001e */
[----:B--2---:R-:W-:-:S05]  /*33490*/  IADD3.X R31, R31, UR6, RZ, P1, !PT ;  /* 0x000000061f1f7c10 */ /* 0x004fca0008ffe4ff */
[----:B------:R-:W-:Y:S01]  /*334a0*/  IMAD.MOV.U32 R13, RZ, RZ, R31 ;  /* 0x000000ffff0d7224 */ /* 0x000fe200078e001f */
[----:B------:R-:W-:Y:S01]  /*334b0*/  IADD3.X R29, R29, UR6, RZ, P2, !PT ;  /* 0x000000061d1d7c10 */ /* 0x000fe200097fe4ff */
[----:B------:R-:W-:Y:S04]  /*334c0*/  STL [R1+0xab8], R31 ;  /* 0x000ab81f01007387 */ /* 0x000fe80000100800 */
[----:B------:R-:W-:Y:S04]  /*334d0*/  STL [R1+0xafc], R18 ;  /* 0x000afc1201007387 */ /* 0x000fe80000100800 */
[----:B------:R1:W-:Y:S04]  /*334e0*/  LDGSTS.E [R2+0xe100], [R12.64], P0 ;  /* 0x0e1000000c027fae */ /* 0x0003e80008121848 */
[----:B------:R2:W-:Y:S01]  /*334f0*/  STL [R1+0xaf8], R29 ;  /* 0x000af81d01007387 */ /* 0x0005e20000100800 */
[----:B-1----:R-:W-:-:S02]  /*33500*/  IMAD.MOV.U32 R13, RZ, RZ, R29 ;  /* 0x000000ffff0d7224 */ /* 0x002fc400078e001d */
[----:B------:R-:W-:Y:S01]  /*33510*/  IMAD.MOV.U32 R12, RZ, RZ, R18 ;  /* 0x000000ffff0c7224 */ /* 0x000fe200078e0012 */
[----:B--2---:R-:W2:Y:S04]  /*33520*/  LDL.LU R29, [R1+0x440] ;  /* 0x00044000011d7983 */ /* 0x004ea80000300800 */
[----:B------:R-:W2:Y:S04]  /*33530*/  LDL.LU R18, [R1+0x444] ;  /* 0x0004440001127983 */ /* 0x000ea80000300800 */
[----:B------:R-:W2:Y:S04]  /*33540*/  LDL.LU R36, [R1+0x480] ;  /* 0x0004800001247983 */ /* 0x000ea80000300800 */
[----:B------:R-:W2:Y:S01]  /*33550*/  LDL.LU R31, [R1+0x484] ;  /* 0x00048400011f7983 */ /* 0x000ea20000300800 */
[----:B------:R-:W-:-:S02]  /*33560*/  IADD3 R15, P1, R15, UR7, RZ ;  /* 0x000000070f0f7c10 */ /* 0x000fc4000ff3e0ff */
[----:B-----5:R-:W-:Y:S01]  /*33570*/  IADD3 R25, P2, R25, UR7, RZ ;  /* 0x0000000719197c10 */ /* 0x020fe2000ff5e0ff */
[----:B------:R1:W-:Y:S04]  /*33580*/  LDGSTS.E [R2+0xe900], [R12.64], P0 ;  /* 0x0e9000000c027fae */ /* 0x0003e80008121848 */
[----:B------:R5:W-:Y:S01]  /*33590*/  STL [R1+0xb3c], R15 ;  /* 0x000b3c0f01007387 */ /* 0x000be20000100800 */
[----:B-1----:R-:W-:Y:S01]  /*335a0*/  IMAD.MOV.U32 R12, RZ, RZ, R15 ;  /* 0x000000ffff0c7224 */ /* 0x002fe200078e000f */
[----:B---3--:R-:W-:-:S05]  /*335b0*/  IADD3.X R22, R22, UR6, RZ, P1, !PT ;  /* 0x0000000616167c10 */ /* 0x008fca0008ffe4ff */
[----:B------:R-:W-:Y:S01]  /*335c0*/  IMAD.MOV.U32 R13, RZ, RZ, R22 ;  /* 0x000000ffff0d7224 */ /* 0x000fe200078e0016 */
[----:B------:R1:W-:Y:S01]  /*335d0*/  STL [R1+0xb38], R22 ;  /* 0x000b381601007387 */ /* 0x0003e20000100800 */
[----:B------:R-:W-:-:S03]  /*335e0*/  IADD3.X R28, R28, UR6, RZ, P2, !PT ;  /* 0x000000061c1c7c10 */ /* 0x000fc600097fe4ff */
[----:B------:R-:W-:Y:S04]  /*335f0*/  STL [R1+0xb7c], R25 ;  /* 0x000b7c1901007387 */ /* 0x000fe80000100800 */
[----:B-----5:R-:W3:Y:S04]  /*33600*/  LDL.LU R15, [R1+0x4c4] ;  /* 0x0004c400010f7983 */ /* 0x020ee80000300800 */
[----:B------:R5:W-:Y:S04]  /*33610*/  STL [R1+0xb78], R28 ;  /* 0x000b781c01007387 */ /* 0x000be80000100800 */
[----:B------:R4:W-:Y:S04]  /*33620*/  LDGSTS.E [R2+0xf100], [R12.64], P0 ;  /* 0x0f1000000c027fae */ /* 0x0009e80008121848 */
[----:B-1----:R-:W3:Y:S01]  /*33630*/  LDL.LU R22, [R1+0x504] ;  /* 0x0005040001167983 */ /* 0x002ee20000300800 */
[----:B----4-:R-:W-:Y:S01]  /*33640*/  IADD3 R23, P1, R23, UR7, RZ ;  /* 0x0000000717177c10 */ /* 0x010fe2000ff3e0ff */
[----:B------:R-:W-:-:S02]  /*33650*/  IMAD.MOV.U32 R13, RZ, RZ, R28 ;  /* 0x000000ffff0d7224 */ /* 0x000fc400078e001c */
[----:B-----5:R-:W4:Y:S01]  /*33660*/  LDL.LU R28, [R1+0x4c0] ;  /* 0x0004c000011c7983 */ /* 0x020f220000300800 */
[----:B------:R-:W-:Y:S01]  /*33670*/  IMAD.MOV.U32 R12, RZ, RZ, R25 ;  /* 0x000000ffff0c7224 */ /* 0x000fe200078e0019 */
[----:B------:R-:W-:Y:S02]  /*33680*/  IADD3 R3, P2, R3, UR7, RZ ;  /* 0x0000000703037c10 */ /* 0x000fe4000ff5e0ff */
[----:B------:R-:W5:Y:S04]  /*33690*/  LDL.LU R30, [R1+0x500] ;  /* 0x00050000011e7983 */ /* 0x000f680000300800 */
[----:B------:R1:W-:Y:S04]  /*336a0*/  LDGSTS.E [R2+0xf900], [R12.64], P0 ;  /* 0x0f9000000c027fae */ /* 0x0003e80008121848 */
[----:B------:R1:W-:Y:S04]  /*336b0*/  STL [R1+0x3c4], R23 ;  /* 0x0003c41701007387 */ /* 0x0003e80000100800 */
[----:B------:R-:W-:Y:S01]  /*336c0*/  STL [R1+0x404], R3 ;  /* 0x0004040301007387 */ /* 0x000fe20000100800 */
[----:B-1----:R-:W-:-:S04]  /*336d0*/  IMAD.U32 R2, RZ, RZ, UR5 ;  /* 0x00000005ff027e24 */ /* 0x002fc8000f8e00ff */
[----:B------:R-:W-:Y:S02]  /*336e0*/  IMAD R2, R2, 0x10000, R20 ;  /* 0x0001000002027824 */ /* 0x000fe400078e0214 */
[----:B------:R-:W-:Y:S01]  /*336f0*/  IMAD.MOV.U32 R12, RZ, RZ, R23 ;  /* 0x000000ffff0c7224 */ /* 0x000fe200078e0017 */
[----:B------:R-:W-:-:S05]  /*33700*/  IADD3.X R27, R27, UR6, RZ, P1, !PT ;  /* 0x000000061b1b7c10 */ /* 0x000fca0008ffe4ff */
[----:B------:R1:W-:Y:S04]  /*33710*/  STL [R1+0x3c0], R27 ;  /* 0x0003c01b01007387 */ /* 0x0003e80000100800 */
[----:B------:R-:W5:Y:S04]  /*33720*/  LDL.LU R20, [R1+0x544] ;  /* 0x0005440001147983 */ /* 0x000f680000300800 */
[----:B------:R-:W5:Y:S04]  /*33730*/  LDL.LU R25, [R1+0x584] ;  /* 0x0005840001197983 */ /* 0x000f680000300800 */
[----:B------:R-:W5:Y:S01]  /*33740*/  LDL.LU R23, [R1+0x540] ;  /* 0x0005400001177983 */ /* 0x000f620000300800 */
[----:B------:R-:W-:Y:S01]  /*33750*/  IMAD.MOV.U32 R13, RZ, RZ, R27 ;  /* 0x000000ffff0d7224 */ /* 0x000fe200078e001b */
[----:B------:R-:W-:-:S02]  /*33760*/  IADD3.X R26, R26, UR6, RZ, P2, !PT ;  /* 0x000000061a1a7c10 */ /* 0x000fc400097fe4ff */
        /* <DEDUP_REMOVED lines=8> */
[----:B--2---:R-:W-:-:S04]  /*337f0*/  IADD3 R18, P1, R18, UR7, RZ ;  /* 0x0000000712127c10 */ /* 0x004fc8000ff3e0ff */
[----:B------:R-:W-:Y:S01]  /*33800*/  IADD3.X R29, R29, UR6, RZ, P1, !PT ;  /* 0x000000061d1d7c10 */ /* 0x000fe20008ffe4ff */
[----:B------:R-:W-:Y:S01]  /*33810*/  STL [R1+0x444], R18 ;  /* 0x0004441201007387 */ /* 0x000fe20000100800 */
[----:B------:R-:W-:-:S03]  /*33820*/  IADD3 R31, P2, R31, UR7, RZ ;  /* 0x000000071f1f7c10 */ /* 0x000fc6000ff5e0ff */
[----:B------:R2:W-:Y:S01]  /*33830*/  STL [R1+0x440], R29 ;  /* 0x0004401d01007387 */ /* 0x0005e20000100800 */
[----:B-1----:R-:W-:Y:S01]  /*33840*/  IMAD.MOV.U32 R13, RZ, RZ, R29 ;  /* 0x000000ffff0d7224 */ /* 0x002fe200078e001d */
[----:B------:R-:W-:Y:S02]  /*33850*/  IADD3.X R36, R36, UR6, RZ, P2, !PT ;  /* 0x0000000624247c10 */ /* 0x000fe400097fe4ff */
[----:B------:R-:W-:Y:S01]  /*33860*/  STL [R1+0x484], R31 ;  /* 0x0004841f01007387 */ /* 0x000fe20000100800 */
[----:B------:R-:W-:-:S03]  /*33870*/  IMAD.MOV.U32 R12, RZ, RZ, R18 ;  /* 0x000000ffff0c7224 */ /* 0x000fc600078e0012 */
[----:B--2---:R-:W2:Y:S04]  /*33880*/  LDL.LU R29, [R1+0x5c0] ;  /* 0x0005c000011d7983 */ /* 0x004ea80000300800 */
[----:B------:R-:W-:Y:S04]  /*33890*/  STL [R1+0x480], R36 ;  /* 0x0004802401007387 */ /* 0x000fe80000100800 */
[----:B------:R-:W2:Y:S04]  /*338a0*/  LDL.LU R18, [R1+0x600] ;  /* 0x0006000001127983 */ /* 0x000ea80000300800 */
[----:B------:R1:W-:Y:S01]  /*338b0*/  LDGSTS.E [R2+0x1200], [R12.64], P0 ;  /* 0x012000000c027fae */ /* 0x0003e20008121848 */
[----:B---3--:R-:W-:Y:S01]  /*338c0*/  IADD3 R15, P1, R15, UR7, RZ ;  /* 0x000000070f0f7c10 */ /* 0x008fe2000ff3e0ff */
[----:B-1----:R-:W-:-:S02]  /*338d0*/  IMAD.MOV.U32 R12, RZ, RZ, R31 ;  /* 0x000000ffff0c7224 */ /* 0x002fc400078e001f */
[----:B------:R-:W-:Y:S02]  /*338e0*/  IMAD.MOV.U32 R13, RZ, RZ, R36 ;  /* 0x000000ffff0d7224 */ /* 0x000fe400078e0024 */
[----:B------:R-:W-:Y:S04]  /*338f0*/  STL [R1+0x4c4], R15 ;  /* 0x0004c40f01007387 */ /* 0x000fe80000100800 */
[----:B------:R1:W-:Y:S01]  /*33900*/  LDGSTS.E [R2+0x1a00], [R12.64], P0 ;  /* 0x01a000000c027fae */ /* 0x0003e20008121848 */
[----:B------:R-:W-:Y:S02]  /*33910*/  IADD3 R22, P2, R22, UR7, RZ ;  /* 0x0000000716167c10 */ /* 0x000fe4000ff5e0ff */
[----:B----4-:R-:W-:Y:S01]  /*33920*/  IADD3.X R28, R28, UR6, RZ, P1, !PT ;  /* 0x000000061c1c7c10 */ /* 0x010fe20008ffe4ff */
[----:B-1----:R-:W-:Y:S01]  /*33930*/  IMAD.MOV.U32 R12, RZ, RZ, R15 ;  /* 0x000000ffff0c7224 */ /* 0x002fe200078e000f */
[----:B-----5:R-:W-:-:S03]  /*33940*/  IADD3.X R30, R30, UR6, RZ, P2, !PT ;  /* 0x000000061e1e7c10 */ /* 0x020fc600097fe4ff */
[----:B------:R-:W-:Y:S01]  /*33950*/  IMAD.MOV.U32 R13, RZ, RZ, R28 ;  /* 0x000000ffff0d7224 */ /* 0x000fe200078e001c */
[----:B------:R1:W-:Y:S04]  /*33960*/  STL [R1+0x4c0], R28 ;  /* 0x0004c01c01007387 */ /* 0x0003e80000100800 */
[----:B------:R-:W-:Y:S04]  /*33970*/  STL [R1+0x504], R22 ;  /* 0x0005041601007387 */ /* 0x000fe80000100800 */
[----:B------:R3:W-:Y:S04]  /*33980*/  LDGSTS.E [R2+0x2200], [R12.64], P0 ;  /* 0x022000000c027fae */ /* 0x0007e80008121848 */
[----:B-1----:R-:W4:Y:S04]  /*33990*/  LDL.LU R28, [R1+0x644] ;  /* 0x00064400011c7983 */ /* 0x002f280000300800 */
[----:B------:R1:W-:Y:S04]  /*339a0*/  STL [R1+0x500], R30 ;  /* 0x0005001e01007387 */ /* 0x0003e80000100800 */
[----:B------:R-:W5:Y:S01]  /*339b0*/  LDL.LU R15, [R1+0x684] ;  /* 0x00068400010f7983 */ /* 0x000f620000300800 */
[----:B---3--:R-:W-:-:S03]  /*339c0*/  IMAD.MOV.U32 R13, RZ, RZ, R30 ;  /* 0x000000ffff0d7224 */ /* 0x008fc600078e001e */
[----:B-1----:R-:W5:Y:S01]  /*339d0*/  LDL.LU R30, [R1+0x640] ;  /* 0x00064000011e7983 */ /* 0x002f620000300800 */
[----:B------:R-:W-:-:S03]  /*339e0*/  IMAD.MOV.U32 R12, RZ, RZ, R22 ;  /* 0x000000ffff0c7224 */ /* 0x000fc600078e0016 */
[----:B------:R-:W5:Y:S04]  /*339f0*/  LDL.LU R22, [R1+0x680] ;  /* 0x0006800001167983 */ /* 0x000f680000300800 */
[----:B------:R1:W-:Y:S01]  /*33a00*/  LDGSTS.E [R2+0x2a00], [R12.64], P0 ;  /* 0x02a000000c027fae */ /* 0x0003e20008121848 */
[----:B------:R-:W-:Y:S02]  /*33a10*/  IADD3 R20, P1, R20, UR7, RZ ;  /* 0x0000000714147c10 */ /* 0x000fe4000ff3e0ff */
[----:B------:R-:W-:Y:S02]  /*33a20*/  IADD3 R25, P2, R25, UR7, RZ ;  /* 0x0000000719197c10 */ /* 0x000fe4000ff5e0ff */
[----:B------:R-:W-:Y:S01]  /*33a30*/  IADD3.X R23, R23, UR6, RZ, P1, !PT ;  /* 0x0000000617177c10 */ /* 0x000fe20008ffe4ff */
[----:B------:R1:W-:Y:S02]  /*33a40*/  STL [R1+0x544], R20 ;  /* 0x0005441401007387 */ /* 0x0003e40000100800 */
[----:B-1----:R-:W-:Y:S01]  /*33a50*/  IMAD.MOV.U32 R12, RZ, RZ, R20 ;  /* 0x000000ffff0c7224 */ /* 0x002fe200078e0014 */
[----:B------:R-:W-:Y:S01]  /*33a60*/  IADD3.X R27, R27, UR6, RZ, P2, !PT ;  /* 0x000000061b1b7c10 */ /* 0x000fe200097fe4ff */
[----:B------:R-:W-:Y:S01]  /*33a70*/  IMAD.MOV.U32 R13, RZ, RZ, R23 ;  /* 0x000000ffff0d7224 */ /* 0x000fe200078e0017 */
[----:B------:R1:W-:Y:S04]  /*33a80*/  STL [R1+0x540], R23 ;  /* 0x0005401701007387 */ /* 0x0003e80000100800 */
[----:B------:R-:W-:Y:S04]  /*33a90*/  STL [R1+0x584], R25 ;  /* 0x0005841901007387 */ /* 0x000fe80000100800 */
[----:B------:R-:W5:Y:S04]  /*33aa0*/  LDL.LU R20, [R1+0x6c4] ;  /* 0x0006c40001147983 */ /* 0x000f680000300800 */
[----:B------:R1:W-:Y:S04]  /*33ab0*/  STL [R1+0x580], R27 ;  /* 0x0005801b01007387 */ /* 0x0003e80000100800 */
[----:B------:R1:W-:Y:S04]  /*33ac0*/  LDGSTS.E [R2+0x3200], [R12.64], P0 ;  /* 0x032000000c027fae */ /* 0x0003e80008121848 */
[----:B-1----:R-:W5:Y:S01]  /*33ad0*/  LDL.LU R23, [R1+0x704] ;  /* 0x0007040001177983 */ /* 0x002f620000300800 */
[----:B------:R-:W-:Y:S01]  /*33ae0*/  IADD3 R26, P1, R26, UR7, RZ ;  /* 0x000000071a1a7c10 */ /* 0x000fe2000ff3e0ff */
[----:B------:R-:W-:-:S02]  /*33af0*/  IMAD.MOV.U32 R13, RZ, RZ, R27 ;  /* 0x000000ffff0d7224 */ /* 0x000fc400078e001b */
[----:B------:R-:W5:Y:S01]  /*33b00*/  LDL.LU R27, [R1+0x6c0] ;  /* 0x0006c000011b7983 */ /* 0x000f620000300800 */
[----:B------:R-:W-:Y:S01]  /*33b10*/  IMAD.MOV.U32 R12, RZ, RZ, R25 ;  /* 0x000000ffff0c7224 */ /* 0x000fe200078e0019 */
[----:B------:R-:W-:Y:S02]  /*33b20*/  IADD3 R3, P2, R3, UR7, RZ ;  /* 0x0000000703037c10 */ /* 0x000fe4000ff5e0ff */
[----:B------:R-:W5:Y:S04]  /*33b30*/  LDL.LU R25, [R1+0x700] ;  /* 0x0007000001197983 */ /* 0x000f680000300800 */
[----:B------:R1:W-:Y:S04]  /*33b40*/  STL [R1+0x5c4], R26 ;  /* 0x0005c41a01007387 */ /* 0x0003e80000100800 */
[----:B------:R1:W-:Y:S02]  /*33b50*/  LDGSTS.E [R2+0x3a00], [R12.64], P0 ;  /* 0x03a000000c027fae */ /* 0x0003e40008121848 */
[----:B-1----:R-:W-:Y:S01]  /*33b60*/  IMAD.MOV.U32 R12, RZ, RZ, R26 ;  /* 0x000000ffff0c7224 */ /* 0x002fe200078e001a */
[----:B--2---:R-:W-:-:S05]  /*33b70*/  IADD3.X R29, R29, UR6, RZ, P1, !PT ;  /* 0x000000061d1d7c10 */ /* 0x004fca0008ffe4ff */
        /* <DEDUP_REMOVED lines=12> */
[----:B--2---:R-:W2:Y:S04]  /*33c40*/  LDL.LU R3, [R1+0x7c4] ;  /* 0x0007c40001037983 */ /* 0x004ea80000300800 */
[----:B------:R-:W2:Y:S04]  /*33c50*/  LDL.LU R18, [R1+0x804] ;  /* 0x0008040001127983 */ /* 0x000ea80000300800 */
[----:B------:R1:W-:Y:S01]  /*33c60*/  LDGSTS.E [R2+0x4a00], [R12.64], P0 ;  /* 0x04a000000c027fae */ /* 0x0003e20008121848 */
[----:B----4-:R-:W-:-:S05]  /*33c70*/  IADD3 R28, P1, R28, UR7, RZ ;  /* 0x000000071c1c7c10 */ /* 0x010fca000ff3e0ff */
[----:B------:R4:W-:Y:S01]  /*33c80*/  STL [R1+0x644], R28 ;  /* 0x0006441c01007387 */ /* 0x0009e20000100800 */
[----:B-----5:R-:W-:Y:S02]  /*33c90*/  IADD3 R15, P2, R15, UR7, RZ ;  /* 0x000000070f0f7c10 */ /* 0x020fe4000ff5e0ff */
[----:B------:R-:W-:Y:S01]  /*33ca0*/  IADD3.X R30, R30, UR6, RZ, P1, !PT ;  /* 0x000000061e1e7c10 */ /* 0x000fe20008ffe4ff */
[----:B-1----:R-:W-:Y:S01]  /*33cb0*/  IMAD.MOV.U32 R12, RZ, RZ, R28 ;  /* 0x000000ffff0c7224 */ /* 0x002fe200078e001c */
[----:B------:R-:W-:-:S03]  /*33cc0*/  IADD3.X R22, R22, UR6, RZ, P2, !PT ;  /* 0x0000000616167c10 */ /* 0x000fc600097fe4ff */
[----:B------:R1:W-:Y:S04]  /*33cd0*/  STL [R1+0x640], R30 ;  /* 0x0006401e01007387 */ /* 0x0003e80000100800 */
[----:B------:R5:W-:Y:S04]  /*33ce0*/  STL [R1+0x684], R15 ;  /* 0x0006840f01007387 */ /* 0x000be80000100800 */
[----:B----4-:R-:W4:Y:S01]  /*33cf0*/  LDL.LU R28, [R1+0x7c0] ;  /* 0x0007c000011c7983 */ /* 0x010f220000300800 */
[----:B------:R-:W-:-:S03]  /*33d00*/  IMAD.MOV.U32 R13, RZ, RZ, R30 ;  /* 0x000000ffff0d7224 */ /* 0x000fc600078e001e */
[----:B------:R5:W-:Y:S04]  /*33d10*/  STL [R1+0x680], R22 ;  /* 0x0006801601007387 */ /* 0x000be80000100800 */
[----:B-1----:R-:W4:Y:S04]  /*33d20*/  LDL.LU R30, [R1+0x800] ;  /* 0x00080000011e7983 */ /* 0x002f280000300800 */
        /* <DEDUP_REMOVED lines=13> */
[----:B------:R-:W-:Y:S04]  /*33e00*/  STL [R1+0x704], R23 ;  /* 0x0007041701007387 */ /* 0x000fe80000100800 */
[----:B------:R-:W5:Y:S01]  /*33e10*/  LDL.LU R20, [R1+0x840] ;  /* 0x0008400001147983 */ /* 0x000f620000300800 */
[----:B------:R-:W-:-:S03]  /*33e20*/  IMAD.MOV.U32 R13, RZ, RZ, R27 ;  /* 0x000000ffff0d7224 */ /* 0x000fc600078e001b */
[----:B------:R1:W-:Y:S04]  /*33e30*/  STL [R1+0x700], R25 ;  /* 0x0007001901007387 */ /* 0x0003e80000100800 */
[----:B------:R-:W5:Y:S04]  /*33e40*/  LDL.LU R27, [R1+0x880] ;  /* 0x00088000011b7983 */ /* 0x000f680000300800 */
[----:B------:R1:W-:Y:S02]  /*33e50*/  LDGSTS.E [R2+0x6200], [R12.64], P0 ;  /* 0x062000000c027fae */ /* 0x0003e40008121848 */
[----:B-1----:R-:W-:-:S02]  /*33e60*/  IMAD.MOV.U32 R12, RZ, RZ, R23 ;  /* 0x000000ffff0c7224 */ /* 0x002fc400078e0017 */
[----:B------:R-:W-:Y:S02]  /*33e70*/  IMAD.MOV.U32 R13, RZ, RZ, R25 ;  /* 0x000000ffff0d7224 */ /* 0x000fe400078e0019 */
[----:B------:R-:W5:Y:S04]  /*33e80*/  LDL.LU R25, [R1+0x8c4] ;  /* 0x0008c40001197983 */ /* 0x000f680000300800 */
[----:B------:R-:W5:Y:S04]  /*33e90*/  LDL.LU R23, [R1+0x904] ;  /* 0x0009040001177983 */ /* 0x000f680000300800 */
[----:B------:R1:W-:Y:S01]  /*33ea0*/  LDGSTS.E [R2+0x6a00], [R12.64], P0 ;  /* 0x06a000000c027fae */ /* 0x0003e20008121848 */
[----:B---3--:R-:W-:-:S05]  /*33eb0*/  IADD3 R26, P1, R26, UR7, RZ ;  /* 0x000000071a1a7c10 */ /* 0x008fca000ff3e0ff */
[----:B------:R-:W-:Y:S01]  /*33ec0*/  STL [R1+0x744], R26 ;  /* 0x0007441a01007387 */ /* 0x000fe20000100800 */
[----:B------:R-:W-:Y:S02]  /*33ed0*/  IADD3 R31, P2, R31, UR7, RZ ;  /* 0x000000071f1f7c10 */ /* 0x000fe4000ff5e0ff */
[----:B------:R-:W-:Y:S02]  /*33ee0*/  IADD3.X R29, R29, UR6, RZ, P1, !PT ;  /* 0x000000061d1d7c10 */ /* 0x000fe40008ffe4ff */
[----:B------:R-:W-:-:S03]  /*33ef0*/  IADD3.X R36, R36, UR6, RZ, P2, !PT ;  /* 0x0000000624247c10 */ /* 0x000fc600097fe4ff */
[----:B------:R3:W-:Y:S01]  /*33f00*/  STL [R1+0x740], R29 ;  /* 0x0007401d01007387 */ /* 0x0007e20000100800 */
[----:B-1----:R-:W-:-:S03]  /*33f10*/  IMAD.MOV.U32 R13, RZ, RZ, R29 ;  /* 0x000000ffff0d7224 */ /* 0x002fc600078e001d */
[----:B------:R-:W-:Y:S01]  /*33f20*/  STL [R1+0x784], R31 ;  /* 0x0007841f01007387 */ /* 0x000fe20000100800 */
[----:B------:R-:W-:-:S03]  /*33f30*/  IMAD.MOV.U32 R12, RZ, RZ, R26 ;  /* 0x000000ffff0c7224 */ /* 0x000fc600078e001a */
[----:B---3--:R-:W3:Y:S04]  /*33f40*/  LDL.LU R29, [R1+0x8c0] ;  /* 0x0008c000011d7983 */ /* 0x008ee80000300800 */
[----:B------:R-:W-:Y:S04]  /*33f50*/  STL [R1+0x780], R36 ;  /* 0x0007802401007387 */ /* 0x000fe80000100800 */
[----:B------:R-:W3:Y:S01]  /*33f60*/  LDL.LU R26, [R1+0x900] ;  /* 0x00090000011a7983 */ /* 0x000ee20000300800 */
[----:B--2---:R-:W-:-:S03]  /*33f70*/  IADD3 R3, P1, R3, UR7, RZ ;  /* 0x0000000703037c10 */ /* 0x004fc6000ff3e0ff */
[----:B------:R1:W-:Y:S01]  /*33f80*/  LDGSTS.E [R2+0x7200], [R12.64], P0 ;  /* 0x072000000c027fae */ /* 0x0003e20008121848 */
[----:B------:R-:W-:-:S03]  /*33f90*/  IADD3 R18, P2, R18, UR7, RZ ;  /* 0x0000000712127c10 */ /* 0x000fc6000ff5e0ff */
[----:B------:R-:W-:Y:S01]  /*33fa0*/  STL [R1+0x7c4], R3 ;  /* 0x0007c40301007387 */ /* 0x000fe20000100800 */
[----:B-1----:R-:W-:Y:S02]  /*33fb0*/  IMAD.MOV.U32 R12, RZ, RZ, R31 ;  /* 0x000000ffff0c7224 */ /* 0x002fe400078e001f */
[----:B------:R-:W-:-:S05]  /*33fc0*/  IMAD.MOV.U32 R13, RZ, RZ, R36 ;  /* 0x000000ffff0d7224 */ /* 0x000fca00078e0024 */
[----:B------:R1:W-:Y:S02]  /*33fd0*/  LDGSTS.E [R2+0x7a00], [R12.64], P0 ;  /* 0x07a000000c027fae */ /* 0x0003e40008121848 */
[----:B-1----:R-:W-:Y:S01]  /*33fe0*/  IMAD.MOV.U32 R12, RZ, RZ, R3 ;  /* 0x000000ffff0c7224 */ /* 0x002fe200078e0003 */
[----:B----4-:R-:W-:-:S05]  /*33ff0*/  IADD3.X R28, R28, UR6, RZ, P1, !PT ;  /* 0x000000061c1c7c10 */ /* 0x010fca0008ffe4ff */
        /* <DEDUP_REMOVED lines=8> */
[----:B--2---:R-:W-:Y:S01]  /*34080*/  IMAD.MOV.U32 R13, RZ, RZ, R30 ;  /* 0x000000ffff0d7224 */ /* 0x004fe200078e001e */
[----:B-----5:R-:W-:-:S02]  /*34090*/  IADD3 R15, P1, R15, UR7, RZ ;  /* 0x000000070f0f7c10 */ /* 0x020fc4000ff3e0ff */
[----:B-1----:R-:W2:Y:S01]  /*340a0*/  LDL.LU R30, [R1+0x940] ;  /* 0x00094000011e7983 */ /* 0x002ea20000300800 */
[----:B------:R-:W-:Y:S01]  /*340b0*/  IMAD.MOV.U32 R12, RZ, RZ, R18 ;  /* 0x000000ffff0c7224 */ /* 0x000fe200078e0012 */
[----:B------:R-:W-:Y:S02]  /*340c0*/  IADD3 R22, P2, R22, UR7, RZ ;  /* 0x0000000716167c10 */ /* 0x000fe4000ff5e0ff */
[----:B------:R-:W5:Y:S04]  /*340d0*/  LDL.LU R18, [R1+0x980] ;  /* 0x0009800001127983 */ /* 0x000f680000300800 */
[----:B------:R1:W-:Y:S04]  /*340e0*/  LDGSTS.E [R2+0x8a00], [R12.64], P0 ;  /* 0x08a000000c027fae */ /* 0x0003e80008121848 */
[----:B------:R-:W-:Y:S01]  /*340f0*/  STL [R1+0x844], R15 ;  /* 0x0008440f01007387 */ /* 0x000fe20000100800 */
[----:B-1----:R-:W-:Y:S01]  /*34100*/  IMAD.MOV.U32 R12, RZ, RZ, R15 ;  /* 0x000000ffff0c7224 */ /* 0x002fe200078e000f */
[----:B------:R-:W-:-:S05]  /*34110*/  IADD3.X R20, R20, UR6, RZ, P1, !PT ;  /* 0x0000000614147c10 */ /* 0x000fca0008ffe4ff */
        /* <DEDUP_REMOVED lines=8> */
[----:B------:R-:W-:Y:S01]  /*341a0*/  IMAD.MOV.U32 R13, RZ, RZ, R27 ;  /* 0x000000ffff0d7224 */ /* 0x000fe200078e001b */
[----:B------:R-:W-:-:S02]  /*341b0*/  IADD3 R25, P1, R25, UR7, RZ ;  /* 0x0000000719197c10 */ /* 0x000fc4000ff3e0ff */
[----:B-1----:R-:W5:Y:S01]  /*341c0*/  LDL.LU R27, [R1+0x9c0] ;  /* 0x0009c000011b7983 */ /* 0x002f620000300800 */
[----:B------:R-:W-:Y:S01]  /*341d0*/  IMAD.MOV.U32 R12, RZ, RZ, R22 ;  /* 0x000000ffff0c7224 */ /* 0x000fe200078e0016 */
[----:B------:R-:W-:Y:S02]  /*341e0*/  IADD3 R23, P2, R23, UR7, RZ ;  /* 0x0000000717177c10 */ /* 0x000fe4000ff5e0ff */
[----:B------:R-:W5:Y:S04]  /*341f0*/  LDL.LU R22, [R1+0xa00] ;  /* 0x000a000001167983 */ /* 0x000f680000300800 */
[----:B------:R1:W-:Y:S04]  /*34200*/  STL [R1+0x8c4], R25 ;  /* 0x0008c41901007387 */ /* 0x0003e80000100800 */
[----:B------:R1:W-:Y:S02]  /*34210*/  LDGSTS.E [R2+0x9a00], [R12.64], P0 ;  /* 0x09a000000c027fae */ /* 0x0003e40008121848 */
[----:B-1----:R-:W-:Y:S01]  /*34220*/  IMAD.MOV.U32 R12, RZ, RZ, R25 ;  /* 0x000000ffff0c7224 */ /* 0x002fe200078e0019 */
[----:B---3--:R-:W-:-:S05]  /*34230*/  IADD3.X R29, R29, UR6, RZ, P1, !PT ;  /* 0x000000061d1d7c10 */ /* 0x008fca0008ffe4ff */
        /* <DEDUP_REMOVED lines=15> */
[----:B----4-:R-:W-:-:S05]  /*34330*/  IADD3 R28, P1, R28, UR7, RZ ;  /* 0x000000071c1c7c10 */ /* 0x010fca000ff3e0ff */
[----:B------:R-:W-:Y:S01]  /*34340*/  STL [R1+0x944], R28 ;  /* 0x0009441c01007387 */ /* 0x000fe20000100800 */
[----:B------:R-:W-:Y:S02]  /*34350*/  IADD3 R3, P2, R3, UR7, RZ ;  /* 0x0000000703037c10 */ /* 0x000fe4000ff5e0ff */
[----:B--2---:R-:W-:-:S05]  /*34360*/  IADD3.X R30, R30, UR6, RZ, P1, !PT ;  /* 0x000000061e1e7c10 */ /* 0x004fca0008ffe4ff */
[----:B------:R2:W-:Y:S01]  /*34370*/  STL [R1+0x940], R30 ;  /* 0x0009401e01007387 */ /* 0x0005e20000100800 */
[----:B-1----:R-:W-:Y:S01]  /*34380*/  IMAD.MOV.U32 R13, RZ, RZ, R30 ;  /* 0x000000ffff0d7224 */ /* 0x002fe200078e001e */
[----:B-----5:R-:W-:Y:S02]  /*34390*/  IADD3.X R18, R18, UR6, RZ, P2, !PT ;  /* 0x0000000612127c10 */ /* 0x020fe400097fe4ff */
[----:B------:R1:W-:Y:S01]  /*343a0*/  STL [R1+0x984], R3 ;  /* 0x0009840301007387 */ /* 0x0003e20000100800 */
[----:B------:R-:W-:-:S03]  /*343b0*/  IMAD.MOV.U32 R12, RZ, RZ, R28 ;  /* 0x000000ffff0c7224 */ /* 0x000fc600078e001c */
[----:B--2---:R-:W2:Y:S04]  /*343c0*/  LDL.LU R30, [R1+0xac0] ;  /* 0x000ac000011e7983 */ /* 0x004ea80000300800 */
[----:B------:R4:W-:Y:S04]  /*343d0*/  STL [R1+0x980], R18 ;  /* 0x0009801201007387 */ /* 0x0009e80000100800 */
[----:B------:R-:W5:Y:S04]  /*343e0*/  LDL.LU R28, [R1+0xb00] ;  /* 0x000b0000011c7983 */ /* 0x000f680000300800 */
[----:B------:R1:W-:Y:S02]  /*343f0*/  LDGSTS.E [R2+0xb200], [R12.64], P0 ;  /* 0x0b2000000c027fae */ /* 0x0003e40008121848 */
[----:B-1----:R-:W-:-:S02]  /*34400*/  IMAD.MOV.U32 R12, RZ, RZ, R3 ;  /* 0x000000ffff0c7224 */ /* 0x002fc400078e0003 */
[----:B------:R-:W-:Y:S01]  /*34410*/  IMAD.MOV.U32 R13, RZ, RZ, R18 ;  /* 0x000000ffff0d7224 */ /* 0x000fe200078e0012 */
[----:B------:R-:W5:Y:S01]  /*34420*/  LDL.LU R3, [R1+0xb44] ;  /* 0x000b440001037983 */ /* 0x000f620000300800 */
[----:B------:R-:W-:-:S03]  /*34430*/  IADD3 R20, P1, R20, UR7, RZ ;  /* 0x0000000714147c10 */ /* 0x000fc6000ff3e0ff */
[----:B----4-:R-:W4:Y:S04]  /*34440*/  LDL.LU R18, [R1+0xb84] ;  /* 0x000b840001127983 */ /* 0x010f280000300800 */
[----:B------:R1:W-:Y:S01]  /*34450*/  STL [R1+0x9c4], R20 ;  /* 0x0009c41401007387 */ /* 0x0003e20000100800 */
[----:B------:R-:W-:-:S03]  /*34460*/  IADD3 R15, P2, R15, UR7, RZ ;  /* 0x000000070f0f7c10 */ /* 0x000fc6000ff5e0ff */
[----:B------:R1:W-:Y:S01]  /*34470*/  LDGSTS.E [R2+0xba00], [R12.64], P0 ;  /* 0x0ba000000c027fae */ /* 0x0003e20008121848 */
[----:B------:R-:W-:Y:S02]  /*34480*/  IADD3.X R27, R27, UR6, RZ, P1, !PT ;  /* 0x000000061b1b7c10 */ /* 0x000fe40008ffe4ff */
[----:B------:R-:W-:-:S03]  /*34490*/  IADD3.X R22, R22, UR6, RZ, P2, !PT ;  /* 0x0000000616167c10 */ /* 0x000fc600097fe4ff */
[----:B------:R1:W-:Y:S02]  /*344a0*/  STL [R1+0x9c0], R27 ;  /* 0x0009c01b01007387 */ /* 0x0003e40000100800 */
[----:B-1----:R-:W-:Y:S02]  /*344b0*/  IMAD.MOV.U32 R12, RZ, RZ, R20 ;  /* 0x000000ffff0c7224 */ /* 0x002fe400078e0014 */
[----:B------:R-:W-:Y:S01]  /*344c0*/  STL [R1+0xa04], R15 ;  /* 0x000a040f01007387 */ /* 0x000fe20000100800 */
[----:B------:R-:W-:-:S03]  /*344d0*/  IMAD.MOV.U32 R13, RZ, RZ, R27 ;  /* 0x000000ffff0d7224 */ /* 0x000fc600078e001b */
[----:B------:R-:W4:Y:S04]  /*344e0*/  LDL.LU R20, [R1+0xb40] ;  /* 0x000b400001147983 */ /* 0x000f280000300800 */
[----:B------:R1:W-:Y:S04]  /*344f0*/  STL [R1+0xa00], R22 ;  /* 0x000a001601007387 */ /* 0x0003e80000100800 */
[----:B------:R-:W4:Y:S04]  /*34500*/  LDL.LU R27, [R1+0xb80] ;  /* 0x000b8000011b7983 */ /* 0x000f280000300800 */
[----:B------:R1:W-:Y:S02]  /*34510*/  LDGSTS.E [R2+0xc200], [R12.64], P0 ;  /* 0x0c2000000c027fae */ /* 0x0003e40008121848 */
[----:B-1----:R-:W-:-:S02]  /*34520*/  IMAD.MOV.U32 R12, RZ, RZ, R15 ;  /* 0x000000ffff0c7224 */ /* 0x002fc400078e000f */
[----:B------:R-:W-:Y:S02]  /*34530*/  IMAD.MOV.U32 R13, RZ, RZ, R22 ;  /* 0x000000ffff0d7224 */ /* 0x000fe400078e0016 */
[----:B------:R-:W4:Y:S04]  /*34540*/  LDL.LU R22, [R1+0x3cc] ;  /* 0x0003cc0001167983 */ /* 0x000f280000300800 */
[----:B------:R1:W-:Y:S04]  /*34550*/  LDGSTS.E [R2+0xca00], [R12.64], P0 ;  /* 0x0ca000000c027fae */ /* 0x0003e80008121848 */
[----:B------:R-:W4:Y:S01]  /*34560*/  LDL.LU R15, [R1+0x40c] ;  /* 0x00040c00010f7983 */ /* 0x000f220000300800 */
[----:B---3--:R-:W-:-:S05]  /*34570*/  IADD3 R31, P1, R31, UR7, RZ ;  /* 0x000000071f1f7c10 */ /* 0x008fca000ff3e0ff */
[----:B-1----:R-:W-:Y:S01]  /*34580*/  IMAD.MOV.U32 R12, RZ, RZ, R31 ;  /* 0x000000ffff0c7224 */ /* 0x002fe200078e001f */
[----:B------:R-:W-:Y:S02]  /*34590*/  IADD3 R25, P2, R25, UR7, RZ ;  /* 0x0000000719197c10 */ /* 0x000fe4000ff5e0ff */
[----:B------:R-:W-:Y:S01]  /*345a0*/  IADD3.X R36, R36, UR6, RZ, P1, !PT ;  /* 0x0000000624247c10 */ /* 0x000fe20008ffe4ff */
[----:B------:R-:W-:Y:S04]  /*345b0*/  STL [R1+0xa44], R31 ;  /* 0x000a441f01007387 */ /* 0x000fe80000100800 */
[----:B------:R-:W-:Y:S01]  /*345c0*/  IMAD.MOV.U32 R13, RZ, RZ, R36 ;  /* 0x000000ffff0d7224 */ /* 0x000fe200078e0024 */
[----:B------:R-:W-:Y:S04]  /*345d0*/  STL [R1+0xa40], R36 ;  /* 0x000a402401007387 */ /* 0x000fe80000100800 */
[----:B------:R-:W-:Y:S04]  /*345e0*/  STL [R1+0xa84], R25 ;  /* 0x000a841901007387 */ /* 0x000fe80000100800 */
[----:B------:R1:W-:Y:S01]  /*345f0*/  LDGSTS.E [R2+0xd200], [R12.64], P0 ;  /* 0x0d2000000c027fae */ /* 0x0003e20008121848 */
[----:B------:R-:W-:-:S05]  /*34600*/  IADD3.X R26, R26, UR6, RZ, P2, !PT ;  /* 0x000000061a1a7c10 */ /* 0x000fca00097fe4ff */
[----:B------:R3:W-:Y:S01]  /*34610*/  STL [R1+0xa80], R26 ;  /* 0x000a801a01007387 */ /* 0x0007e20000100800 */
[----:B-1----:R-:W-:-:S03]  /*34620*/  IMAD.MOV.U32 R13, RZ, RZ, R26 ;  /* 0x000000ffff0d7224 */ /* 0x002fc600078e001a */
[----:B---3--:R-:W3:Y:S01]  /*34630*/  LDL.LU R26, [R1+0x3c8] ;  /* 0x0003c800011a7983 */ /* 0x008ee20000300800 */
[----:B------:R-:W-:Y:S01]  /*34640*/  IADD3 R29, P1, R29, UR7, RZ ;  /* 0x000000071d1d7c10 */ /* 0x000fe2000ff3e0ff */
[----:B------:R-:W-:Y:S01]  /*34650*/  IMAD.MOV.U32 R12, RZ, RZ, R25 ;  /* 0x000000ffff0c7224 */ /* 0x000fe200078e0019 */
[----:B------:R-:W-:Y:S01]  /*34660*/  IADD3 R23, P2, R23, UR7, RZ ;  /* 0x0000000717177c10 */ /* 0x000fe2000ff5e0ff */
[----:B------:R-:W3:Y:S04]  /*34670*/  LDL.LU R25, [R1+0x408] ;  /* 0x0004080001197983 */ /* 0x000ee80000300800 */
[----:B------:R1:W-:Y:S04]  /*34680*/  LDGSTS.E [R2+0xda00], [R12.64], P0 ;  /* 0x0da000000c027fae */ /* 0x0003e80008121848 */
[----:B------:R-:W-:Y:S01]  /*34690*/  STL [R1+0xac4], R29 ;  /* 0x000ac41d01007387 */ /* 0x000fe20000100800 */
[----:B-1----:R-:W-:Y:S01]  /*346a0*/  IMAD.MOV.U32 R12, RZ, RZ, R29 ;  /* 0x000000ffff0c7224 */ /* 0x002fe200078e001d */
[----:B--2---:R-:W-:-:S05]  /*346b0*/  IADD3.X R30, R30, UR6, RZ, P1, !PT ;  /* 0x000000061e1e7c10 */ /* 0x004fca0008ffe4ff */
[----:B------:R-:W-:Y:S01]  /*346c0*/  IMAD.MOV.U32 R13, RZ, RZ, R30 ;  /* 0x000000ffff0d7224 */ /* 0x000fe200078e001e */
[----:B-----5:R-:W-:Y:S01]  /*346d0*/  IADD3.X R28, R28, UR6, RZ, P2, !PT ;  /* 0x000000061c1c7c10 */ /* 0x020fe200097fe4ff */
[----:B------:R-:W-:Y:S04]  /*346e0*/  STL [R1+0xac0], R30 ;  /* 0x000ac01e01007387 */ /* 0x000fe80000100800 */
[----:B------:R-:W-:Y:S04]  /*346f0*/  STL [R1+0xb04], R23 ;  /* 0x000b041701007387 */ /* 0x000fe80000100800 */
[----:B------:R1:W-:Y:S04]  /*34700*/  LDGSTS.E [R2+0xe200], [R12.64], P0 ;  /* 0x0e2000000c027fae */ /* 0x0003e80008121848 */
[----:B------:R2:W-:Y:S01]  /*34710*/  STL [R1+0xb00], R28 ;  /* 0x000b001c01007387 */ /* 0x0005e20000100800 */
[----:B------:R-:W-:Y:S01]  /*34720*/  IADD3 R3, P1, R3, UR7, RZ ;  /* 0x0000000703037c10 */ /* 0x000fe2000ff3e0ff */
[----:B-1----:R-:W-:-:S02]  /*34730*/  IMAD.MOV.U32 R13, RZ, RZ, R28 ;  /* 0x000000ffff0d7224 */ /* 0x002fc400078e001c */
[----:B------:R-:W-:Y:S01]  /*34740*/  IMAD.MOV.U32 R12, RZ, RZ, R23 ;  /* 0x000000ffff0c7224 */ /* 0x000fe200078e0017 */
[----:B--2---:R-:W2:Y:S04]  /*34750*/  LDL.LU R28, [R1+0x448] ;  /* 0x00044800011c7983 */ /* 0x004ea80000300800 */
[----:B------:R-:W5:Y:S01]  /*34760*/  LDL.LU R23, [R1+0x44c] ;  /* 0x00044c0001177983 */ /* 0x000f620000300800 */
[----:B----4-:R-:W-:-:S03]  /*34770*/  IADD3 R18, P2, R18, UR7, RZ ;  /* 0x0000000712127c10 */ /* 0x010fc6000ff5e0ff */
[----:B------:R-:W4:Y:S04]  /*34780*/  LDL.LU R31, [R1+0x488] ;  /* 0x00048800011f7983 */ /* 0x000f280000300800 */
[----:B------:R-:W4:Y:S04]  /*34790*/  LDL.LU R30, [R1+0x48c] ;  /* 0x00048c00011e7983 */ /* 0x000f280000300800 */
[----:B------:R1:W-:Y:S04]  /*347a0*/  LDGSTS.E [R2+0xea00], [R12.64], P0 ;  /* 0x0ea000000c027fae */ /* 0x0003e80008121848 */
[----:B------:R1:W-:Y:S01]  /*347b0*/  STL [R1+0xb44], R3 ;  /* 0x000b440301007387 */ /* 0x0003e20000100800 */
[----:B------:R-:W-:Y:S01]  /*347c0*/  IADD3.X R20, R20, UR6, RZ, P1, !PT ;  /* 0x0000000614147c10 */ /* 0x000fe20008ffe4ff */
[----:B-1----:R-:W-:-:S04]  /*347d0*/  IMAD.MOV.U32 R12, RZ, RZ, R3 ;  /* 0x000000ffff0c7224 */ /* 0x002fc800078e0003 */
[----:B------:R-:W-:Y:S01]  /*347e0*/  IMAD.MOV.U32 R13, RZ, RZ, R20 ;  /* 0x000000ffff0d7224 */ /* 0x000fe200078e0014 */
[----:B------:R1:W-:Y:S01]  /*347f0*/  STL [R1+0xb40], R20 ;  /* 0x000b401401007387 */ /* 0x0003e20000100800 */
[----:B------:R-:W-:-:S03]  /*34800*/  IADD3.X R27, R27, UR6, RZ, P2, !PT ;  /* 0x000000061b1b7c10 */ /* 0x000fc600097fe4ff */
[----:B------:R-:W-:Y:S04]  /*34810*/  STL [R1+0xb84], R18 ;  /* 0x000b841201007387 */ /* 0x000fe80000100800 */
[----:B------:R-:W4:Y:S04]  /*34820*/  LDL.LU R3, [R1+0x4cc] ;  /* 0x0004cc0001037983 */ /* 0x000f280000300800 */
[----:B------:R1:W-:Y:S04]  /*34830*/  STL [R1+0xb80], R27 ;  /* 0x000b801b01007387 */ /* 0x0003e80000100800 */
[----:B------:R1:W-:Y:S04]  /*34840*/  LDGSTS.E [R2+0xf200], [R12.64], P0 ;  /* 0x0f2000000c027fae */ /* 0x0003e80008121848 */
[----:B-1----:R-:W4:Y:S01]  /*34850*/  LDL.LU R20, [R1+0x50c] ;  /* 0x00050c0001147983 */ /* 0x002f220000300800 */
[----:B------:R-:W-:Y:S01]  /*34860*/  IADD3 R22, P1, R22, UR7, RZ ;  /* 0x0000000716167c10 */ /* 0x000fe2000ff3e0ff */
[----:B------:R-:W-:-:S02]  /*34870*/  IMAD.MOV.U32 R13, RZ, RZ, R27 ;  /* 0x000000ffff0d7224 */ /* 0x000fc400078e001b */
[----:B------:R-:W4:Y:S01]  /*34880*/  LDL.LU R27, [R1+0x4c8] ;  /* 0x0004c800011b7983 */ /* 0x000f220000300800 */
[----:B------:R-:W-:-:S03]  /*34890*/  IMAD.MOV.U32 R12, RZ, RZ, R18 ;  /* 0x000000ffff0c7224 */ /* 0x000fc600078e0012 */
[----:B------:R-:W4:Y:S01]  /*348a0*/  LDL.LU R29, [R1+0x508] ;  /* 0x00050800011d7983 */ /* 0x000f220000300800 */
[----:B------:R-:W-:Y:S02]  /*348b0*/  IADD3 R15, P2, R15, UR7, RZ ;  /* 0x000000070f0f7c10 */ /* 0x000fe4000ff5e0ff */
[----:B------:R-:W-:Y:S01]  /*348c0*/  LOP3.LUT R18, R24, 0x30, RZ, 0x3c, !PT ;  /* 0x0000003018127812 */ /* 0x000fe200078e3cff */
[----:B------:R1:W-:Y:S04]  /*348d0*/  LDGSTS.E [R2+0xfa00], [R12.64], P0 ;  /* 0x0fa000000c027fae */ /* 0x0003e80008121848 */
[----:B------:R3:W-:Y:S04]  /*348e0*/  STL [R1+0x3cc], R22 ;  /* 0x0003cc1601007387 */ /* 0x0007e80000100800 */
[----:B------:R-:W-:Y:S01]  /*348f0*/  STL [R1+0x40c], R15 ;  /* 0x00040c0f01007387 */ /* 0x000fe20000100800 */
[----:B-1----:R-:W-:-:S04]  /*34900*/  IMAD.U32 R2, RZ, RZ, UR5 ;  /* 0x00000005ff027e24 */ /* 0x002fc8000f8e00ff */
[----:B------:R-:W-:Y:S02]  /*34910*/  IMAD R2, R2, 0x10000, R18 ;  /* 0x0001000002027824 */ /* 0x000fe400078e0212 */
[----:B------:R-:W-:Y:S01]  /*34920*/  IMAD.MOV.U32 R12, RZ, RZ, R22 ;  /* 0x000000ffff0c7224 */ /* 0x000fe200078e0016 */
[----:B---3--:R-:W-:-:S05]  /*34930*/  IADD3.X R26, R26, UR6, RZ, P1, !PT ;  /* 0x000000061a1a7c10 */ /* 0x008fca0008ffe4ff */
[----:B------:R1:W-:Y:S04]  /*34940*/  STL [R1+0x3c8], R26 ;  /* 0x0003c81a01007387 */ /* 0x0003e80000100800 */
[----:B------:R-:W3:Y:S04]  /*34950*/  LDL.LU R18, [R1+0x54c] ;  /* 0x00054c0001127983 */ /* 0x000ee80000300800 */
[----:B------:R-:W3:Y:S04]  /*34960*/  LDL.LU R24, [R1+0x58c] ;  /* 0x00058c0001187983 */ /* 0x000ee80000300800 */
[----:B------:R-:W3:Y:S01]  /*34970*/  LDL.LU R22, [R1+0x548] ;  /* 0x0005480001167983 */ /* 0x000ee20000300800 */
[----:B------:R-:W-:-:S03]  /*34980*/  IMAD.MOV.U32 R13, RZ, RZ, R26 ;  /* 0x000000ffff0d7224 */ /* 0x000fc600078e001a */
[----:B-1----:R-:W3:Y:S01]  /*34990*/  LDL.LU R26, [R1+0x588] ;  /* 0x00058800011a7983 */ /* 0x002ee20000300800 */
[----:B------:R-:W-:-:S03]  /*349a0*/  IADD3.X R25, R25, UR6, RZ, P2, !PT ;  /* 0x0000000619197c10 */ /* 0x000fc600097fe4ff */
[----:B------:R1:W-:Y:S04]  /*349b0*/  LDGSTS.E [R2+0x300], [R12.64], P0 ;  /* 0x003000000c027fae */ /* 0x0003e80008121848 */
[----:B------:R1:W-:Y:S02]  /*349c0*/  STL [R1+0x408], R25 ;  /* 0x0004081901007387 */ /* 0x0003e40000100800 */
[----:B-1----:R-:W-:Y:S02]  /*349d0*/  IMAD.MOV.U32 R12, RZ, RZ, R15 ;  /* 0x000000ffff0c7224 */ /* 0x002fe400078e000f */
[----:B------:R-:W-:Y:S02]  /*349e0*/  IMAD.MOV.U32 R13, RZ, RZ, R25 ;  /* 0x000000ffff0d7224 */ /* 0x000fe400078e0019 */
[----:B------:R-:W3:Y:S04]  /*349f0*/  LDL.LU R25, [R1+0x5cc] ;  /* 0x0005cc0001197983 */ /* 0x000ee80000300800 */
[----:B------:R-:W3:Y:S04]  /*34a00*/  LDL.LU R15, [R1+0x60c] ;  /* 0x00060c00010f7983 */ /* 0x000ee80000300800 */
[----:B------:R1:W-:Y:S01]  /*34a10*/  LDGSTS.E [R2+0xb00], [R12.64], P0 ;  /* 0x00b000000c027fae */ /* 0x0003e20008121848 */
[----:B-----5:R-:W-:-:S04]  /*34a20*/  IADD3 R23, P1, R23, UR7, RZ ;  /* 0x0000000717177c10 */ /* 0x020fc8000ff3e0ff */
[----:B--2---:R-:W-:Y:S01]  /*34a30*/  IADD3.X R28, R28, UR6, RZ, P1, !PT ;  /* 0x000000061c1c7c10 */ /* 0x004fe20008ffe4ff */
[----:B------:R-:W-:Y:S01]  /*34a40*/  STL [R1+0x44c], R23 ;  /* 0x00044c1701007387 */ /* 0x000fe20000100800 */
[----:B----4-:R-:W-:-:S03]  /*34a50*/  IADD3 R30, P2, R30, UR7, RZ ;  /* 0x000000071e1e7c10 */ /* 0x010fc6000ff5e0ff */
[----:B------:R2:W-:Y:S01]  /*34a60*/  STL [R1+0x448], R28 ;  /* 0x0004481c01007387 */ /* 0x0005e20000100800 */
[----:B-1----:R-:W-:Y:S01]  /*34a70*/  IMAD.MOV.U32 R12, RZ, RZ, R23 ;  /* 0x000000ffff0c7224 */ /* 0x002fe200078e0017 */
[----:B------:R-:W-:Y:S01]  /*34a80*/  IADD3.X R31, R31, UR6, RZ, P2, !PT ;  /* 0x000000061f1f7c10 */ /* 0x000fe200097fe4ff */
[----:B------:R-:W-:Y:S01]  /*34a90*/  IMAD.MOV.U32 R13, RZ, RZ, R28 ;  /* 0x000000ffff0d7224 */ /* 0x000fe200078e001c */
[----:B------:R-:W-:Y:S04]  /*34aa0*/  STL [R1+0x48c], R30 ;  /* 0x00048c1e01007387 */ /* 0x000fe80000100800 */
[----:B------:R1:W-:Y:S04]  /*34ab0*/  LDGSTS.E [R2+0x1300], [R12.64], P0 ;  /* 0x013000000c027fae */ /* 0x0003e80008121848 */
[----:B--2---:R-:W2:Y:S04]  /*34ac0*/  LDL.LU R28, [R1+0x5c8] ;  /* 0x0005c800011c7983 */ /* 0x004ea80000300800 */
[----:B------:R-:W-:Y:S04]  /*34ad0*/  STL [R1+0x488], R31 ;  /* 0x0004881f01007387 */ /* 0x000fe80000100800 */
[----:B------:R-:W4:Y:S01]  /*34ae0*/  LDL.LU R23, [R1+0x608] ;  /* 0x0006080001177983 */ /* 0x000f220000300800 */
[----:B-1----:R-:W-:Y:S01]  /*34af0*/  IMAD.MOV.U32 R12, RZ, RZ, R30 ;  /* 0x000000ffff0c7224 */ /* 0x002fe200078e001e */
[----:B------:R-:W-:Y:S01]  /*34b00*/  IADD3 R3, P1, R3, UR7, RZ ;  /* 0x0000000703037c10 */ /* 0x000fe2000ff3e0ff */
[----:B------:R-:W-:-:S04]  /*34b10*/  IMAD.MOV.U32 R13, RZ, RZ, R31 ;  /* 0x000000ffff0d7224 */ /* 0x000fc800078e001f */
[----:B------:R-:W-:Y:S04]  /*34b20*/  STL [R1+0x4cc], R3 ;  /* 0x0004cc0301007387 */ /* 0x000fe80000100800 */
[----:B------:R1:W-:Y:S01]  /*34b30*/  LDGSTS.E [R2+0x1b00], [R12.64], P0 ;  /* 0x01b000000c027fae */ /* 0x0003e20008121848 */
[----:B------:R-:W-:Y:S02]  /*34b40*/  IADD3 R20, P2, R20, UR7, RZ ;  /* 0x0000000714147c10 */ /* 0x000fe4000ff5e0ff */
[----:B------:R-:W-:Y:S01]  /*34b50*/  IADD3.X R27, R27, UR6, RZ, P1, !PT ;  /* 0x000000061b1b7c10 */ /* 0x000fe20008ffe4ff */
[----:B-1----:R-:W-:Y:S01]  /*34b60*/  IMAD.MOV.U32 R12, RZ, RZ, R3 ;  /* 0x000000ffff0c7224 */ /* 0x002fe200078e0003 */
[----:B------:R-:W-:-:S03]  /*34b70*/  IADD3.X R29, R29, UR6, RZ, P2, !PT ;  /* 0x000000061d1d7c10 */ /* 0x000fc600097fe4ff */
[----:B------:R-:W-:Y:S01]  /*34b80*/  IMAD.MOV.U32 R13, RZ, RZ, R27 ;  /* 0x000000ffff0d7224 */ /* 0x000fe200078e001b */
[----:B------:R1:W-:Y:S04]  /*34b90*/  STL [R1+0x4c8], R27 ;  /* 0x0004c81b01007387 */ /* 0x0003e80000100800 */
[----:B------:R-:W-:Y:S04]  /*34ba0*/  STL [R1+0x50c], R20 ;  /* 0x00050c1401007387 */ /* 0x000fe80000100800 */
[----:B------:R5:W-:Y:S04]  /*34bb0*/  LDGSTS.E [R2+0x2300], [R12.64], P0 ;  /* 0x023000000c027fae */ /* 0x000be80008121848 */
[----:B-1----:R-:W4:Y:S04]  /*34bc0*/  LDL.LU R27, [R1+0x64c] ;  /* 0x00064c00011b7983 */ /* 0x002f280000300800 */
[----:B------:R1:W-:Y:S04]  /*34bd0*/  STL [R1+0x508], R29 ;  /* 0x0005081d01007387 */ /* 0x0003e80000100800 */
[----:B------:R-:W4:Y:S01]  /*34be0*/  LDL.LU R3, [R1+0x68c] ;  /* 0x00068c0001037983 */ /* 0x000f220000300800 */
[----:B-----5:R-:W-:-:S03]  /*34bf0*/  IMAD.MOV.U32 R13, RZ, RZ, R29 ;  /* 0x000000ffff0d7224 */ /* 0x020fc600078e001d */
[----:B-1----:R-:W4:Y:S01]  /*34c00*/  LDL.LU R29, [R1+0x648] ;  /* 0x00064800011d7983 */ /* 0x002f220000300800 */
[----:B------:R-:W-:-:S03]  /*34c10*/  IMAD.MOV.U32 R12, RZ, RZ, R20 ;  /* 0x000000ffff0c7224 */ /* 0x000fc600078e0014 */
[----:B------:R-:W4:Y:S04]  /*34c20*/  LDL.LU R20, [R1+0x688] ;  /* 0x0006880001147983 */ /* 0x000f280000300800 */
[----:B------:R1:W-:Y:S01]  /*34c30*/  LDGSTS.E [R2+0x2b00], [R12.64], P0 ;  /* 0x02b000000c027fae */ /* 0x0003e20008121848 */
[----:B---3--:R-:W-:Y:S02]  /*34c40*/  IADD3 R18, P1, R18, UR7, RZ ;  /* 0x0000000712127c10 */ /* 0x008fe4000ff3e0ff */
[----:B------:R-:W-:Y:S02]  /*34c50*/  IADD3 R24, P2, R24, UR7, RZ ;  /* 0x0000000718187c10 */ /* 0x000fe4000ff5e0ff */
        /* <DEDUP_REMOVED lines=15> */
[----:B------:R-:W-:Y:S02]  /*34d50*/  IADD3 R25, P1, R25, UR7, RZ ;  /* 0x0000000719197c10 */ /* 0x000fe4000ff3e0ff */
[----:B------:R-:W-:Y:S01]  /*34d60*/  IADD3 R15, P2, R15, UR7, RZ ;  /* 0x000000070f0f7c10 */ /* 0x000fe2000ff5e0ff */
[----:B------:R1:W-:Y:S04]  /*34d70*/  LDGSTS.E [R2+0x3b00], [R12.64], P0 ;  /* 0x03b000000c027fae */ /* 0x0003e80008121848 */
[----:B------:R2:W-:Y:S01]  /*34d80*/  STL [R1+0x5cc], R25 ;  /* 0x0005cc1901007387 */ /* 0x0005e20000100800 */
[----:B-1----:R-:W-:Y:S01]  /*34d90*/  IMAD.MOV.U32 R12, RZ, RZ, R25 ;  /* 0x000000ffff0c7224 */ /* 0x002fe200078e0019 */
[----:B--2---:R-:W-:-:S05]  /*34da0*/  IADD3.X R28, R28, UR6, RZ, P1, !PT ;  /* 0x000000061c1c7c10 */ /* 0x004fca0008ffe4ff */
[----:B------:R1:W-:Y:S01]  /*34db0*/  STL [R1+0x5c8], R28 ;  /* 0x0005c81c01007387 */ /* 0x0003e20000100800 */
[----:B----4-:R-:W-:-:S03]  /*34dc0*/  IADD3.X R23, R23, UR6, RZ, P2, !PT ;  /* 0x0000000617177c10 */ /* 0x010fc600097fe4ff */
[----:B------:R2:W-:Y:S01]  /*34dd0*/  STL [R1+0x60c], R15 ;  /* 0x00060c0f01007387 */ /* 0x0005e20000100800 */
[----:B------:R-:W-:-:S03]  /*34de0*/  IMAD.MOV.U32 R13, RZ, RZ, R28 ;  /* 0x000000ffff0d7224 */ /* 0x000fc600078e001c */
[----:B------:R-:W4:Y:S04]  /*34df0*/  LDL.LU R25, [R1+0x74c] ;  /* 0x00074c0001197983 */ /* 0x000f280000300800 */
[----:B------:R2:W-:Y:S04]  /*34e00*/  STL [R1+0x608], R23 ;  /* 0x0006081701007387 */ /* 0x0005e80000100800 */
[----:B------:R-:W4:Y:S04]  /*34e10*/  LDL.LU R30, [R1+0x78c] ;  /* 0x00078c00011e7983 */ /* 0x000f280000300800 */
[----:B-1----:R-:W4:Y:S04]  /*34e20*/  LDL.LU R28, [R1+0x748] ;  /* 0x00074800011c7983 */ /* 0x002f280000300800 */
[----:B------:R1:W-:Y:S04]  /*34e30*/  LDGSTS.E [R2+0x4300], [R12.64], P0 ;  /* 0x043000000c027fae */ /* 0x0003e80008121848 */
[----:B------:R-:W4:Y:S01]  /*34e40*/  LDL.LU R31, [R1+0x788] ;  /* 0x00078800011f7983 */ /* 0x000f220000300800 */
[----:B-1----:R-:W-:-:S02]  /*34e50*/  IMAD.MOV.U32 R12, RZ, RZ, R15 ;  /* 0x000000ffff0c7224 */ /* 0x002fc400078e000f */
[----:B------:R-:W-:Y:S01]  /*34e60*/  IMAD.MOV.U32 R13, RZ, RZ, R23 ;  /* 0x000000ffff0d7224 */ /* 0x000fe200078e0017 */
[----:B--2---:R-:W2:Y:S04]  /*34e70*/  LDL.LU R15, [R1+0x7cc] ;  /* 0x0007cc00010f7983 */ /* 0x004ea80000300800 */
[----:B------:R-:W2:Y:S04]  /*34e80*/  LDL.LU R23, [R1+0x80c] ;  /* 0x00080c0001177983 */ /* 0x000ea80000300800 */
[----:B------:R1:W-:Y:S01]  /*34e90*/  LDGSTS.E [R2+0x4b00], [R12.64], P0 ;  /* 0x04b000000c027fae */ /* 0x0003e20008121848 */
[----:B------:R-:W-:-:S05]  /*34ea0*/  IADD3 R27, P1, R27, UR7, RZ ;  /* 0x000000071b1b7c10 */ /* 0x000fca000ff3e0ff */
[----:B------:R1:W-:Y:S01]  /*34eb0*/  STL [R1+0x64c], R27 ;  /* 0x00064c1b01007387 */ /* 0x0003e20000100800 */
[----:B------:R-:W-:Y:S02]  /*34ec0*/  IADD3 R3, P2, R3, UR7, RZ ;  /* 0x0000000703037c10 */ /* 0x000fe4000ff5e0ff */
[----:B------:R-:W-:Y:S01]  /*34ed0*/  IADD3.X R29, R29, UR6, RZ, P1, !PT ;  /* 0x000000061d1d7c10 */ /* 0x000fe20008ffe4ff */
[----:B-1----:R-:W-:Y:S01]  /*34ee0*/  IMAD.MOV.U32 R12, RZ, RZ, R27 ;  /* 0x000000ffff0c7224 */ /* 0x002fe200078e001b */
[----:B------:R-:W-:-:S03]  /*34ef0*/  IADD3.X R20, R20, UR6, RZ, P2, !PT ;  /* 0x0000000614147c10 */ /* 0x000fc600097fe4ff */
[----:B------:R1:W-:Y:S04]  /*34f00*/  STL [R1+0x648], R29 ;  /* 0x0006481d01007387 */ /* 0x0003e80000100800 */
[----:B------:R1:W-:Y:S04]  /*34f10*/  STL [R1+0x68c], R3 ;  /* 0x00068c0301007387 */ /* 0x0003e80000100800 */
[----:B------:R-:W2:Y:S01]  /*34f20*/  LDL.LU R27, [R1+0x7c8] ;  /* 0x0007c800011b7983 */ /* 0x000ea20000300800 */
[----:B------:R-:W-:-:S03]  /*34f30*/  IMAD.MOV.U32 R13, RZ, RZ, R29 ;  /* 0x000000ffff0d7224 */ /* 0x000fc600078e001d */
[----:B------:R1:W-:Y:S04]  /*34f40*/  STL [R1+0x688], R20 ;  /* 0x0006881401007387 */ /* 0x0003e80000100800 */
[----:B-1----:R-:W2:Y:S04]  /*34f50*/  LDL.LU R29, [R1+0x808] ;  /* 0x00080800011d7983 */ /* 0x002ea80000300800 */
[----:B------:R1:W-:Y:S02]  /*34f60*/  LDGSTS.E [R2+0x5300], [R12.64], P0 ;  /* 0x053000000c027fae */ /* 0x0003e40008121848 */
[----:B-1----:R-:W-:-:S02]  /*34f70*/  IMAD.MOV.U32 R12, RZ, RZ, R3 ;  /* 0x000000ffff0c7224 */ /* 0x002fc400078e0003 */
[----:B------:R-:W-:Y:S01]  /*34f80*/  IMAD.MOV.U32 R13, RZ, RZ, R20 ;  /* 0x000000ffff0d7224 */ /* 0x000fe200078e0014 */
[----:B------:R-:W2:Y:S04]  /*34f90*/  LDL.LU R3, [R1+0x84c] ;  /* 0x00084c0001037983 */ /* 0x000ea80000300800 */
[----:B------:R-:W2:Y:S04]  /*34fa0*/  LDL.LU R20, [R1+0x88c] ;  /* 0x00088c0001147983 */ /* 0x000ea80000300800 */
        /* <DEDUP_REMOVED lines=8> */
[----:B------:R-:W-:Y:S04]  /*35030*/  STL [R1+0x70c], R18 ;  /* 0x00070c1201007387 */ /* 0x000fe80000100800 */
[----:B-----5:R-:W3:Y:S01]  /*35040*/  LDL.LU R22, [R1+0x848] ;  /* 0x0008480001167983 */ /* 0x020ee20000300800 */
[----:B------:R-:W-:-:S03]  /*35050*/  IMAD.MOV.U32 R13, RZ, RZ, R26 ;  /* 0x000000ffff0d7224 */ /* 0x000fc600078e001a */
[----:B------:R5:W-:Y:S04]  /*35060*/  STL [R1+0x708], R24 ;  /* 0x0007081801007387 */ /* 0x000be80000100800 */
[----:B-1----:R-:W3:Y:S04]  /*35070*/  LDL.LU R26, [R1+0x888] ;  /* 0x00088800011a7983 */ /* 0x002ee80000300800 */
[----:B------:R1:W-:Y:S02]  /*35080*/  LDGSTS.E [R2+0x6300], [R12.64], P0 ;  /* 0x063000000c027fae */ /* 0x0003e40008121848 */
[----:B-1----:R-:W-:-:S02]  /*35090*/  IMAD.MOV.U32 R12, RZ, RZ, R18 ;  /* 0x000000ffff0c7224 */ /* 0x002fc400078e0012 */
[----:B------:R-:W-:Y:S02]  /*350a0*/  IMAD.MOV.U32 R13, RZ, RZ, R24 ;  /* 0x000000ffff0d7224 */ /* 0x000fe400078e0018 */
[----:B-----5:R-:W5:Y:S04]  /*350b0*/  LDL.LU R24, [R1+0x8cc] ;  /* 0x0008cc0001187983 */ /* 0x020f680000300800 */
[----:B------:R-:W5:Y:S04]  /*350c0*/  LDL.LU R18, [R1+0x90c] ;  /* 0x00090c0001127983 */ /* 0x000f680000300800 */
[----:B------:R1:W-:Y:S01]  /*350d0*/  LDGSTS.E [R2+0x6b00], [R12.64], P0 ;  /* 0x06b000000c027fae */ /* 0x0003e20008121848 */
[----:B----4-:R-:W-:-:S05]  /*350e0*/  IADD3 R25, P1, R25, UR7, RZ ;  /* 0x0000000719197c10 */ /* 0x010fca000ff3e0ff */
[----:B------:R-:W-:Y:S01]  /*350f0*/  STL [R1+0x74c], R25 ;  /* 0x00074c1901007387 */ /* 0x000fe20000100800 */
[----:B------:R-:W-:Y:S02]  /*35100*/  IADD3 R30, P2, R30, UR7, RZ ;  /* 0x000000071e1e7c10 */ /* 0x000fe4000ff5e0ff */
[----:B------:R-:W-:Y:S01]  /*35110*/  IADD3.X R28, R28, UR6, RZ, P1, !PT ;  /* 0x000000061c1c7c10 */ /* 0x000fe20008ffe4ff */
[----:B-1----:R-:W-:-:S04]  /*35120*/  IMAD.MOV.U32 R12, RZ, RZ, R25 ;  /* 0x000000ffff0c7224 */ /* 0x002fc800078e0019 */
[----:B------:R1:W-:Y:S01]  /*35130*/  STL [R1+0x748], R28 ;  /* 0x0007481c01007387 */ /* 0x0003e20000100800 */
[----:B------:R-:W-:Y:S01]  /*35140*/  IMAD.MOV.U32 R13, RZ, RZ, R28 ;  /* 0x000000ffff0d7224 */ /* 0x000fe200078e001c */
[----:B------:R-:W-:Y:S02]  /*35150*/  IADD3.X R31, R31, UR6, RZ, P2, !PT ;  /* 0x000000061f1f7c10 */ /* 0x000fe400097fe4ff */
[----:B------:R-:W-:Y:S04]  /*35160*/  STL [R1+0x78c], R30 ;  /* 0x00078c1e01007387 */ /* 0x000fe80000100800 */
[----:B------:R4:W-:Y:S04]  /*35170*/  LDGSTS.E [R2+0x7300], [R12.64], P0 ;  /* 0x073000000c027fae */ /* 0x0009e80008121848 */
[----:B-1----:R-:W5:Y:S01]  /*35180*/  LDL.LU R28, [R1+0x8c8] ;  /* 0x0008c800011c7983 */ /* 0x002f620000300800 */
[----:B--2---:R-:W-:-:S03]  /*35190*/  IADD3 R15, P1, R15, UR7, RZ ;  /* 0x000000070f0f7c10 */ /* 0x004fc6000ff3e0ff */
[----:B------:R-:W-:Y:S04]  /*351a0*/  STL [R1+0x788], R31 ;  /* 0x0007881f01007387 */ /* 0x000fe80000100800 */
[----:B------:R-:W2:Y:S01]  /*351b0*/  LDL.LU R25, [R1+0x908] ;  /* 0x0009080001197983 */ /* 0x000ea20000300800 */
[----:B----4-:R-:W-:Y:S02]  /*351c0*/  IMAD.MOV.U32 R12, RZ, RZ, R30 ;  /* 0x000000ffff0c7224 */ /* 0x010fe400078e001e */
        /* <DEDUP_REMOVED lines=14> */
[----:B----4-:R-:W-:Y:S01]  /*352b0*/  IMAD.MOV.U32 R13, RZ, RZ, R29 ;  /* 0x000000ffff0d7224 */ /* 0x010fe200078e001d */
        /* <DEDUP_REMOVED lines=17> */
[----:B---3--:R-:W-:-:S03]  /*353d0*/  IMAD.MOV.U32 R13, RZ, RZ, R26 ;  /* 0x000000ffff0d7224 */ /* 0x008fc600078e001a */
[----:B-1----:R-:W3:Y:S01]  /*353e0*/  LDL.LU R26, [R1+0x9c8] ;  /* 0x0009c800011a7983 */ /* 0x002ee20000300800 */
[----:B------:R-:W-:-:S03]  /*353f0*/  IMAD.MOV.U32 R12, RZ, RZ, R20 ;  /* 0x000000ffff0c7224 */ /* 0x000fc600078e0014 */
[----:B------:R-:W3:Y:S01]  /*35400*/  LDL.LU R20, [R1+0xa08] ;  /* 0x000a080001147983 */ /* 0x000ee20000300800 */
[----:B-----5:R-:W-:Y:S02]  /*35410*/  IADD3 R24, P1, R24, UR7, RZ ;  /* 0x0000000718187c10 */ /* 0x020fe4000ff3e0ff */
[----:B------:R-:W-:Y:S01]  /*35420*/  IADD3 R18, P2, R18, UR7, RZ ;  /* 0x0000000712127c10 */ /* 0x000fe2000ff5e0ff */
[----:B------:R1:W-:Y:S04]  /*35430*/  LDGSTS.E [R2+0x9b00], [R12.64], P0 ;  /* 0x09b000000c027fae */ /* 0x0003e80008121848 */
[----:B------:R5:W-:Y:S01]  /*35440*/  STL [R1+0x8cc], R24 ;  /* 0x0008cc1801007387 */ /* 0x000be20000100800 */
[----:B-1----:R-:W-:Y:S01]  /*35450*/  IMAD.MOV.U32 R12, RZ, RZ, R24 ;  /* 0x000000ffff0c7224 */ /* 0x002fe200078e0018 */
[----:B------:R-:W-:-:S05]  /*35460*/  IADD3.X R28, R28, UR6, RZ, P1, !PT ;  /* 0x000000061c1c7c10 */ /* 0x000fca0008ffe4ff */
[----:B------:R-:W-:Y:S01]  /*35470*/  STL [R1+0x8c8], R28 ;  /* 0x0008c81c01007387 */ /* 0x000fe20000100800 */
[----:B--2---:R-:W-:-:S03]  /*35480*/  IADD3.X R25, R25, UR6, RZ, P2, !PT ;  /* 0x0000000619197c10 */ /* 0x004fc600097fe4ff */
[----:B------:R-:W-:Y:S01]  /*35490*/  STL [R1+0x90c], R18 ;  /* 0x00090c1201007387 */ /* 0x000fe20000100800 */
[----:B------:R-:W-:-:S03]  /*354a0*/  IMAD.MOV.U32 R13, RZ, RZ, R28 ;  /* 0x000000ffff0d7224 */ /* 0x000fc600078e001c */
[----:B------:R-:W2:Y:S04]  /*354b0*/  LDL.LU R30, [R1+0xa4c] ;  /* 0x000a4c00011e7983 */ /* 0x000ea80000300800 */
[----:B------:R1:W-:Y:S04]  /*354c0*/  STL [R1+0x908], R25 ;  /* 0x0009081901007387 */ /* 0x0003e80000100800 */
[----:B-----5:R-:W5:Y:S04]  /*354d0*/  LDL.LU R24, [R1+0xa8c] ;  /* 0x000a8c0001187983 */ /* 0x020f680000300800 */
[----:B------:R-:W5:Y:S04]  /*354e0*/  LDL.LU R31, [R1+0xa48] ;  /* 0x000a4800011f7983 */ /* 0x000f680000300800 */
[----:B------:R1:W-:Y:S02]  /*354f0*/  LDGSTS.E [R2+0xa300], [R12.64], P0 ;  /* 0x0a3000000c027fae */ /* 0x0003e40008121848 */
[----:B-1----:R-:W-:-:S02]  /*35500*/  IMAD.MOV.U32 R13, RZ, RZ, R25 ;  /* 0x000000ffff0d7224 */ /* 0x002fc400078e0019 */
[----:B------:R-:W5:Y:S01]  /*35510*/  LDL.LU R25, [R1+0xa88] ;  /* 0x000a880001197983 */ /* 0x000f620000300800 */
[----:B------:R-:W-:-:S03]  /*35520*/  IMAD.MOV.U32 R12, RZ, RZ, R18 ;  /* 0x000000ffff0c7224 */ /* 0x000fc600078e0012 */
[----:B------:R-:W5:Y:S04]  /*35530*/  LDL.LU R28, [R1+0xacc] ;  /* 0x000acc00011c7983 */ /* 0x000f680000300800 */
[----:B------:R-:W5:Y:S04]  /*35540*/  LDL.LU R18, [R1+0xb0c] ;  /* 0x000b0c0001127983 */ /* 0x000f680000300800 */
[----:B------:R1:W-:Y:S01]  /*35550*/  LDGSTS.E [R2+0xab00], [R12.64], P0 ;  /* 0x0ab000000c027fae */ /* 0x0003e20008121848 */
[----:B------:R-:W-:-:S05]  /*35560*/  IADD3 R27, P1, R27, UR7, RZ ;  /* 0x000000071b1b7c10 */ /* 0x000fca000ff3e0ff */
[----:B------:R-:W-:Y:S01]  /*35570*/  STL [R1+0x94c], R27 ;  /* 0x00094c1b01007387 */ /* 0x000fe20000100800 */
[----:B------:R-:W-:Y:S02]  /*35580*/  IADD3 R15, P2, R15, UR7, RZ ;  /* 0x000000070f0f7c10 */ /* 0x000fe4000ff5e0ff */
[----:B------:R-:W-:-:S05]  /*35590*/  IADD3.X R29, R29, UR6, RZ, P1, !PT ;  /* 0x000000061d1d7c10 */ /* 0x000fca0008ffe4ff */
[----:B------:R1:W-:Y:S02]  /*355a0*/  STL [R1+0x948], R29 ;  /* 0x0009481d01007387 */ /* 0x0003e40000100800 */
[----:B-1----:R-:W-:Y:S01]  /*355b0*/  IMAD.MOV.U32 R13, RZ, RZ, R29 ;  /* 0x000000ffff0d7224 */ /* 0x002fe200078e001d */
[----:B------:R-:W-:Y:S01]  /*355c0*/  IADD3.X R23, R23, UR6, RZ, P2, !PT ;  /* 0x0000000617177c10 */ /* 0x000fe200097fe4ff */
[----:B------:R1:W-:Y:S01]  /*355d0*/  STL [R1+0x98c], R15 ;  /* 0x00098c0f01007387 */ /* 0x0003e20000100800 */
[----:B------:R-:W-:-:S03]  /*355e0*/  IMAD.MOV.U32 R12, RZ, RZ, R27 ;  /* 0x000000ffff0c7224 */ /* 0x000fc600078e001b */
[----:B------:R-:W5:Y:S04]  /*355f0*/  LDL.LU R29, [R1+0xac8] ;  /* 0x000ac800011d7983 */ /* 0x000f680000300800 */
        /* <DEDUP_REMOVED lines=10> */
[----:B------:R-:W-:Y:S02]  /*356a0*/  IADD3 R3, P2, R3, UR7, RZ ;  /* 0x0000000703037c10 */ /* 0x000fe4000ff5e0ff */
[----:B---3--:R-:W-:Y:S01]  /*356b0*/  IADD3.X R26, R26, UR6, RZ, P1, !PT ;  /* 0x000000061a1a7c10 */ /* 0x008fe20008ffe4ff */
[----:B-1----:R-:W-:Y:S01]  /*356c0*/  IMAD.MOV.U32 R12, RZ, RZ, R22 ;  /* 0x000000ffff0c7224 */ /* 0x002fe200078e0016 */
        /* <DEDUP_REMOVED lines=11> */
[----:B------:R1:W-:Y:S04]  /*35780*/  LDGSTS.E [R2+0xcb00], [R12.64], P0 ;  /* 0x0cb000000c027fae */ /* 0x0003e80008121848 */
[----:B------:R-:W4:Y:S01]  /*35790*/  LDL.LU R3, [R1+0x414] ;  /* 0x0004140001037983 */ /* 0x000f220000300800 */
[----:B--2---:R-:W-:-:S05]  /*357a0*/  IADD3 R30, P1, R30, UR7, RZ ;  /* 0x000000071e1e7c10 */ /* 0x004fca000ff3e0ff */
[----:B-1----:R-:W-:Y:S01]  /*357b0*/  IMAD.MOV.U32 R12, RZ, RZ, R30 ;  /* 0x000000ffff0c7224 */ /* 0x002fe200078e001e */
[----:B-----5:R-:W-:Y:S02]  /*357c0*/  IADD3 R24, P2, R24, UR7, RZ ;  /* 0x0000000718187c10 */ /* 0x020fe4000ff5e0ff */
[----:B------:R-:W-:Y:S01]  /*357d0*/  IADD3.X R31, R31, UR6, RZ, P1, !PT ;  /* 0x000000061f1f7c10 */ /* 0x000fe20008ffe4ff */
[----:B------:R-:W-:Y:S04]  /*357e0*/  STL [R1+0xa4c], R30 ;  /* 0x000a4c1e01007387 */ /* 0x000fe80000100800 */
[----:B------:R-:W-:Y:S01]  /*357f0*/  IMAD.MOV.U32 R13, RZ, RZ, R31 ;  /* 0x000000ffff0d7224 */ /* 0x000fe200078e001f */
[----:B------:R-:W-:Y:S04]  /*35800*/  STL [R1+0xa48], R31 ;  /* 0x000a481f01007387 */ /* 0x000fe80000100800 */
[----:B------:R1:W-:Y:S04]  /*35810*/  STL [R1+0xa8c], R24 ;  /* 0x000a8c1801007387 */ /* 0x0003e80000100800 */
[----:B------:R2:W-:Y:S01]  /*35820*/  LDGSTS.E [R2+0xd300], [R12.64], P0 ;  /* 0x0d3000000c027fae */ /* 0x0005e20008121848 */
[----:B------:R-:W-:-:S02]  /*35830*/  IADD3.X R25, R25, UR6, RZ, P2, !PT ;  /* 0x0000000619197c10 */ /* 0x000fc400097fe4ff */
[----:B------:R-:W-:-:S03]  /*35840*/  IADD3 R28, P1, R28, UR7, RZ ;  /* 0x000000071c1c7c10 */ /* 0x000fc6000ff3e0ff */
[----:B------:R5:W-:Y:S01]  /*35850*/  STL [R1+0xa88], R25 ;  /* 0x000a881901007387 */ /* 0x000be20000100800 */
[----:B--2---:R-:W-:-:S03]  /*35860*/  IMAD.MOV.U32 R12, RZ, RZ, R24 ;  /* 0x000000ffff0c7224 */ /* 0x004fc600078e0018 */
[----:B-1----:R-:W2:Y:S01]  /*35870*/  LDL.LU R24, [R1+0x3d0] ;  /* 0x0003d00001187983 */ /* 0x002ea20000300800 */
[----:B------:R-:W-:Y:S01]  /*35880*/  IMAD.MOV.U32 R13, RZ, RZ, R25 ;  /* 0x000000ffff0d7224 */ /* 0x000fe200078e0019 */
[----:B------:R-:W-:Y:S02]  /*35890*/  IADD3 R18, P2, R18, UR7, RZ ;  /* 0x0000000712127c10 */ /* 0x000fe4000ff5e0ff */
[----:B-----5:R-:W5:Y:S04]  /*358a0*/  LDL.LU R25, [R1+0x410] ;  /* 0x0004100001197983 */ /* 0x020f680000300800 */
[----:B------:R1:W-:Y:S04]  /*358b0*/  LDGSTS.E [R2+0xdb00], [R12.64], P0 ;  /* 0x0db000000c027fae */ /* 0x0003e80008121848 */
[----:B------:R-:W-:Y:S01]  /*358c0*/  STL [R1+0xacc], R28 ;  /* 0x000acc1c01007387 */ /* 0x000fe20000100800 */
[----:B-1----:R-:W-:Y:S01]  /*358d0*/  IMAD.MOV.U32 R12, RZ, RZ, R28 ;  /* 0x000000ffff0c7224 */ /* 0x002fe200078e001c */
[----:B------:R-:W-:-:S05]  /*358e0*/  IADD3.X R29, R29, UR6, RZ, P1, !PT ;  /* 0x000000061d1d7c10 */ /* 0x000fca0008ffe4ff */
[----:B------:R-:W-:Y:S01]  /*358f0*/  IMAD.MOV.U32 R13, RZ, RZ, R29 ;  /* 0x000000ffff0d7224 */ /* 0x000fe200078e001d */
[----:B------:R-:W-:Y:S01]  /*35900*/  IADD3.X R27, R27, UR6, RZ, P2, !PT ;  /* 0x000000061b1b7c10 */ /* 0x000fe200097fe4ff */
[----:B------:R-:W-:Y:S04]  /*35910*/  STL [R1+0xac8], R29 ;  /* 0x000ac81d01007387 */ /* 0x000fe80000100800 */
[----:B------:R-:W-:Y:S04]  /*35920*/  STL [R1+0xb0c], R18 ;  /* 0x000b0c1201007387 */ /* 0x000fe80000100800 */
[----:B------:R1:W-:Y:S04]  /*35930*/  LDGSTS.E [R2+0xe300], [R12.64], P0 ;  /* 0x0e3000000c027fae */ /* 0x0003e80008121848 */
[----:B------:R1:W-:Y:S02]  /*35940*/  STL [R1+0xb08], R27 ;  /* 0x000b081b01007387 */ /* 0x0003e40000100800 */
[----:B-1----:R-:W-:-:S02]  /*35950*/  IMAD.MOV.U32 R13, RZ, RZ, R27 ;  /* 0x000000ffff0d7224 */ /* 0x002fc400078e001b */
[----:B------:R-:W-:Y:S01]  /*35960*/  IMAD.MOV.U32 R12, RZ, RZ, R18 ;  /* 0x000000ffff0c7224 */ /* 0x000fe200078e0012 */
[----:B------:R-:W5:Y:S01]  /*35970*/  LDL.LU R27, [R1+0x450] ;  /* 0x00045000011b7983 */ /* 0x000f620000300800 */
[----:B------:R-:W-:-:S03]  /*35980*/  IADD3 R15, P1, R15, UR7, RZ ;  /* 0x000000070f0f7c10 */ /* 0x000fc6000ff3e0ff */
[----:B------:R-:W5:Y:S01]  /*35990*/  LDL.LU R18, [R1+0x454] ;  /* 0x0004540001127983 */ /* 0x000f620000300800 */
[----:B------:R-:W-:-:S03]  /*359a0*/  IADD3 R23, P2, R23, UR7, RZ ;  /* 0x0000000717177c10 */ /* 0x000fc6000ff5e0ff */
[----:B------:R-:W5:Y:S04]  /*359b0*/  LDL.LU R30, [R1+0x490] ;  /* 0x00049000011e7983 */ /* 0x000f680000300800 */
[----:B------:R-:W5:Y:S04]  /*359c0*/  LDL.LU R29, [R1+0x494] ;  /* 0x00049400011d7983 */ /* 0x000f680000300800 */
        /* <DEDUP_REMOVED lines=8> */
[----:B------:R-:W3:Y:S04]  /*35a50*/  LDL.LU R15, [R1+0x4d4] ;  /* 0x0004d400010f7983 */ /* 0x000ee80000300800 */
[----:B------:R4:W-:Y:S04]  /*35a60*/  STL [R1+0xb88], R26 ;  /* 0x000b881a01007387 */ /* 0x0009e80000100800 */
[----:B------:R4:W-:Y:S04]  /*35a70*/  LDGSTS.E [R2+0xf300], [R12.64], P0 ;  /* 0x0f3000000c027fae */ /* 0x0009e80008121848 */
[----:B-1----:R-:W3:Y:S01]  /*35a80*/  LDL.LU R22, [R1+0x514] ;  /* 0x0005140001167983 */ /* 0x002ee20000300800 */
[----:B----4-:R-:W-:-:S03]  /*35a90*/  IMAD.MOV.U32 R13, RZ, RZ, R26 ;  /* 0x000000ffff0d7224 */ /* 0x010fc600078e001a */
[----:B------:R-:W4:Y:S04]  /*35aa0*/  LDL.LU R26, [R1+0x4d0] ;  /* 0x0004d000011a7983 */ /* 0x000f280000300800 */
[----:B------:R-:W4:Y:S01]  /*35ab0*/  LDL.LU R28, [R1+0x510] ;  /* 0x00051000011c7983 */ /* 0x000f220000300800 */
[----:B------:R-:W-:Y:S01]  /*35ac0*/  IMAD.MOV.U32 R12, RZ, RZ, R23 ;  /* 0x000000ffff0c7224 */ /* 0x000fe200078e0017 */
[----:B------:R-:W-:Y:S02]  /*35ad0*/  IADD3 R20, P1, R20, UR7, RZ ;  /* 0x0000000714147c10 */ /* 0x000fe4000ff3e0ff */
[----:B------:R-:W-:Y:S02]  /*35ae0*/  IADD3 R3, P2, R3, UR7, RZ ;  /* 0x0000000703037c10 */ /* 0x000fe4000ff5e0ff */
[----:B------:R1:W-:Y:S04]  /*35af0*/  LDGSTS.E [R2+0xfb00], [R12.64], P0 ;  /* 0x0fb000000c027fae */ /* 0x0003e80008121848 */
[----:B------:R2:W-:Y:S04]  /*35b00*/  STL [R1+0x3d4], R20 ;  /* 0x0003d41401007387 */ /* 0x0005e80000100800 */
[----:B------:R-:W-:Y:S01]  /*35b10*/  STL [R1+0x414], R3 ;  /* 0x0004140301007387 */ /* 0x000fe20000100800 */
[----:B-1----:R-:W-:-:S04]  /*35b20*/  IMAD.U32 R2, RZ, RZ, UR5 ;  /* 0x00000005ff027e24 */ /* 0x002fc8000f8e00ff */
[----:B------:R-:W-:Y:S02]  /*35b30*/  IMAD R2, R2, 0x10000, R19 ;  /* 0x0001000002027824 */ /* 0x000fe400078e0213 */
[----:B------:R-:W-:Y:S01]  /*35b40*/  IMAD.MOV.U32 R12, RZ, RZ, R20 ;  /* 0x000000ffff0c7224 */ /* 0x000fe200078e0014 */
[----:B--2---:R-:W-:-:S05]  /*35b50*/  IADD3.X R24, R24, UR6, RZ, P1, !PT ;  /* 0x0000000618187c10 */ /* 0x004fca0008ffe4ff */
[----:B------:R1:W-:Y:S04]  /*35b60*/  STL [R1+0x3d0], R24 ;  /* 0x0003d01801007387 */ /* 0x0003e80000100800 */
[----:B------:R-:W2:Y:S04]  /*35b70*/  LDL.LU R19, [R1+0x554] ;  /* 0x0005540001137983 */ /* 0x000ea80000300800 */
[----:B------:R-:W2:Y:S01]  /*35b80*/  LDL.LU R23, [R1+0x594] ;  /* 0x0005940001177983 */ /* 0x000ea20000300800 */
[----:B------:R-:W-:-:S03]  /*35b90*/  IMAD.MOV.U32 R13, RZ, RZ, R24 ;  /* 0x000000ffff0d7224 */ /* 0x000fc600078e0018 */
[----:B------:R-:W2:Y:S01]  /*35ba0*/  LDL.LU R20, [R1+0x550] ;  /* 0x0005500001147983 */ /* 0x000ea20000300800 */
[----:B-----5:R-:W-:-:S03]  /*35bb0*/  IADD3.X R25, R25, UR6, RZ, P2, !PT ;  /* 0x0000000619197c10 */ /* 0x020fc600097fe4ff */
        /* <DEDUP_REMOVED lines=24> */
[----:B---3--:R-:W-:-:S05]  /*35d40*/  IADD3 R15, P1, R15, UR7, RZ ;  /* 0x000000070f0f7c10 */ /* 0x008fca000ff3e0ff */
[----:B------:R-:W-:Y:S01]  /*35d50*/  STL [R1+0x4d4], R15 ;  /* 0x0004d40f01007387 */ /* 0x000fe20000100800 */
[----:B-1----:R-:W-:Y:S01]  /*35d60*/  IMAD.MOV.U32 R12, RZ, RZ, R15 ;  /* 0x000000ffff0c7224 */ /* 0x002fe200078e000f */
[----:B------:R-:W-:Y:S02]  /*35d70*/  IADD3 R22, P2, R22, UR7, RZ ;  /* 0x0000000716167c10 */ /* 0x000fe4000ff5e0ff */
[----:B----4-:R-:W-:Y:S02]  /*35d80*/  IADD3.X R26, R26, UR6, RZ, P1, !PT ;  /* 0x000000061a1a7c10 */ /* 0x010fe40008ffe4ff */
        /* <DEDUP_REMOVED lines=11> */
[----:B------:R-:W3:Y:S04]  /*35e40*/  LDL.LU R22, [R1+0x690] ;  /* 0x0006900001167983 */ /* 0x000ee80000300800 */
[----:B------:R1:W-:Y:S01]  /*35e50*/  LDGSTS.E [R2+0x2c00], [R12.64], P0 ;  /* 0x02c000000c027fae */ /* 0x0003e20008121848 */
[----:B--2---:R-:W-:Y:S02]  /*35e60*/  IADD3 R19, P1, R19, UR7, RZ ;  /* 0x0000000713137c10 */ /* 0x004fe4000ff3e0ff */
[----:B------:R-:W-:Y:S02]  /*35e70*/  IADD3 R23, P2, R23, UR7, RZ ;  /* 0x0000000717177c10 */ /* 0x000fe4000ff5e0ff */
[----:B------:R-:W-:Y:S01]  /*35e80*/  IADD3.X R20, R20, UR6, RZ, P1, !PT ;  /* 0x0000000614147c10 */ /* 0x000fe20008ffe4ff */
[----:B------:R-:W-:Y:S01]  /*35e90*/  STL [R1+0x554], R19 ;  /* 0x0005541301007387 */ /* 0x000fe20000100800 */
[----:B-1----:R-:W-:Y:S01]  /*35ea0*/  IMAD.MOV.U32 R12, RZ, RZ, R19 ;  /* 0x000000ffff0c7224 */ /* 0x002fe200078e0013 */
[----:B-----5:R-:W-:-:S02]  /*35eb0*/  IADD3.X R24, R24, UR6, RZ, P2, !PT ;  /* 0x0000000618187c10 */ /* 0x020fc400097fe4ff */
        /* <DEDUP_REMOVED lines=8> */
[----:B--2---:R-:W-:Y:S01]  /*35f40*/  IMAD.MOV.U32 R13, RZ, RZ, R24 ;  /* 0x000000ffff0d7224 */ /* 0x004fe200078e0018 */
[----:B------:R-:W-:Y:S02]  /*35f50*/  IADD3 R3, P2, R3, UR7, RZ ;  /* 0x0000000703037c10 */ /* 0x000fe4000ff5e0ff */
[----:B-1----:R-:W2:Y:S01]  /*35f60*/  LDL.LU R24, [R1+0x6d0] ;  /* 0x0006d00001187983 */ /* 0x002ea20000300800 */
[----:B------:R-:W-:-:S03]  /*35f70*/  IMAD.MOV.U32 R12, RZ, RZ, R23 ;  /* 0x000000ffff0c7224 */ /* 0x000fc600078e0017 */
[----:B------:R-:W2:Y:S04]  /*35f80*/  LDL.LU R23, [R1+0x710] ;  /* 0x0007100001177983 */ /* 0x000ea80000300800 */
        /* <DEDUP_REMOVED lines=8> */
[----:B------:R-:W2:Y:S04]  /*36010*/  LDL.LU R25, [R1+0x754] ;  /* 0x0007540001197983 */ /* 0x000ea80000300800 */
[----:B------:R1:W-:Y:S04]  /*36020*/  STL [R1+0x610], R18 ;  /* 0x0006101201007387 */ /* 0x0003e80000100800 */
[----:B------:R-:W2:Y:S04]  /*36030*/  LDL.LU R29, [R1+0x794] ;  /* 0x00079400011d7983 */ /* 0x000ea80000300800 */
[----:B-1----:R-:W2:Y:S04]  /*36040*/  LDL.LU R27, [R1+0x750] ;  /* 0x00075000011b7983 */ /* 0x002ea80000300800 */
[----:B------:R-:W2:Y:S04]  /*36050*/  LDL.LU R30, [R1+0x790] ;  /* 0x00079000011e7983 */ /* 0x000ea80000300800 */
[----:B------:R1:W-:Y:S02]  /*36060*/  LDGSTS.E [R2+0x4400], [R12.64], P0 ;  /* 0x044000000c027fae */ /* 0x0003e40008121848 */
[----:B-1----:R-:W-:-:S02]  /*36070*/  IMAD.MOV.U32 R12, RZ, RZ, R3 ;  /* 0x000000ffff0c7224 */ /* 0x002fc400078e0003 */
[----:B------:R-:W-:Y:S01]  /*36080*/  IMAD.MOV.U32 R13, RZ, RZ, R18 ;  /* 0x000000ffff0d7224 */ /* 0x000fe200078e0012 */
[----:B------:R-:W2:Y:S04]  /*36090*/  LDL.LU R3, [R1+0x7d4] ;  /* 0x0007d40001037983 */ /* 0x000ea80000300800 */
[----:B------:R-:W2:Y:S04]  /*360a0*/  LDL.LU R18, [R1+0x814] ;  /* 0x0008140001127983 */ /* 0x000ea80000300800 */
        /* <DEDUP_REMOVED lines=13> */
[----:B------:R1:W-:Y:S02]  /*36180*/  LDGSTS.E [R2+0x5400], [R12.64], P0 ;  /* 0x054000000c027fae */ /* 0x0003e40008121848 */
[----:B-1----:R-:W-:-:S02]  /*36190*/  IMAD.MOV.U32 R12, RZ, RZ, R15 ;  /* 0x000000ffff0c7224 */ /* 0x002fc400078e000f */
[----:B------:R-:W-:Y:S01]  /*361a0*/  IMAD.MOV.U32 R13, RZ, RZ, R22 ;  /* 0x000000ffff0d7224 */ /* 0x000fe200078e0016 */
[----:B---3--:R-:W3:Y:S04]  /*361b0*/  LDL.LU R15, [R1+0x854] ;  /* 0x00085400010f7983 */ /* 0x008ee80000300800 */
[----:B------:R-:W3:Y:S04]  /*361c0*/  LDL.LU R22, [R1+0x894] ;  /* 0x0008940001167983 */ /* 0x000ee80000300800 */
[----:B------:R1:W-:Y:S01]  /*361d0*/  LDGSTS.E [R2+0x5c00], [R12.64], P0 ;  /* 0x05c000000c027fae */ /* 0x0003e20008121848 */
[----:B-----5:R-:W-:-:S05]  /*361e0*/  IADD3 R20, P1, R20, UR7, RZ ;  /* 0x0000000714147c10 */ /* 0x020fca000ff3e0ff */
[----:B------:R5:W-:Y:S01]  /*361f0*/  STL [R1+0x6d4], R20 ;  /* 0x0006d41401007387 */ /* 0x000be20000100800 */
[----:B------:R-:W-:Y:S02]  /*36200*/  IADD3 R19, P2, R19, UR7, RZ ;  /* 0x0000000713137c10 */ /* 0x000fe4000ff5e0ff */
[----:B--2---:R-:W-:Y:S01]  /*36210*/  IADD3.X R24, R24, UR6, RZ, P1, !PT ;  /* 0x0000000618187c10 */ /* 0x004fe20008ffe4ff */
[----:B-1----:R-:W-:Y:S01]  /*36220*/  IMAD.MOV.U32 R12, RZ, RZ, R20 ;  /* 0x000000ffff0c7224 */ /* 0x002fe200078e0014 */
[----:B------:R-:W-:-:S03]  /*36230*/  IADD3.X R23, R23, UR6, RZ, P2, !PT ;  /* 0x0000000617177c10 */ /* 0x000fc600097fe4ff */
[----:B------:R1:W-:Y:S01]  /*36240*/  STL [R1+0x6d0], R24 ;  /* 0x0006d01801007387 */ /* 0x0003e20000100800 */
[----:B------:R-:W-:-:S03]  /*36250*/  IMAD.MOV.U32 R13, RZ, RZ, R24 ;  /* 0x000000ffff0d7224 */ /* 0x000fc600078e0018 */
[----:B------:R-:W-:Y:S04]  /*36260*/  STL [R1+0x714], R19 ;  /* 0x0007141301007387 */ /* 0x000fe80000100800 */
[----:B-----5:R-:W2:Y:S04]  /*36270*/  LDL.LU R20, [R1+0x850] ;  /* 0x0008500001147983 */ /* 0x020ea80000300800 */
[----:B------:R5:W-:Y:S04]  /*36280*/  STL [R1+0x710], R23 ;  /* 0x0007101701007387 */ /* 0x000be80000100800 */
[----:B-1----:R-:W2:Y:S04]  /*36290*/  LDL.LU R24, [R1+0x890] ;  /* 0x0008900001187983 */ /* 0x002ea80000300800 */
[----:B------:R1:W-:Y:S02]  /*362a0*/  LDGSTS.E [R2+0x6400], [R12.64], P0 ;  /* 0x064000000c027fae */ /* 0x0003e40008121848 */
[----:B-1----:R-:W-:-:S02]  /*362b0*/  IMAD.MOV.U32 R12, RZ, RZ, R19 ;  /* 0x000000ffff0c7224 */ /* 0x002fc400078e0013 */
[----:B------:R-:W-:Y:S02]  /*362c0*/  IMAD.MOV.U32 R13, RZ, RZ, R23 ;  /* 0x000000ffff0d7224 */ /* 0x000fe400078e0017 */
[----:B-----5:R-:W2:Y:S04]  /*362d0*/  LDL.LU R23, [R1+0x8d4] ;  /* 0x0008d40001177983 */ /* 0x020ea80000300800 */
[----:B------:R-:W2:Y:S04]  /*362e0*/  LDL.LU R19, [R1+0x914] ;  /* 0x0009140001137983 */ /* 0x000ea80000300800 */
[----:B------:R1:W-:Y:S01]  /*362f0*/  LDGSTS.E [R2+0x6c00], [R12.64], P0 ;  /* 0x06c000000c027fae */ /* 0x0003e20008121848 */
[----:B------:R-:W-:-:S05]  /*36300*/  IADD3 R25, P1, R25, UR7, RZ ;  /* 0x0000000719197c10 */ /* 0x000fca000ff3e0ff */
[----:B------:R-:W-:Y:S01]  /*36310*/  STL [R1+0x754], R25 ;  /* 0x0007541901007387 */ /* 0x000fe20000100800 */
[----:B------:R-:W-:Y:S02]  /*36320*/  IADD3 R29, P2, R29, UR7, RZ ;  /* 0x000000071d1d7c10 */ /* 0x000fe4000ff5e0ff */
[----:B------:R-:W-:Y:S01]  /*36330*/  IADD3.X R27, R27, UR6, RZ, P1, !PT ;  /* 0x000000061b1b7c10 */ /* 0x000fe20008ffe4ff */
[----:B-1----:R-:W-:Y:S01]  /*36340*/  IMAD.MOV.U32 R12, RZ, RZ, R25 ;  /* 0x000000ffff0c7224 */ /* 0x002fe200078e0019 */
[----:B------:R-:W-:-:S03]  /*36350*/  IADD3.X R30, R30, UR6, RZ, P2, !PT ;  /* 0x000000061e1e7c10 */ /* 0x000fc600097fe4ff */
[----:B------:R1:W-:Y:S01]  /*36360*/  STL [R1+0x750], R27 ;  /* 0x0007501b01007387 */ /* 0x0003e20000100800 */
[----:B------:R-:W-:-:S03]  /*36370*/  IMAD.MOV.U32 R13, RZ, RZ, R27 ;  /* 0x000000ffff0d7224 */ /* 0x000fc600078e001b */
[----:B------:R-:W-:Y:S04]  /*36380*/  STL [R1+0x794], R29 ;  /* 0x0007941d01007387 */ /* 0x000fe80000100800 */
[----:B------:R1:W-:Y:S04]  /*36390*/  LDGSTS.E [R2+0x7400], [R12.64], P0 ;  /* 0x074000000c027fae */ /* 0x0003e80008121848 */
[----:B-1----:R-:W2:Y:S04]  /*363a0*/  LDL.LU R27, [R1+0x8d0] ;  /* 0x0008d000011b7983 */ /* 0x002ea80000300800 */
[----:B------:R-:W-:Y:S01]  /*363b0*/  STL [R1+0x790], R30 ;  /* 0x0007901e01007387 */ /* 0x000fe20000100800 */
[----:B------:R-:W-:-:S03]  /*363c0*/  IADD3 R3, P1, R3, UR7, RZ ;  /* 0x0000000703037c10 */ /* 0x000fc6000ff3e0ff */
[----:B------:R-:W2:Y:S01]  /*363d0*/  LDL.LU R25, [R1+0x910] ;  /* 0x0009100001197983 */ /* 0x000ea20000300800 */
[----:B------:R-:W-:Y:S02]  /*363e0*/  IMAD.MOV.U32 R12, RZ, RZ, R29 ;  /* 0x000000ffff0c7224 */ /* 0x000fe400078e001d */
[----:B------:R-:W-:Y:S01]  /*363f0*/  IMAD.MOV.U32 R13, RZ, RZ, R30 ;  /* 0x000000ffff0d7224 */ /* 0x000fe200078e001e */
[----:B------:R-:W-:Y:S01]  /*36400*/  IADD3 R18, P2, R18, UR7, RZ ;  /* 0x0000000712127c10 */ /* 0x000fe2000ff5e0ff */
[----:B------:R-:W-:Y:S04]  /*36410*/  STL [R1+0x7d4], R3 ;  /* 0x0007d40301007387 */ /* 0x000fe80000100800 */
        /* <DEDUP_REMOVED lines=11> */
[----:B----4-:R-:W-:-:S03]  /*364d0*/  IMAD.MOV.U32 R13, RZ, RZ, R28 ;  /* 0x000000ffff0d7224 */ /* 0x010fc600078e001c */
[----:B-1----:R-:W4:Y:S01]  /*364e0*/  LDL.LU R28, [R1+0x950] ;  /* 0x00095000011c7983 */ /* 0x002f220000300800 */
[----:B------:R-:W-:-:S03]  /*364f0*/  IMAD.MOV.U32 R12, RZ, RZ, R18 ;  /* 0x000000ffff0c7224 */ /* 0x000fc600078e0012 */
[----:B------:R-:W4:Y:S01]  /*36500*/  LDL.LU R18, [R1+0x990] ;  /* 0x0009900001127983 */ /* 0x000f220000300800 */
[----:B---3--:R-:W-:Y:S02]  /*36510*/  IADD3 R15, P1, R15, UR7, RZ ;  /* 0x000000070f0f7c10 */ /* 0x008fe4000ff3e0ff */
[----:B------:R-:W-:Y:S01]  /*36520*/  IADD3 R22, P2, R22, UR7, RZ ;  /* 0x0000000716167c10 */ /* 0x000fe2000ff5e0ff */
[----:B------:R1:W-:Y:S04]  /*36530*/  LDGSTS.E [R2+0x8c00], [R12.64], P0 ;  /* 0x08c000000c027fae */ /* 0x0003e80008121848 */
[----:B------:R-:W-:Y:S01]  /*36540*/  STL [R1+0x854], R15 ;  /* 0x0008540f01007387 */ /* 0x000fe20000100800 */
[----:B-1----:R-:W-:Y:S01]  /*36550*/  IMAD.MOV.U32 R12, RZ, RZ, R15 ;  /* 0x000000ffff0c7224 */ /* 0x002fe200078e000f */
[----:B--2---:R-:W-:-:S05]  /*36560*/  IADD3.X R20, R20, UR6, RZ, P1, !PT ;  /* 0x0000000614147c10 */ /* 0x004fca0008ffe4ff */
[----:B------:R-:W-:Y:S01]  /*36570*/  IMAD.MOV.U32 R13, RZ, RZ, R20 ;  /* 0x000000ffff0d7224 */ /* 0x000fe200078e0014 */
[----:B------:R1:W-:Y:S01]  /*36580*/  STL [R1+0x850], R20 ;  /* 0x0008501401007387 */ /* 0x0003e20000100800 */
[----:B------:R-:W-:-:S03]  /*36590*/  IADD3.X R24, R24, UR6, RZ, P2, !PT ;  /* 0x0000000618187c10 */ /* 0x000fc600097fe4ff */
[----:B------:R-:W-:Y:S04]  /*365a0*/  STL [R1+0x894], R22 ;  /* 0x0008941601007387 */ /* 0x000fe80000100800 */
[----:B------:R2:W-:Y:S04]  /*365b0*/  LDGSTS.E [R2+0x9400], [R12.64], P0 ;  /* 0x094000000c027fae */ /* 0x0005e80008121848 */
[----:B-1----:R-:W3:Y:S04]  /*365c0*/  LDL.LU R20, [R1+0x9d4] ;  /* 0x0009d40001147983 */ /* 0x002ee80000300800 */
[----:B------:R1:W-:Y:S04]  /*365d0*/  STL [R1+0x890], R24 ;  /* 0x0008901801007387 */ /* 0x0003e80000100800 */
[----:B------:R-:W3:Y:S01]  /*365e0*/  LDL.LU R15, [R1+0xa14] ;  /* 0x000a1400010f7983 */ /* 0x000ee20000300800 */
[----:B--2---:R-:W-:Y:S01]  /*365f0*/  IMAD.MOV.U32 R13, RZ, RZ, R24 ;  /* 0x000000ffff0d7224 */ /* 0x004fe200078e0018 */
[----:B------:R-:W-:-:S02]  /*36600*/  IADD3 R23, P1, R23, UR7, RZ ;  /* 0x0000000717177c10 */ /* 0x000fc4000ff3e0ff */
[----:B-1----:R-:W2:Y:S01]  /*36610*/  LDL.LU R24, [R1+0x9d0] ;  /* 0x0009d00001187983 */ /* 0x002ea20000300800 */
[----:B------:R-:W-:Y:S01]  /*36620*/  IADD3 R19, P2, R19, UR7, RZ ;  /* 0x0000000713137c10 */ /* 0x000fe2000ff5e0ff */
[----:B------:R-:W-:Y:S02]  /*36630*/  IMAD.MOV.U32 R12, RZ, RZ, R22 ;  /* 0x000000ffff0c7224 */ /* 0x000fe400078e0016 */
[----:B------:R-:W2:Y:S04]  /*36640*/  LDL.LU R22, [R1+0xa10] ;  /* 0x000a100001167983 */ /* 0x000ea80000300800 */
[----:B------:R1:W-:Y:S04]  /*36650*/  STL [R1+0x8d4], R23 ;  /* 0x0008d41701007387 */ /* 0x0003e80000100800 */
[----:B------:R1:W-:Y:S02]  /*36660*/  LDGSTS.E [R2+0x9c00], [R12.64], P0 ;  /* 0x09c000000c027fae */ /* 0x0003e40008121848 */
[----:B-1----:R-:W-:Y:S01]  /*36670*/  IMAD.MOV.U32 R12, RZ, RZ, R23 ;  /* 0x000000ffff0c7224 */ /* 0x002fe200078e0017 */
[----:B------:R-:W-:-:S05]  /*36680*/  IADD3.X R27, R27, UR6, RZ, P1, !PT ;  /* 0x000000061b1b7c10 */ /* 0x000fca0008ffe4ff */
[----:B------:R-:W-:Y:S01]  /*36690*/  STL [R1+0x8d0], R27 ;  /* 0x0008d01b01007387 */ /* 0x000fe20000100800 */
[----:B------:R-:W-:-:S03]  /*366a0*/  IADD3.X R25, R25, UR6, RZ, P2, !PT ;  /* 0x0000000619197c10 */ /* 0x000fc600097fe4ff */
[----:B------:R-:W-:Y:S01]  /*366b0*/  STL [R1+0x914], R19 ;  /* 0x0009141301007387 */ /* 0x000fe20000100800 */
[----:B------:R-:W-:-:S03]  /*366c0*/  IMAD.MOV.U32 R13, RZ, RZ, R27 ;  /* 0x000000ffff0d7224 */ /* 0x000fc600078e001b */
[----:B------:R-:W2:Y:S04]  /*366d0*/  LDL.LU R29, [R1+0xa54] ;  /* 0x000a5400011d7983 */ /* 0x000ea80000300800 */
[----:B------:R1:W-:Y:S04]  /*366e0*/  STL [R1+0x910], R25 ;  /* 0x0009101901007387 */ /* 0x0003e80000100800 */
[----:B------:R-:W2:Y:S04]  /*366f0*/  LDL.LU R23, [R1+0xa94] ;  /* 0x000a940001177983 */ /* 0x000ea80000300800 */
[----:B------:R-:W2:Y:S04]  /*36700*/  LDL.LU R30, [R1+0xa50] ;  /* 0x000a5000011e7983 */ /* 0x000ea80000300800 */
[----:B------:R1:W-:Y:S02]  /*36710*/  LDGSTS.E [R2+0xa400], [R12.64], P0 ;  /* 0x0a4000000c027fae */ /* 0x0003e40008121848 */
[----:B-1----:R-:W-:-:S02]  /*36720*/  IMAD.MOV.U32 R13, RZ, RZ, R25 ;  /* 0x000000ffff0d7224 */ /* 0x002fc400078e0019 */
[----:B------:R-:W2:Y:S01]  /*36730*/  LDL.LU R25, [R1+0xa90] ;  /* 0x000a900001197983 */ /* 0x000ea20000300800 */
[----:B------:R-:W-:-:S03]  /*36740*/  IMAD.MOV.U32 R12, RZ, RZ, R19 ;  /* 0x000000ffff0c7224 */ /* 0x000fc600078e0013 */
[----:B------:R-:W2:Y:S04]  /*36750*/  LDL.LU R27, [R1+0xad4] ;  /* 0x000ad400011b7983 */ /* 0x000ea80000300800 */
[----:B------:R-:W2:Y:S04]  /*36760*/  LDL.LU R19, [R1+0xb14] ;  /* 0x000b140001137983 */ /* 0x000ea80000300800 */
[----:B------:R1:W-:Y:S01]  /*36770*/  LDGSTS.E [R2+0xac00], [R12.64], P0 ;  /* 0x0ac000000c027fae */ /* 0x0003e20008121848 */
[----:B-----5:R-:W-:-:S05]  /*36780*/  IADD3 R26, P1, R26, UR7, RZ ;  /* 0x000000071a1a7c10 */ /* 0x020fca000ff3e0ff */
[----:B------:R-:W-:Y:S01]  /*36790*/  STL [R1+0x954], R26 ;  /* 0x0009541a01007387 */ /* 0x000fe20000100800 */
[----:B------:R-:W-:Y:S02]  /*367a0*/  IADD3 R3, P2, R3, UR7, RZ ;  /* 0x0000000703037c10 */ /* 0x000fe4000ff5e0ff */
[----:B----4-:R-:W-:-:S05]  /*367b0*/  IADD3.X R28, R28, UR6, RZ, P1, !PT ;  /* 0x000000061c1c7c10 */ /* 0x010fca0008ffe4ff */
[----:B------:R4:W-:Y:S01]  /*367c0*/  STL [R1+0x950], R28 ;  /* 0x0009501c01007387 */ /* 0x0009e20000100800 */
[----:B-1----:R-:W-:Y:S01]  /*367d0*/  IMAD.MOV.U32 R13, RZ, RZ, R28 ;  /* 0x000000ffff0d7224 */ /* 0x002fe200078e001c */
[----:B------:R-:W-:Y:S02]  /*367e0*/  IADD3.X R18, R18, UR6, RZ, P2, !PT ;  /* 0x0000000612127c10 */ /* 0x000fe400097fe4ff */
[----:B------:R1:W-:Y:S01]  /*367f0*/  STL [R1+0x994], R3 ;  /* 0x0009940301007387 */ /* 0x0003e20000100800 */
[----:B------:R-:W-:-:S03]  /*36800*/  IMAD.MOV.U32 R12, RZ, RZ, R26 ;  /* 0x000000ffff0c7224 */ /* 0x000fc600078e001a */
[----:B----4-:R-:W4:Y:S04]  /*36810*/  LDL.LU R28, [R1+0xad0] ;  /* 0x000ad000011c7983 */ /* 0x010f280000300800 */
[----:B------:R5:W-:Y:S04]  /*36820*/  STL [R1+0x990], R18 ;  /* 0x0009901201007387 */ /* 0x000be80000100800 */
[----:B------:R-:W4:Y:S04]  /*36830*/  LDL.LU R26, [R1+0xb10] ;  /* 0x000b1000011a7983 */ /* 0x000f280000300800 */
[----:B------:R1:W-:Y:S02]  /*36840*/  LDGSTS.E [R2+0xb400], [R12.64], P0 ;  /* 0x0b4000000c027fae */ /* 0x0003e40008121848 */
[----:B-1----:R-:W-:-:S02]  /*36850*/  IMAD.MOV.U32 R12, RZ, RZ, R3 ;  /* 0x000000ffff0c7224 */ /* 0x002fc400078e0003 */
[----:B------:R-:W-:Y:S01]  /*36860*/  IMAD.MOV.U32 R13, RZ, RZ, R18 ;  /* 0x000000ffff0d7224 */ /* 0x000fe200078e0012 */
[----:B------:R-:W4:Y:S04]  /*36870*/  LDL.LU R3, [R1+0xb54] ;  /* 0x000b540001037983 */ /* 0x000f280000300800 */
[----:B-----5:R-:W5:Y:S04]  /*36880*/  LDL.LU R18, [R1+0xb94] ;  /* 0x000b940001127983 */ /* 0x020f680000300800 */
[----:B------:R1:W-:Y:S01]  /*36890*/  LDGSTS.E [R2+0xbc00], [R12.64], P0 ;  /* 0x0bc000000c027fae */ /* 0x0003e20008121848 */
[----:B---3--:R-:W-:-:S05]  /*368a0*/  IADD3 R20, P1, R20, UR7, RZ ;  /* 0x0000000714147c10 */ /* 0x008fca000ff3e0ff */
        /* <DEDUP_REMOVED lines=8> */
[----:B---3--:R-:W2:Y:S04]  /*36930*/  LDL.LU R20, [R1+0xb50] ;  /* 0x000b500001147983 */ /* 0x008ea80000300800 */
[----:B------:R3:W-:Y:S04]  /*36940*/  STL [R1+0xa10], R22 ;  /* 0x000a101601007387 */ /* 0x0007e80000100800 */
[----:B-1----:R-:W2:Y:S04]  /*36950*/  LDL.LU R24, [R1+0xb90] ;  /* 0x000b900001187983 */ /* 0x002ea80000300800 */
[----:B------:R1:W-:Y:S02]  /*36960*/  LDGSTS.E [R2+0xc400], [R12.64], P0 ;  /* 0x0c4000000c027fae */ /* 0x0003e40008121848 */
[----:B-1----:R-:W-:-:S02]  /*36970*/  IMAD.MOV.U32 R12, RZ, RZ, R15 ;  /* 0x000000ffff0c7224 */ /* 0x002fc400078e000f */
[----:B------:R-:W-:Y:S02]  /*36980*/  IMAD.MOV.U32 R13, RZ, RZ, R22 ;  /* 0x000000ffff0d7224 */ /* 0x000fe400078e0016 */
[----:B---3--:R-:W3:Y:S04]  /*36990*/  LDL.LU R22, [R1+0x3dc] ;  /* 0x0003dc0001167983 */ /* 0x008ee80000300800 */
[----:B------:R1:W-:Y:S01]  /*369a0*/  LDGSTS.E [R2+0xcc00], [R12.64], P0 ;  /* 0x0cc000000c027fae */ /* 0x0003e20008121848 */
[----:B------:R-:W-:-:S03]  /*369b0*/  IADD3 R29, P1, R29, UR7, RZ ;  /* 0x000000071d1d7c10 */ /* 0x000fc6000ff3e0ff */
[----:B------:R-:W3:Y:S01]  /*369c0*/  LDL.LU R15, [R1+0x41c] ;  /* 0x00041c00010f7983 */ /* 0x000ee20000300800 */
[----:B------:R-:W-:Y:S02]  /*369d0*/  IADD3 R23, P2, R23, UR7, RZ ;  /* 0x0000000717177c10 */ /* 0x000fe4000ff5e0ff */
[----:B------:R-:W-:Y:S01]  /*369e0*/  IADD3.X R30, R30, UR6, RZ, P1, !PT ;  /* 0x000000061e1e7c10 */ /* 0x000fe20008ffe4ff */
[----:B-1----:R-:W-:Y:S01]  /*369f0*/  IMAD.MOV.U32 R12, RZ, RZ, R29 ;  /* 0x000000ffff0c7224 */ /* 0x002fe200078e001d */
[----:B------:R-:W-:Y:S03]  /*36a00*/  STL [R1+0xa54], R29 ;  /* 0x000a541d01007387 */ /* 0x000fe60000100800 */
[----:B------:R-:W-:Y:S01]  /*36a10*/  IMAD.MOV.U32 R13, RZ, RZ, R30 ;  /* 0x000000ffff0d7224 */ /* 0x000fe200078e001e */
[----:B------:R-:W-:Y:S04]  /*36a20*/  STL [R1+0xa50], R30 ;  /* 0x000a501e01007387 */ /* 0x000fe80000100800 */
[----:B------:R1:W-:Y:S04]  /*36a30*/  STL [R1+0xa94], R23 ;  /* 0x000a941701007387 */ /* 0x0003e80000100800 */
[----:B------:R1:W-:Y:S01]  /*36a40*/  LDGSTS.E [R2+0xd400], [R12.64], P0 ;  /* 0x0d4000000c027fae */ /* 0x0003e20008121848 */
[----:B------:R-:W-:-:S02]  /*36a50*/  IADD3.X R25, R25, UR6, RZ, P2, !PT ;  /* 0x0000000619197c10 */ /* 0x000fc400097fe4ff */
[----:B------:R-:W-:-:S03]  /*36a60*/  IADD3 R27, P1, R27, UR7, RZ ;  /* 0x000000071b1b7c10 */ /* 0x000fc6000ff3e0ff */
[----:B------:R1:W-:Y:S02]  /*36a70*/  STL [R1+0xa90], R25 ;  /* 0x000a901901007387 */ /* 0x0003e40000100800 */
[----:B-1----:R-:W-:Y:S02]  /*36a80*/  IMAD.MOV.U32 R12, RZ, RZ, R23 ;  /* 0x000000ffff0c7224 */ /* 0x002fe400078e0017 */
[----:B------:R-:W3:Y:S01]  /*36a90*/  LDL.LU R23, [R1+0x3d8] ;  /* 0x0003d80001177983 */ /* 0x000ee20000300800 */
[----:B------:R-:W-:Y:S01]  /*36aa0*/  IMAD.MOV.U32 R13, RZ, RZ, R25 ;  /* 0x000000ffff0d7224 */ /* 0x000fe200078e0019 */
[----:B------:R-:W-:Y:S02]  /*36ab0*/  IADD3 R19, P2, R19, UR7, RZ ;  /* 0x0000000713137c10 */ /* 0x000fe4000ff5e0ff */
[----:B------:R-:W3:Y:S04]  /*36ac0*/  LDL.LU R25, [R1+0x418] ;  /* 0x0004180001197983 */ /* 0x000ee80000300800 */
[----:B------:R1:W-:Y:S04]  /*36ad0*/  LDGSTS.E [R2+0xdc00], [R12.64], P0 ;  /* 0x0dc000000c027fae */ /* 0x0003e80008121848 */
[----:B------:R-:W-:Y:S01]  /*36ae0*/  STL [R1+0xad4], R27 ;  /* 0x000ad41b01007387 */ /* 0x000fe20000100800 */
[----:B-1----:R-:W-:Y:S01]  /*36af0*/  IMAD.MOV.U32 R12, RZ, RZ, R27 ;  /* 0x000000ffff0c7224 */ /* 0x002fe200078e001b */
[----:B----4-:R-:W-:-:S05]  /*36b00*/  IADD3.X R28, R28, UR6, RZ, P1, !PT ;  /* 0x000000061c1c7c10 */ /* 0x010fca0008ffe4ff */
        /* <DEDUP_REMOVED lines=8> */
[----:B----4-:R-:W4:Y:S04]  /*36b90*/  LDL.LU R26, [R1+0x458] ;  /* 0x00045800011a7983 */ /* 0x010f280000300800 */
[----:B------:R-:W4:Y:S04]  /*36ba0*/  LDL.LU R19, [R1+0x45c] ;  /* 0x00045c0001137983 */ /* 0x000f280000300800 */
[----:B------:R-:W4:Y:S04]  /*36bb0*/  LDL.LU R29, [R1+0x498] ;  /* 0x00049800011d7983 */ /* 0x000f280000300800 */
[----:B------:R-:W4:Y:S01]  /*36bc0*/  LDL.LU R28, [R1+0x49c] ;  /* 0x00049c00011c7983 */ /* 0x000f220000300800 */
[----:B------:R-:W-:-:S02]  /*36bd0*/  IADD3 R3, P1, R3, UR7, RZ ;  /* 0x0000000703037c10 */ /* 0x000fc4000ff3e0ff */
[----:B-----5:R-:W-:Y:S01]  /*36be0*/  IADD3 R18, P2, R18, UR7, RZ ;  /* 0x0000000712127c10 */ /* 0x020fe2000ff5e0ff */
[----:B------:R1:W-:Y:S04]  /*36bf0*/  LDGSTS.E [R2+0xec00], [R12.64], P0 ;  /* 0x0ec000000c027fae */ /* 0x0003e80008121848 */
[----:B------:R5:W-:Y:S01]  /*36c00*/  STL [R1+0xb54], R3 ;  /* 0x000b540301007387 */ /* 0x000be20000100800 */
[----:B-1----:R-:W-:Y:S01]  /*36c10*/  IMAD.MOV.U32 R12, RZ, RZ, R3 ;  /* 0x000000ffff0c7224 */ /* 0x002fe200078e0003 */
[----:B--2---:R-:W-:-:S05]  /*36c20*/  IADD3.X R20, R20, UR6, RZ, P1, !PT ;  /* 0x0000000614147c10 */ /* 0x004fca0008ffe4ff */
[----:B------:R-:W-:Y:S01]  /*36c30*/  IMAD.MOV.U32 R13, RZ, RZ, R20 ;  /* 0x000000ffff0d7224 */ /* 0x000fe200078e0014 */
[----:B------:R1:W-:Y:S01]  /*36c40*/  STL [R1+0xb50], R20 ;  /* 0x000b501401007387 */ /* 0x0003e20000100800 */
[----:B------:R-:W-:-:S03]  /*36c50*/  IADD3.X R24, R24, UR6, RZ, P2, !PT ;  /* 0x0000000618187c10 */ /* 0x000fc600097fe4ff */
[----:B------:R-:W-:Y:S04]  /*36c60*/  STL [R1+0xb94], R18 ;  /* 0x000b941201007387 */ /* 0x000fe80000100800 */
[----:B-----5:R-:W2:Y:S04]  /*36c70*/  LDL.LU R3, [R1+0x4dc] ;  /* 0x0004dc0001037983 */ /* 0x020ea80000300800 */
[----:B------:R5:W-:Y:S04]  /*36c80*/  STL [R1+0xb90], R24 ;  /* 0x000b901801007387 */ /* 0x000be80000100800 */
[----:B------:R3:W-:Y:S04]  /*36c90*/  LDGSTS.E [R2+0xf400], [R12.64], P0 ;  /* 0x0f4000000c027fae */ /* 0x0007e80008121848 */
[----:B-1----:R-:W2:Y:S01]  /*36ca0*/  LDL.LU R20, [R1+0x51c] ;  /* 0x00051c0001147983 */ /* 0x002ea20000300800 */
[----:B---3--:R-:W-:Y:S01]  /*36cb0*/  IADD3 R22, P1, R22, UR7, RZ ;  /* 0x0000000716167c10 */ /* 0x008fe2000ff3e0ff */
[----:B------:R-:W-:-:S02]  /*36cc0*/  IMAD.MOV.U32 R13, RZ, RZ, R24 ;  /* 0x000000ffff0d7224 */ /* 0x000fc400078e0018 */
[----:B-----5:R-:W3:Y:S01]  /*36cd0*/  LDL.LU R24, [R1+0x4d8] ;  /* 0x0004d80001187983 */ /* 0x020ee20000300800 */
[----:B------:R-:W-:Y:S01]  /*36ce0*/  IMAD.MOV.U32 R12, RZ, RZ, R18 ;  /* 0x000000ffff0c7224 */ /* 0x000fe200078e0012 */
[----:B------:R-:W-:Y:S02]  /*36cf0*/  IADD3 R15, P2, R15, UR7, RZ ;  /* 0x000000070f0f7c10 */ /* 0x000fe4000ff5e0ff */
[----:B------:R-:W5:Y:S01]  /*36d00*/  LDL.LU R27, [R1+0x518] ;  /* 0x00051800011b7983 */ /* 0x000f620000300800 */
[----:B------:R-:W-:-:S03]  /*36d10*/  LOP3.LUT R17, R17, 0x50, RZ, 0x3c, !PT ;  /* 0x0000005011117812 */ /* 0x000fc600078e3cff */
        /* <DEDUP_REMOVED lines=21> */
[----:B----4-:R-:W-:-:S04]  /*36e70*/  IADD3 R19, P1, R19, UR7, RZ ;  /* 0x0000000713137c10 */ /* 0x010fc8000ff3e0ff */
        /* <DEDUP_REMOVED lines=8> */
[----:B----4-:R-:W4:Y:S04]  /*36f00*/  LDL.LU R26, [R1+0x5d8] ;  /* 0x0005d800011a7983 */ /* 0x010f280000300800 */
[----:B------:R-:W-:Y:S04]  /*36f10*/  STL [R1+0x498], R29 ;  /* 0x0004981d01007387 */ /* 0x000fe80000100800 */
[----:B------:R-:W4:Y:S04]  /*36f20*/  LDL.LU R19, [R1+0x618] ;  /* 0x0006180001137983 */ /* 0x000f280000300800 */
[----:B------:R1:W-:Y:S01]  /*36f30*/  LDGSTS.E [R2+0x1500], [R12.64], P0 ;  /* 0x015000000c027fae */ /* 0x0003e20008121848 */
[----:B--2---:R-:W-:Y:S01]  /*36f40*/  IADD3 R3, P1, R3, UR7, RZ ;  /* 0x0000000703037c10 */ /* 0x004fe2000ff3e0ff */
[----:B-1----:R-:W-:-:S02]  /*36f50*/  IMAD.MOV.U32 R12, RZ, RZ, R28 ;  /* 0x000000ffff0c7224 */ /* 0x002fc400078e001c */
[----:B------:R-:W-:Y:S02]  /*36f60*/  IMAD.MOV.U32 R13, RZ, RZ, R29 ;  /* 0x000000ffff0d7224 */ /* 0x000fe400078e001d */
[----:B------:R-:W-:Y:S04]  /*36f70*/  STL [R1+0x4dc], R3 ;  /* 0x0004dc0301007387 */ /* 0x000fe80000100800 */
[----:B------:R1:W-:Y:S01]  /*36f80*/  LDGSTS.E [R2+0x1d00], [R12.64], P0 ;  /* 0x01d000000c027fae */ /* 0x0003e20008121848 */
[----:B------:R-:W-:Y:S02]  /*36f90*/  IADD3 R20, P2, R20, UR7, RZ ;  /* 0x0000000714147c10 */ /* 0x000fe4000ff5e0ff */
[----:B---3--:R-:W-:Y:S01]  /*36fa0*/  IADD3.X R24, R24, UR6, RZ, P1, !PT ;  /* 0x0000000618187c10 */ /* 0x008fe20008ffe4ff */
[----:B-1----:R-:W-:Y:S01]  /*36fb0*/  IMAD.MOV.U32 R12, RZ, RZ, R3 ;  /* 0x000000ffff0c7224 */ /* 0x002fe200078e0003 */
[----:B-----5:R-:W-:-:S03]  /*36fc0*/  IADD3.X R27, R27, UR6, RZ, P2, !PT ;  /* 0x000000061b1b7c10 */ /* 0x020fc600097fe4ff */
[----:B------:R-:W-:Y:S01]  /*36fd0*/  IMAD.MOV.U32 R13, RZ, RZ, R24 ;  /* 0x000000ffff0d7224 */ /* 0x000fe200078e0018 */
[----:B------:R1:W-:Y:S04]  /*36fe0*/  STL [R1+0x4d8], R24 ;  /* 0x0004d81801007387 */ /* 0x0003e80000100800 */
[----:B------:R-:W-:Y:S04]  /*36ff0*/  STL [R1+0x51c], R20 ;  /* 0x00051c1401007387 */ /* 0x000fe80000100800 */
[----:B------:R2:W-:Y:S04]  /*37000*/  LDGSTS.E [R2+0x2500], [R12.64], P0 ;  /* 0x025000000c027fae */ /* 0x0005e80008121848 */
[----:B-1----:R-:W3:Y:S04]  /*37010*/  LDL.LU R24, [R1+0x65c] ;  /* 0x00065c0001187983 */ /* 0x002ee80000300800 */
[----:B------:R1:W-:Y:S04]  /*37020*/  STL [R1+0x518], R27 ;  /* 0x0005181b01007387 */ /* 0x0003e80000100800 */
[----:B------:R-:W5:Y:S01]  /*37030*/  LDL.LU R3, [R1+0x69c] ;  /* 0x00069c0001037983 */ /* 0x000f620000300800 */
[----:B--2---:R-:W-:-:S03]  /*37040*/  IMAD.MOV.U32 R13, RZ, RZ, R27 ;  /* 0x000000ffff0d7224 */ /* 0x004fc600078e001b */
[----:B-1----:R-:W5:Y:S01]  /*37050*/  LDL.LU R27, [R1+0x658] ;  /* 0x00065800011b7983 */ /* 0x002f620000300800 */
[----:B------:R-:W-:-:S03]  /*37060*/  IMAD.MOV.U32 R12, RZ, RZ, R20 ;  /* 0x000000ffff0c7224 */ /* 0x000fc600078e0014 */
[----:B------:R-:W5:Y:S04]  /*37070*/  LDL.LU R20, [R1+0x698] ;  /* 0x0006980001147983 */ /* 0x000f680000300800 */
[----:B------:R1:W-:Y:S01]  /*37080*/  LDGSTS.E [R2+0x2d00], [R12.64], P0 ;  /* 0x02d000000c027fae */ /* 0x0003e20008121848 */
[----:B------:R-:W-:Y:S02]  /*37090*/  IADD3 R17, P1, R17, UR7, RZ ;  /* 0x0000000711117c10 */ /* 0x000fe4000ff3e0ff */
        /* <DEDUP_REMOVED lines=21> */
[----:B----4-:R-:W-:-:S05]  /*371f0*/  IADD3.X R26, R26, UR6, RZ, P1, !PT ;  /* 0x000000061a1a7c10 */ /* 0x010fca0008ffe4ff */
        /* <DEDUP_REMOVED lines=12> */
[----:B----4-:R-:W4:Y:S04]  /*372c0*/  LDL.LU R15, [R1+0x7dc] ;  /* 0x0007dc00010f7983 */ /* 0x010f280000300800 */
[----:B------:R-:W4:Y:S04]  /*372d0*/  LDL.LU R19, [R1+0x81c] ;  /* 0x00081c0001137983 */ /* 0x000f280000300800 */
[----:B------:R1:W-:Y:S01]  /*372e0*/  LDGSTS.E [R2+0x4d00], [R12.64], P0 ;  /* 0x04d000000c027fae */ /* 0x0003e20008121848 */
[----:B---3--:R-:W-:-:S05]  /*372f0*/  IADD3 R24, P1, R24, UR7, RZ ;  /* 0x0000000718187c10 */ /* 0x008fca000ff3e0ff */
[----:B------:R3:W-:Y:S01]  /*37300*/  STL [R1+0x65c], R24 ;  /* 0x00065c1801007387 */ /* 0x0007e20000100800 */
[----:B-----5:R-:W-:Y:S02]  /*37310*/  IADD3 R3, P2, R3, UR7, RZ ;  /* 0x0000000703037c10 */ /* 0x020fe4000ff5e0ff */
[----:B------:R-:W-:Y:S01]  /*37320*/  IADD3.X R27, R27, UR6, RZ, P1, !PT ;  /* 0x000000061b1b7c10 */ /* 0x000fe20008ffe4ff */
[----:B-1----:R-:W-:Y:S01]  /*37330*/  IMAD.MOV.U32 R12, RZ, RZ, R24 ;  /* 0x000000ffff0c7224 */ /* 0x002fe200078e0018 */
[----:B------:R-:W-:-:S03]  /*37340*/  IADD3.X R20, R20, UR6, RZ, P2, !PT ;  /* 0x0000000614147c10 */ /* 0x000fc600097fe4ff */
[----:B------:R1:W-:Y:S04]  /*37350*/  STL [R1+0x658], R27 ;  /* 0x0006581b01007387 */ /* 0x0003e80000100800 */
[----:B------:R5:W-:Y:S04]  /*37360*/  STL [R1+0x69c], R3 ;  /* 0x00069c0301007387 */ /* 0x000be80000100800 */
[----:B---3--:R-:W3:Y:S01]  /*37370*/  LDL.LU R24, [R1+0x7d8] ;  /* 0x0007d80001187983 */ /* 0x008ee20000300800 */
[----:B------:R-:W-:-:S03]  /*37380*/  IMAD.MOV.U32 R13, RZ, RZ, R27 ;  /* 0x000000ffff0d7224 */ /* 0x000fc600078e001b */
[----:B------:R5:W-:Y:S04]  /*37390*/  STL [R1+0x698], R20 ;  /* 0x0006981401007387 */ /* 0x000be80000100800 */
[----:B-1----:R-:W3:Y:S04]  /*373a0*/  LDL.LU R27, [R1+0x818] ;  /* 0x00081800011b7983 */ /* 0x002ee80000300800 */
[----:B------:R1:W-:Y:S02]  /*373b0*/  LDGSTS.E [R2+0x5500], [R12.64], P0 ;  /* 0x055000000c027fae */ /* 0x0003e40008121848 */
[----:B-1----:R-:W-:Y:S01]  /*373c0*/  IMAD.MOV.U32 R12, RZ, RZ, R3 ;  /* 0x000000ffff0c7224 */ /* 0x002fe200078e0003 */
[----:B------:R-:W-:Y:S01]  /*373d0*/  IADD3 R22, P1, R22, UR7, RZ ;  /* 0x0000000716167c10 */ /* 0x000fe2000ff3e0ff */
[----:B------:R-:W-:Y:S01]  /*373e0*/  IMAD.MOV.U32 R13, RZ, RZ, R20 ;  /* 0x000000ffff0d7224 */ /* 0x000fe200078e0014 */
[----:B-----5:R-:W5:Y:S04]  /*373f0*/  LDL.LU R3, [R1+0x85c] ;  /* 0x00085c0001037983 */ /* 0x020f680000300800 */
[----:B------:R-:W5:Y:S01]  /*37400*/  LDL.LU R20, [R1+0x89c] ;  /* 0x00089c0001147983 */ /* 0x000f620000300800 */
[----:B------:R-:W-:-:S03]  /*37410*/  IADD3 R17, P2, R17, UR7, RZ ;  /* 0x0000000711117c10 */ /* 0x000fc6000ff5e0ff */
[----:B------:R1:W-:Y:S01]  /*37420*/  STL [R1+0x6dc], R22 ;  /* 0x0006dc1601007387 */ /* 0x0003e20000100800 */
[----:B------:R-:W-:-:S03]  /*37430*/  IADD3.X R23, R23, UR6, RZ, P1, !PT ;  /* 0x0000000617177c10 */ /* 0x000fc60008ffe4ff */
[----:B------:R1:W-:Y:S01]  /*37440*/  LDGSTS.E [R2+0x5d00], [R12.64], P0 ;  /* 0x05d000000c027fae */ /* 0x0003e20008121848 */
[----:B------:R-:W-:-:S03]  /*37450*/  IADD3.X R18, R18, UR6, RZ, P2, !PT ;  /* 0x0000000612127c10 */ /* 0x000fc600097fe4ff */
[----:B------:R1:W-:Y:S04]  /*37460*/  STL [R1+0x6d8], R23 ;  /* 0x0006d81701007387 */ /* 0x0003e80000100800 */
[----:B------:R-:W-:Y:S01]  /*37470*/  STL [R1+0x71c], R17 ;  /* 0x00071c1101007387 */ /* 0x000fe20000100800 */
[----:B-1----:R-:W-:-:S03]  /*37480*/  IMAD.MOV.U32 R12, RZ, RZ, R22 ;  /* 0x000000ffff0c7224 */ /* 0x002fc600078e0016 */
        /* <DEDUP_REMOVED lines=10> */
[----:B--2---:R-:W-:-:S05]  /*37530*/  IADD3 R25, P1, R25, UR7, RZ ;  /* 0x0000000719197c10 */ /* 0x004fca000ff3e0ff */
        /* <DEDUP_REMOVED lines=8> */
[----:B--2---:R-:W2:Y:S04]  /*375c0*/  LDL.LU R26, [R1+0x8d8] ;  /* 0x0008d800011a7983 */ /* 0x004ea80000300800 */
[----:B------:R-:W-:Y:S04]  /*375d0*/  STL [R1+0x798], R29 ;  /* 0x0007981d01007387 */ /* 0x000fe80000100800 */
[----:B------:R-:W2:Y:S01]  /*375e0*/  LDL.LU R25, [R1+0x918] ;  /* 0x0009180001197983 */ /* 0x000ea20000300800 */
[----:B----4-:R-:W-:-:S03]  /*375f0*/  IADD3 R15, P1, R15, UR7, RZ ;  /* 0x000000070f0f7c10 */ /* 0x010fc6000ff3e0ff */
[----:B------:R1:W-:Y:S01]  /*37600*/  LDGSTS.E [R2+0x7500], [R12.64], P0 ;  /* 0x075000000c027fae */ /* 0x0003e20008121848 */
[----:B------:R-:W-:-:S03]  /*37610*/  IADD3 R19, P2, R19, UR7, RZ ;  /* 0x0000000713137c10 */ /* 0x000fc6000ff5e0ff */
[----:B------:R-:W-:Y:S01]  /*37620*/  STL [R1+0x7dc], R15 ;  /* 0x0007dc0f01007387 */ /* 0x000fe20000100800 */
[----:B-1----:R-:W-:Y:S02]  /*37630*/  IMAD.MOV.U32 R12, RZ, RZ, R28 ;  /* 0x000000ffff0c7224 */ /* 0x002fe400078e001c */
[----:B------:R-:W-:-:S05]  /*37640*/  IMAD.MOV.U32 R13, RZ, RZ, R29 ;  /* 0x000000ffff0d7224 */ /* 0x000fca00078e001d */
[----:B------:R1:W-:Y:S02]  /*37650*/  LDGSTS.E [R2+0x7d00], [R12.64], P0 ;  /* 0x07d000000c027fae */ /* 0x0003e40008121848 */
        /* <DEDUP_REMOVED lines=11> */
[----:B-----5:R-:W-:-:S02]  /*37710*/  IADD3 R3, P1, R3, UR7, RZ ;  /* 0x0000000703037c10 */ /* 0x020fc4000ff3e0ff */
[----:B-1----:R-:W3:Y:S01]  /*37720*/  LDL.LU R27, [R1+0x958] ;  /* 0x00095800011b7983 */ /* 0x002ee20000300800 */
        /* <DEDUP_REMOVED lines=27> */
[----:B------:R-:W-:Y:S04]  /*378e0*/  STL [R1+0x91c], R17 ;  /* 0x00091c1101007387 */ /* 0x000fe80000100800 */
[----:B------:R-:W2:Y:S04]  /*378f0*/  LDL.LU R28, [R1+0xa5c] ;  /* 0x000a5c00011c7983 */ /* 0x000ea80000300800 */
[----:B------:R1:W-:Y:S04]  /*37900*/  STL [R1+0x918], R25 ;  /* 0x0009181901007387 */ /* 0x0003e80000100800 */
[----:B------:R-:W2:Y:S04]  /*37910*/  LDL.LU R18, [R1+0xa9c] ;  /* 0x000a9c0001127983 */ /* 0x000ea80000300800 */
[----:B------:R-:W2:Y:S01]  /*37920*/  LDL.LU R29, [R1+0xa58] ;  /* 0x000a5800011d7983 */ /* 0x000ea20000300800 */
[----:B------:R-:W-:-:S03]  /*37930*/  IMAD.MOV.U32 R13, RZ, RZ, R26 ;  /* 0x000000ffff0d7224 */ /* 0x000fc600078e001a */
[----:B-1----:R-:W2:Y:S04]  /*37940*/  LDL.LU R26, [R1+0xa98] ;  /* 0x000a9800011a7983 */ /* 0x002ea80000300800 */
[----:B------:R1:W-:Y:S02]  /*37950*/  LDGSTS.E [R2+0xa500], [R12.64], P0 ;  /* 0x0a5000000c027fae */ /* 0x0003e40008121848 */
[----:B-1----:R-:W-:Y:S02]  /*37960*/  IMAD.MOV.U32 R12, RZ, RZ, R17 ;  /* 0x000000ffff0c7224 */ /* 0x002fe400078e0011 */
[----:B------:R-:W-:Y:S02]  /*37970*/  IMAD.MOV.U32 R13, RZ, RZ, R25 ;  /* 0x000000ffff0d7224 */ /* 0x000fe400078e0019 */
[----:B------:R-:W2:Y:S04]  /*37980*/  LDL.LU R25, [R1+0xadc] ;  /* 0x000adc0001197983 */ /* 0x000ea80000300800 */
[----:B------:R-:W2:Y:S04]  /*37990*/  LDL.LU R17, [R1+0xb1c] ;  /* 0x000b1c0001117983 */ /* 0x000ea80000300800 */
[----:B------:R1:W-:Y:S01]  /*379a0*/  LDGSTS.E [R2+0xad00], [R12.64], P0 ;  /* 0x0ad000000c027fae */ /* 0x0003e20008121848 */
[----:B----4-:R-:W-:-:S05]  /*379b0*/  IADD3 R24, P1, R24, UR7, RZ ;  /* 0x0000000718187c10 */ /* 0x010fca000ff3e0ff */
[----:B------:R-:W-:Y:S01]  /*379c0*/  STL [R1+0x95c], R24 ;  /* 0x00095c1801007387 */ /* 0x000fe20000100800 */
[----:B------:R-:W-:Y:S02]  /*379d0*/  IADD3 R15, P2, R15, UR7, RZ ;  /* 0x000000070f0f7c10 */ /* 0x000fe4000ff5e0ff */
[----:B---3--:R-:W-:Y:S02]  /*379e0*/  IADD3.X R27, R27, UR6, RZ, P1, !PT ;  /* 0x000000061b1b7c10 */ /* 0x008fe40008ffe4ff */
[----:B-----5:R-:W-:-:S03]  /*379f0*/  IADD3.X R19, R19, UR6, RZ, P2, !PT ;  /* 0x0000000613137c10 */ /* 0x020fc600097fe4ff */
[----:B------:R3:W-:Y:S01]  /*37a00*/  STL [R1+0x958], R27 ;  /* 0x0009581b01007387 */ /* 0x0007e20000100800 */
[----:B-1----:R-:W-:-:S03]  /*37a10*/  IMAD.MOV.U32 R13, RZ, RZ, R27 ;  /* 0x000000ffff0d7224 */ /* 0x002fc600078e001b */
[----:B------:R1:W-:Y:S01]  /*37a20*/  STL [R1+0x99c], R15 ;  /* 0x00099c0f01007387 */ /* 0x0003e20000100800 */
[----:B------:R-:W-:-:S03]  /*37a30*/  IMAD.MOV.U32 R12, RZ, RZ, R24 ;  /* 0x000000ffff0c7224 */ /* 0x000fc600078e0018 */
[----:B---3--:R-:W3:Y:S04]  /*37a40*/  LDL.LU R27, [R1+0xad8] ;  /* 0x000ad800011b7983 */ /* 0x008ee80000300800 */
[----:B------:R4:W-:Y:S04]  /*37a50*/  STL [R1+0x998], R19 ;  /* 0x0009981301007387 */ /* 0x0009e80000100800 */
[----:B------:R-:W5:Y:S04]  /*37a60*/  LDL.LU R24, [R1+0xb18] ;  /* 0x000b180001187983 */ /* 0x000f680000300800 */
[----:B------:R1:W-:Y:S02]  /*37a70*/  LDGSTS.E [R2+0xb500], [R12.64], P0 ;  /* 0x0b5000000c027fae */ /* 0x0003e40008121848 */
[----:B-1----:R-:W-:Y:S01]  /*37a80*/  IMAD.MOV.U32 R12, RZ, RZ, R15 ;  /* 0x000000ffff0c7224 */ /* 0x002fe200078e000f */
[----:B------:R-:W-:Y:S01]  /*37a90*/  IADD3 R22, P1, R22, UR7, RZ ;  /* 0x0000000716167c10 */ /* 0x000fe2000ff3e0ff */
[----:B------:R-:W-:Y:S01]  /*37aa0*/  IMAD.MOV.U32 R13, RZ, RZ, R19 ;  /* 0x000000ffff0d7224 */ /* 0x000fe200078e0013 */
[----:B------:R-:W5:Y:S04]  /*37ab0*/  LDL.LU R15, [R1+0xb5c] ;  /* 0x000b5c00010f7983 */ /* 0x000f680000300800 */
[----:B----4-:R-:W4:Y:S01]  /*37ac0*/  LDL.LU R19, [R1+0xb9c] ;  /* 0x000b9c0001137983 */ /* 0x010f220000300800 */
        /* <DEDUP_REMOVED lines=8> */
[----:B------:R-:W4:Y:S01]  /*37b50*/  LDL.LU R22, [R1+0xb58] ;  /* 0x000b580001167983 */ /* 0x000f220000300800 */
[----:B------:R-:W-:-:S03]  /*37b60*/  IMAD.MOV.U32 R13, RZ, RZ, R23 ;  /* 0x000000ffff0d7224 */ /* 0x000fc600078e0017 */
        /* <DEDUP_REMOVED lines=8> */
[----:B--2---:R-:W-:-:S05]  /*37bf0*/  IADD3 R28, P1, R28, UR7, RZ ;  /* 0x000000071c1c7c10 */ /* 0x004fca000ff3e0ff */
[----:B-1----:R-:W-:Y:S01]  /*37c00*/  IMAD.MOV.U32 R12, RZ, RZ, R28 ;  /* 0x000000ffff0c7224 */ /* 0x002fe200078e001c */
[----:B------:R-:W-:Y:S02]  /*37c10*/  IADD3 R18, P2, R18, UR7, RZ ;  /* 0x0000000712127c10 */ /* 0x000fe4000ff5e0ff */
[----:B------:R-:W-:Y:S01]  /*37c20*/  IADD3.X R29, R29, UR6, RZ, P1, !PT ;  /* 0x000000061d1d7c10 */ /* 0x000fe20008ffe4ff */
[----:B------:R-:W-:Y:S01]  /*37c30*/  STL [R1+0xa5c], R28 ;  /* 0x000a5c1c01007387 */ /* 0x000fe20000100800 */
[----:B------:R-:W-:-:S03]  /*37c40*/  IADD3.X R26, R26, UR6, RZ, P2, !PT ;  /* 0x000000061a1a7c10 */ /* 0x000fc600097fe4ff */
[----:B------:R-:W-:Y:S01]  /*37c50*/  IMAD.MOV.U32 R13, RZ, RZ, R29 ;  /* 0x000000ffff0d7224 */ /* 0x000fe200078e001d */
[----:B------:R-:W-:Y:S04]  /*37c60*/  STL [R1+0xa58], R29 ;  /* 0x000a581d01007387 */ /* 0x000fe80000100800 */
[----:B------:R-:W-:Y:S04]  /*37c70*/  STL [R1+0xa9c], R18 ;  /* 0x000a9c1201007387 */ /* 0x000fe80000100800 */
[----:B------:R1:W-:Y:S04]  /*37c80*/  LDGSTS.E [R2+0xd500], [R12.64], P0 ;  /* 0x0d5000000c027fae */ /* 0x0003e80008121848 */
[----:B------:R2:W-:Y:S01]  /*37c90*/  STL [R1+0xa98], R26 ;  /* 0x000a981a01007387 */ /* 0x0005e20000100800 */
[----:B-1----:R-:W-:-:S03]  /*37ca0*/  IMAD.MOV.U32 R13, RZ, RZ, R26 ;  /* 0x000000ffff0d7224 */ /* 0x002fc600078e001a */
[----:B--2---:R-:W2:Y:S01]  /*37cb0*/  LDL.LU R26, [R1+0x3e0] ;  /* 0x0003e000011a7983 */ /* 0x004ea20000300800 */
[----:B------:R-:W-:Y:S01]  /*37cc0*/  IADD3 R25, P1, R25, UR7, RZ ;  /* 0x0000000719197c10 */ /* 0x000fe2000ff3e0ff */
[----:B------:R-:W-:Y:S01]  /*37cd0*/  IMAD.MOV.U32 R12, RZ, RZ, R18 ;  /* 0x000000ffff0c7224 */ /* 0x000fe200078e0012 */
[----:B------:R-:W-:Y:S01]  /*37ce0*/  IADD3 R17, P2, R17, UR7, RZ ;  /* 0x0000000711117c10 */ /* 0x000fe2000ff5e0ff */
[----:B------:R-:W2:Y:S04]  /*37cf0*/  LDL.LU R18, [R1+0x420] ;  /* 0x0004200001127983 */ /* 0x000ea80000300800 */
[----:B------:R1:W-:Y:S04]  /*37d00*/  LDGSTS.E [R2+0xdd00], [R12.64], P0 ;  /* 0x0dd000000c027fae */ /* 0x0003e80008121848 */
[----:B------:R3:W-:Y:S01]  /*37d10*/  STL [R1+0xadc], R25 ;  /* 0x000adc1901007387 */ /* 0x0007e20000100800 */
[----:B-1----:R-:W-:Y:S01]  /*37d20*/  IMAD.MOV.U32 R12, RZ, RZ, R25 ;  /* 0x000000ffff0c7224 */ /* 0x002fe200078e0019 */
[----:B---3--:R-:W-:-:S05]  /*37d30*/  IADD3.X R27, R27, UR6, RZ, P1, !PT ;  /* 0x000000061b1b7c10 */ /* 0x008fca0008ffe4ff */
[----:B------:R-:W-:Y:S01]  /*37d40*/  IMAD.MOV.U32 R13, RZ, RZ, R27 ;  /* 0x000000ffff0d7224 */ /* 0x000fe200078e001b */
[----:B-----5:R-:W-:Y:S01]  /*37d50*/  IADD3.X R24, R24, UR6, RZ, P2, !PT ;  /* 0x0000000618187c10 */ /* 0x020fe200097fe4ff */
[----:B------:R-:W-:Y:S04]  /*37d60*/  STL [R1+0xad8], R27 ;  /* 0x000ad81b01007387 */ /* 0x000fe80000100800 */
[----:B------:R1:W-:Y:S04]  /*37d70*/  STL [R1+0xb1c], R17 ;  /* 0x000b1c1101007387 */ /* 0x0003e80000100800 */
[----:B------:R3:W-:Y:S04]  /*37d80*/  LDGSTS.E [R2+0xe500], [R12.64], P0 ;  /* 0x0e5000000c027fae */ /* 0x0007e80008121848 */
[----:B------:R-:W-:Y:S04]  /*37d90*/  STL [R1+0xb18], R24 ;  /* 0x000b181801007387 */ /* 0x000fe80000100800 */
[----:B------:R-:W5:Y:S01]  /*37da0*/  LDL.LU R25, [R1+0x460] ;  /* 0x0004600001197983 */ /* 0x000f620000300800 */
[----:B---3--:R-:W-:-:S03]  /*37db0*/  IMAD.MOV.U32 R12, RZ, RZ, R17 ;  /* 0x000000ffff0c7224 */ /* 0x008fc600078e0011 */
[----:B-1----:R-:W3:Y:S01]  /*37dc0*/  LDL.LU R17, [R1+0x464] ;  /* 0x0004640001117983 */ /* 0x002ee20000300800 */
[----:B------:R-:W-:Y:S01]  /*37dd0*/  IADD3 R15, P1, R15, UR7, RZ ;  /* 0x000000070f0f7c10 */ /* 0x000fe2000ff3e0ff */
[----:B------:R-:W-:Y:S02]  /*37de0*/  IMAD.MOV.U32 R13, RZ, RZ, R24 ;  /* 0x000000ffff0d7224 */ /* 0x000fe400078e0018 */
[----:B------:R-:W5:Y:S01]  /*37df0*/  LDL.LU R28, [R1+0x4a0] ;  /* 0x0004a000011c7983 */ /* 0x000f620000300800 */
[----:B----4-:R-:W-:-:S03]  /*37e00*/  IADD3 R19, P2, R19, UR7, RZ ;  /* 0x0000000713137c10 */ /* 0x010fc6000ff5e0ff */
        /* <DEDUP_REMOVED lines=8> */
[----:B------:R1:W-:Y:S04]  /*37e90*/  STL [R1+0xb9c], R19 ;  /* 0x000b9c1301007387 */ /* 0x0003e80000100800 */
        /* <DEDUP_REMOVED lines=9> */
[----:B------:R-:W-:-:S03]  /*37f30*/  IADD3 R3, P2, R3, UR7, RZ ;  /* 0x0000000703037c10 */ /* 0x000fc6000ff5e0ff */
        /* <DEDUP_REMOVED lines=9> */
[----:B------:R-:W2:Y:S04]  /*37fd0*/  LDL.LU R23, [R1+0x5a4] ;  /* 0x0005a40001177983 */ /* 0x000ea80000300800 */
[----:B------:R-:W2:Y:S01]  /*37fe0*/  LDL.LU R20, [R1+0x560] ;  /* 0x0005600001147983 */ /* 0x000ea20000300800 */
[----:B------:R-:W-:-:S03]  /*37ff0*/  IMAD.MOV.U32 R13, RZ, RZ, R26 ;  /* 0x000000ffff0d7224 */ /* 0x000fc600078e001a */
[----:B-1----:R-:W2:Y:S01]  /*38000*/  LDL.LU R26, [R1+0x5a0] ;  /* 0x0005a000011a7983 */ /* 0x002ea20000300800 */
[----:B------:R-:W-:-:S03]  /*38010*/  IADD3.X R18, R18, UR6, RZ, P2, !PT ;  /* 0x0000000612127c10 */ /* 0x000fc600097fe4ff */
[----:B------:R1:W-:Y:S04]  /*38020*/  LDGSTS.E [R2+0x600], [R12.64], P0 ;  /* 0x006000000c027fae */ /* 0x0003e80008121848 */
[----:B------:R1:W-:Y:S02]  /*38030*/  STL [R1+0x420], R18 ;  /* 0x0004201201007387 */ /* 0x0003e40000100800 */
[----:B-1----:R-:W-:Y:S02]  /*38040*/  IMAD.MOV.U32 R12, RZ, RZ, R3 ;  /* 0x000000ffff0c7224 */ /* 0x002fe400078e0003 */
[----:B------:R-:W-:Y:S02]  /*38050*/  IMAD.MOV.U32 R13, RZ, RZ, R18 ;  /* 0x000000ffff0d7224 */ /* 0x000fe400078e0012 */
[----:B------:R-:W2:Y:S04]  /*38060*/  LDL.LU R18, [R1+0x5e4] ;  /* 0x0005e40001127983 */ /* 0x000ea80000300800 */
[----:B------:R-:W2:Y:S04]  /*38070*/  LDL.LU R3, [R1+0x624] ;  /* 0x0006240001037983 */ /* 0x000ea80000300800 */
[----:B------:R1:W-:Y:S01]  /*38080*/  LDGSTS.E [R2+0xe00], [R12.64], P0 ;  /* 0x00e000000c027fae */ /* 0x0003e20008121848 */
[----:B---3--:R-:W-:-:S04]  /*38090*/  IADD3 R17, P1, R17, UR7, RZ ;  /* 0x0000000711117c10 */ /* 0x008fc8000ff3e0ff */
[----:B-----5:R-:W-:Y:S01]  /*380a0*/  IADD3.X R25, R25, UR6, RZ, P1, !PT ;  /* 0x0000000619197c10 */ /* 0x020fe20008ffe4ff */
        /* <DEDUP_REMOVED lines=8> */
[----:B---3--:R-:W3:Y:S04]  /*38130*/  LDL.LU R25, [R1+0x5e0] ;  /* 0x0005e00001197983 */ /* 0x008ee80000300800 */
[----:B------:R-:W-:Y:S04]  /*38140*/  STL [R1+0x4a0], R28 ;  /* 0x0004a01c01007387 */ /* 0x000fe80000100800 */
[----:B------:R-:W4:Y:S01]  /*38150*/  LDL.LU R17, [R1+0x620] ;  /* 0x0006200001117983 */ /* 0x000f220000300800 */
[----:B-1----:R-:W-:-:S02]  /*38160*/  IMAD.MOV.U32 R12, RZ, RZ, R27 ;  /* 0x000000ffff0c7224 */ /* 0x002fc400078e001b */
[----:B------:R-:W-:-:S05]  /*38170*/  IMAD.MOV.U32 R13, RZ, RZ, R28 ;  /* 0x000000ffff0d7224 */ /* 0x000fca00078e001c */
[----:B------:R1:W-:Y:S01]  /*38180*/  LDGSTS.E [R2+0x1e00], [R12.64], P0 ;  /* 0x01e000000c027fae */ /* 0x0003e20008121848 */
[----:B------:R-:W-:-:S05]  /*38190*/  IADD3 R15, P1, R15, UR7, RZ ;  /* 0x000000070f0f7c10 */ /* 0x000fca000ff3e0ff */
[----:B------:R-:W-:Y:S01]  /*381a0*/  STL [R1+0x4e4], R15 ;  /* 0x0004e40f01007387 */ /* 0x000fe20000100800 */
[----:B------:R-:W-:Y:S01]  /*381b0*/  IADD3 R22, P2, R22, UR7, RZ ;  /* 0x0000000716167c10 */ /* 0x000fe2000ff5e0ff */
[----:B-1----:R-:W-:Y:S01]  /*381c0*/  IMAD.MOV.U32 R12, RZ, RZ, R15 ;  /* 0x000000ffff0c7224 */ /* 0x002fe200078e000f */
[----:B------:R-:W-:Y:S02]  /*381d0*/  IADD3.X R19, R19, UR6, RZ, P1, !PT ;  /* 0x0000000613137c10 */ /* 0x000fe40008ffe4ff */
        /* <DEDUP_REMOVED lines=13> */
[----:B--2---:R-:W-:Y:S02]  /*382b0*/  IADD3 R14, P1, R14, UR7, RZ ;  /* 0x000000070e0e7c10 */ /* 0x004fe4000ff3e0ff */
        /* <DEDUP_REMOVED lines=16> */
[----:B------:R-:W-:Y:S02]  /*383c0*/  IADD3 R18, P1, R18, UR7, RZ ;  /* 0x0000000712127c10 */ /* 0x000fe4000ff3e0ff */
[----:B------:R-:W-:Y:S01]  /*383d0*/  IADD3 R3, P2, R3, UR7, RZ ;  /* 0x0000000703037c10 */ /* 0x000fe2000ff5e0ff */
[----:B------:R1:W-:Y:S04]  /*383e0*/  LDGSTS.E [R2+0x3e00], [R12.64], P0 ;  /* 0x03e000000c027fae */ /* 0x0003e80008121848 */
[----:B------:R3:W-:Y:S01]  /*383f0*/  STL [R1+0x5e4], R18 ;  /* 0x0005e41201007387 */ /* 0x0007e20000100800 */
[----:B-1----:R-:W-:Y:S01]  /*38400*/  IMAD.MOV.U32 R12, RZ, RZ, R18 ;  /* 0x000000ffff0c7224 */ /* 0x002fe200078e0012 */
[----:B---3--:R-:W-:-:S05]  /*38410*/  IADD3.X R25, R25, UR6, RZ, P1, !PT ;  /* 0x0000000619197c10 */ /* 0x008fca0008ffe4ff */
        /* <DEDUP_REMOVED lines=8> */
[----:B------:R-:W4:Y:S04]  /*384a0*/  LDL.LU R28, [R1+0x7a0] ;  /* 0x0007a000011c7983 */ /* 0x000f280000300800 */
[----:B------:R1:W-:Y:S02]  /*384b0*/  LDGSTS.E [R2+0x4600], [R12.64], P0 ;  /* 0x046000000c027fae */ /* 0x0003e40008121848 */
[----:B-1----:R-:W-:-:S02]  /*384c0*/  IMAD.MOV.U32 R12, RZ, RZ, R3 ;  /* 0x000000ffff0c7224 */ /* 0x002fc400078e0003 */
[----:B------:R-:W-:Y:S01]  /*384d0*/  IMAD.MOV.U32 R13, RZ, RZ, R17 ;  /* 0x000000ffff0d7224 */ /* 0x000fe200078e0011 */
[----:B---3--:R-:W3:Y:S04]  /*384e0*/  LDL.LU R3, [R1+0x7e4] ;  /* 0x0007e40001037983 */ /* 0x008ee80000300800 */
[----:B------:R-:W3:Y:S04]  /*384f0*/  LDL.LU R17, [R1+0x824] ;  /* 0x0008240001117983 */ /* 0x000ee80000300800 */
        /* <DEDUP_REMOVED lines=9> */
[----:B------:R-:W3:Y:S01]  /*38590*/  LDL.LU R19, [R1+0x7e0] ;  /* 0x0007e00001137983 */ /* 0x000ee20000300800 */
[----:B------:R-:W-:-:S03]  /*385a0*/  IMAD.MOV.U32 R13, RZ, RZ, R24 ;  /* 0x000000ffff0d7224 */ /* 0x000fc600078e0018 */
[----:B------:R1:W-:Y:S04]  /*385b0*/  STL [R1+0x6a0], R22 ;  /* 0x0006a01601007387 */ /* 0x0003e80000100800 */
[----:B-1----:R-:W3:Y:S04]  /*385c0*/  LDL.LU R24, [R1+0x820] ;  /* 0x0008200001187983 */ /* 0x002ee80000300800 */
[----:B------:R1:W-:Y:S02]  /*385d0*/  LDGSTS.E [R2+0x5600], [R12.64], P0 ;  /* 0x056000000c027fae */ /* 0x0003e40008121848 */
[----:B-1----:R-:W-:-:S02]  /*385e0*/  IMAD.MOV.U32 R12, RZ, RZ, R15 ;  /* 0x000000ffff0c7224 */ /* 0x002fc400078e000f */
[----:B------:R-:W-:Y:S01]  /*385f0*/  IMAD.MOV.U32 R13, RZ, RZ, R22 ;  /* 0x000000ffff0d7224 */ /* 0x000fe200078e0016 */
[----:B------:R-:W3:Y:S04]  /*38600*/  LDL.LU R15, [R1+0x864] ;  /* 0x00086400010f7983 */ /* 0x000ee80000300800 */
        /* <DEDUP_REMOVED lines=8> */
[----:B------:R1:W-:Y:S04]  /*38690*/  STL [R1+0x6e0], R26 ;  /* 0x0006e01a01007387 */ /* 0x0003e80000100800 */
[----:B------:R-:W-:Y:S04]  /*386a0*/  STL [R1+0x724], R14 ;  /* 0x0007240e01007387 */ /* 0x000fe80000100800 */
[----:B-----5:R-:W2:Y:S01]  /*386b0*/  LDL.LU R20, [R1+0x860] ;  /* 0x0008600001147983 */ /* 0x020ea20000300800 */
[----:B------:R-:W-:-:S03]  /*386c0*/  IMAD.MOV.U32 R13, RZ, RZ, R26 ;  /* 0x000000ffff0d7224 */ /* 0x000fc600078e001a */
[----:B------:R5:W-:Y:S04]  /*386d0*/  STL [R1+0x720], R23 ;  /* 0x0007201701007387 */ /* 0x000be80000100800 */
[----:B-1----:R-:W2:Y:S04]  /*386e0*/  LDL.LU R26, [R1+0x8a0] ;  /* 0x0008a000011a7983 */ /* 0x002ea80000300800 */
        /* <DEDUP_REMOVED lines=16> */
[----:B-1----:R-:W5:Y:S04]  /*387f0*/  LDL.LU R25, [R1+0x8e0] ;  /* 0x0008e00001197983 */ /* 0x002f680000300800 */
[----:B------:R-:W-:Y:S01]  /*38800*/  STL [R1+0x7a0], R28 ;  /* 0x0007a01c01007387 */ /* 0x000fe20000100800 */
[----:B---3--:R-:W-:-:S03]  /*38810*/  IADD3 R3, P1, R3, UR7, RZ ;  /* 0x0000000703037c10 */ /* 0x008fc6000ff3e0ff */
[----:B------:R-:W3:Y:S01]  /*38820*/  LDL.LU R18, [R1+0x920] ;  /* 0x0009200001127983 */ /* 0x000ee20000300800 */
        /* <DEDUP_REMOVED lines=15> */
[----:B----4-:R-:W-:Y:S01]  /*38920*/  IMAD.MOV.U32 R13, RZ, RZ, R24 ;  /* 0x000000ffff0d7224 */ /* 0x010fe200078e0018 */
[----:B------:R-:W-:-:S02]  /*38930*/  IADD3 R15, P1, R15, UR7, RZ ;  /* 0x000000070f0f7c10 */ /* 0x000fc4000ff3e0ff */
[----:B-1----:R-:W3:Y:S01]  /*38940*/  LDL.LU R24, [R1+0x960] ;  /* 0x0009600001187983 */ /* 0x002ee20000300800 */
[----:B------:R-:W-:Y:S01]  /*38950*/  IMAD.MOV.U32 R12, RZ, RZ, R17 ;  /* 0x000000ffff0c7224 */ /* 0x000fe200078e0011 */
[----:B------:R-:W-:Y:S02]  /*38960*/  IADD3 R22, P2, R22, UR7, RZ ;  /* 0x0000000716167c10 */ /* 0x000fe4000ff5e0ff */
[----:B------:R-:W3:Y:S04]  /*38970*/  LDL.LU R17, [R1+0x9a0] ;  /* 0x0009a00001117983 */ /* 0x000ee80000300800 */
[----:B------:R1:W-:Y:S04]  /*38980*/  LDGSTS.E [R2+0x8e00], [R12.64], P0 ;  /* 0x08e000000c027fae */ /* 0x0003e80008121848 */
[----:B------:R-:W-:Y:S01]  /*38990*/  STL [R1+0x864], R15 ;  /* 0x0008640f01007387 */ /* 0x000fe20000100800 */
[----:B-1----:R-:W-:Y:S01]  /*389a0*/  IMAD.MOV.U32 R12, RZ, RZ, R15 ;  /* 0x000000ffff0c7224 */ /* 0x002fe200078e000f */
[----:B--2---:R-:W-:-:S05]  /*389b0*/  IADD3.X R20, R20, UR6, RZ, P1, !PT ;  /* 0x0000000614147c10 */ /* 0x004fca0008ffe4ff */
[----:B------:R-:W-:Y:S01]  /*389c0*/  IMAD.MOV.U32 R13, RZ, RZ, R20 ;  /* 0x000000ffff0d7224 */ /* 0x000fe200078e0014 */
[----:B------:R1:W-:Y:S01]  /*389d0*/  STL [R1+0x860], R20 ;  /* 0x0008601401007387 */ /* 0x0003e20000100800 */
[----:B------:R-:W-:-:S03]  /*389e0*/  IADD3.X R26, R26, UR6, RZ, P2, !PT ;  /* 0x000000061a1a7c10 */ /* 0x000fc600097fe4ff */
[----:B------:R2:W-:Y:S04]  /*389f0*/  STL [R1+0x8a4], R22 ;  /* 0x0008a41601007387 */ /* 0x0005e80000100800 */
[----:B------:R2:W-:Y:S04]  /*38a00*/  LDGSTS.E [R2+0x9600], [R12.64], P0 ;  /* 0x096000000c027fae */ /* 0x0005e80008121848 */
[----:B-1----:R-:W4:Y:S04]  /*38a10*/  LDL.LU R20, [R1+0x9e4] ;  /* 0x0009e40001147983 */ /* 0x002f280000300800 */
[----:B------:R1:W-:Y:S04]  /*38a20*/  STL [R1+0x8a0], R26 ;  /* 0x0008a01a01007387 */ /* 0x0003e80000100800 */
[----:B------:R-:W4:Y:S01]  /*38a30*/  LDL.LU R15, [R1+0xa24] ;  /* 0x000a2400010f7983 */ /* 0x000f220000300800 */
[----:B--2---:R-:W-:-:S03]  /*38a40*/  IMAD.MOV.U32 R12, RZ, RZ, R22 ;  /* 0x000000ffff0c7224 */ /* 0x004fc600078e0016 */
[----:B------:R-:W2:Y:S01]  /*38a50*/  LDL.LU R22, [R1+0x9e0] ;  /* 0x0009e00001167983 */ /* 0x000ea20000300800 */
[----:B------:R-:W-:-:S03]  /*38a60*/  IMAD.MOV.U32 R13, RZ, RZ, R26 ;  /* 0x000000ffff0d7224 */ /* 0x000fc600078e001a */
[----:B-1----:R-:W2:Y:S01]  /*38a70*/  LDL.LU R26, [R1+0xa20] ;  /* 0x000a2000011a7983 */ /* 0x002ea20000300800 */
[----:B-----5:R-:W-:Y:S02]  /*38a80*/  IADD3 R23, P1, R23, UR7, RZ ;  /* 0x0000000717177c10 */ /* 0x020fe4000ff3e0ff */
[----:B------:R-:W-:Y:S01]  /*38a90*/  IADD3 R14, P2, R14, UR7, RZ ;  /* 0x000000070e0e7c10 */ /* 0x000fe2000ff5e0ff */
[----:B------:R1:W-:Y:S04]  /*38aa0*/  LDGSTS.E [R2+0x9e00], [R12.64], P0 ;  /* 0x09e000000c027fae */ /* 0x0003e80008121848 */
[----:B------:R5:W-:Y:S01]  /*38ab0*/  STL [R1+0x8e4], R23 ;  /* 0x0008e41701007387 */ /* 0x000be20000100800 */
[----:B-1----:R-:W-:Y:S01]  /*38ac0*/  IMAD.MOV.U32 R12, RZ, RZ, R23 ;  /* 0x000000ffff0c7224 */ /* 0x002fe200078e0017 */
[----:B------:R-:W-:-:S05]  /*38ad0*/  IADD3.X R25, R25, UR6, RZ, P1, !PT ;  /* 0x0000000619197c10 */ /* 0x000fca0008ffe4ff */
[----:B------:R1:W-:Y:S01]  /*38ae0*/  STL [R1+0x8e0], R25 ;  /* 0x0008e01901007387 */ /* 0x0003e20000100800 */
[----:B---3--:R-:W-:-:S03]  /*38af0*/  IADD3.X R18, R18, UR6, RZ, P2, !PT ;  /* 0x0000000612127c10 */ /* 0x008fc600097fe4ff */
[----:B------:R3:W-:Y:S04]  /*38b00*/  STL [R1+0x924], R14 ;  /* 0x0009240e01007387 */ /* 0x0007e80000100800 */
[----:B------:R-:W2:Y:S04]  /*38b10*/  LDL.LU R27, [R1+0xa64] ;  /* 0x000a6400011b7983 */ /* 0x000ea80000300800 */
[----:B------:R1:W-:Y:S01]  /*38b20*/  STL [R1+0x920], R18 ;  /* 0x0009201201007387 */ /* 0x0003e20000100800 */
[----:B------:R-:W-:-:S03]  /*38b30*/  IMAD.MOV.U32 R13, RZ, RZ, R25 ;  /* 0x000000ffff0d7224 */ /* 0x000fc600078e0019 */
[----:B-----5:R-:W5:Y:S04]  /*38b40*/  LDL.LU R23, [R1+0xaa4] ;  /* 0x000aa40001177983 */ /* 0x020f680000300800 */
[----:B------:R-:W5:Y:S04]  /*38b50*/  LDL.LU R28, [R1+0xa60] ;  /* 0x000a6000011c7983 */ /* 0x000f680000300800 */
[----:B-1----:R-:W5:Y:S04]  /*38b60*/  LDL.LU R25, [R1+0xaa0] ;  /* 0x000aa00001197983 */ /* 0x002f680000300800 */
        /* <DEDUP_REMOVED lines=13> */
[----:B------:R-:W-:Y:S04]  /*38c40*/  STL [R1+0x9a4], R3 ;  /* 0x0009a40301007387 */ /* 0x000fe80000100800 */
[----:B------:R-:W3:Y:S01]  /*38c50*/  LDL.LU R19, [R1+0xae0] ;  /* 0x000ae00001137983 */ /* 0x000ee20000300800 */
[----:B------:R-:W-:-:S03]  /*38c60*/  IMAD.MOV.U32 R13, RZ, RZ, R24 ;  /* 0x000000ffff0d7224 */ /* 0x000fc600078e0018 */
[----:B------:R1:W-:Y:S04]  /*38c70*/  STL [R1+0x9a0], R17 ;  /* 0x0009a01101007387 */ /* 0x0003e80000100800 */
[----:B-1----:R-:W3:Y:S04]  /*38c80*/  LDL.LU R24, [R1+0xb20] ;  /* 0x000b200001187983 */ /* 0x002ee80000300800 */
[----:B------:R1:W-:Y:S02]  /*38c90*/  LDGSTS.E [R2+0xb600], [R12.64], P0 ;  /* 0x0b6000000c027fae */ /* 0x0003e40008121848 */
[----:B-1----:R-:W-:-:S02]  /*38ca0*/  IMAD.MOV.U32 R12, RZ, RZ, R3 ;  /* 0x000000ffff0c7224 */ /* 0x002fc400078e0003 */
[----:B------:R-:W-:Y:S02]  /*38cb0*/  IMAD.MOV.U32 R13, RZ, RZ, R17 ;  /* 0x000000ffff0d7224 */ /* 0x000fe400078e0011 */
[----:B------:R-:W3:Y:S04]  /*38cc0*/  LDL.LU R17, [R1+0xb64] ;  /* 0x000b640001117983 */ /* 0x000ee80000300800 */
[----:B------:R-:W3:Y:S04]  /*38cd0*/  LDL.LU R3, [R1+0xba4] ;  /* 0x000ba40001037983 */ /* 0x000ee80000300800 */
[----:B------:R1:W-:Y:S01]  /*38ce0*/  LDGSTS.E [R2+0xbe00], [R12.64], P0 ;  /* 0x0be000000c027fae */ /* 0x0003e20008121848 */
[----:B----4-:R-:W-:-:S05]  /*38cf0*/  IADD3 R20, P1, R20, UR7, RZ ;  /* 0x0000000714147c10 */ /* 0x010fca000ff3e0ff */
[----:B------:R-:W-:Y:S01]  /*38d00*/  STL [R1+0x9e4], R20 ;  /* 0x0009e41401007387 */ /* 0x000fe20000100800 */
[----:B------:R-:W-:Y:S02]  /*38d10*/  IADD3 R15, P2, R15, UR7, RZ ;  /* 0x000000070f0f7c10 */ /* 0x000fe4000ff5e0ff */
[----:B--2---:R-:W-:Y:S02]  /*38d20*/  IADD3.X R22, R22, UR6, RZ, P1, !PT ;  /* 0x0000000616167c10 */ /* 0x004fe40008ffe4ff */
[----:B------:R-:W-:-:S03]  /*38d30*/  IADD3.X R26, R26, UR6, RZ, P2, !PT ;  /* 0x000000061a1a7c10 */ /* 0x000fc600097fe4ff */
[----:B------:R2:W-:Y:S01]  /*38d40*/  STL [R1+0x9e0], R22 ;  /* 0x0009e01601007387 */ /* 0x0005e20000100800 */
[----:B-1----:R-:W-:-:S03]  /*38d50*/  IMAD.MOV.U32 R13, RZ, RZ, R22 ;  /* 0x000000ffff0d7224 */ /* 0x002fc600078e0016 */
        /* <DEDUP_REMOVED lines=9> */
[----:B------:R1:W-:Y:S04]  /*38df0*/  LDGSTS.E [R2+0xce00], [R12.64], P0 ;  /* 0x0ce000000c027fae */ /* 0x0003e80008121848 */
[----:B----4-:R-:W4:Y:S01]  /*38e00*/  LDL.LU R26, [R1+0x42c] ;  /* 0x00042c00011a7983 */ /* 0x010f220000300800 */
[----:B------:R-:W-:-:S05]  /*38e10*/  IADD3 R27, P1, R27, UR7, RZ ;  /* 0x000000071b1b7c10 */ /* 0x000fca000ff3e0ff */
[----:B-1----:R-:W-:Y:S01]  /*38e20*/  IMAD.MOV.U32 R12, RZ, RZ, R27 ;  /* 0x000000ffff0c7224 */ /* 0x002fe200078e001b */
[----:B-----5:R-:W-:Y:S02]  /*38e30*/  IADD3 R23, P2, R23, UR7, RZ ;  /* 0x0000000717177c10 */ /* 0x020fe4000ff5e0ff */
[----:B------:R-:W-:Y:S01]  /*38e40*/  IADD3.X R28, R28, UR6, RZ, P1, !PT ;  /* 0x000000061c1c7c10 */ /* 0x000fe20008ffe4ff */
[----:B------:R-:W-:Y:S01]  /*38e50*/  STL [R1+0xa64], R27 ;  /* 0x000a641b01007387 */ /* 0x000fe20000100800 */
[----:B------:R-:W-:-:S03]  /*38e60*/  IADD3.X R25, R25, UR6, RZ, P2, !PT ;  /* 0x0000000619197c10 */ /* 0x000fc600097fe4ff */
[----:B------:R-:W-:Y:S01]  /*38e70*/  IMAD.MOV.U32 R13, RZ, RZ, R28 ;  /* 0x000000ffff0d7224 */ /* 0x000fe200078e001c */
[----:B------:R-:W-:Y:S04]  /*38e80*/  STL [R1+0xa60], R28 ;  /* 0x000a601c01007387 */ /* 0x000fe80000100800 */
[----:B------:R1:W-:Y:S04]  /*38e90*/  STL [R1+0xaa4], R23 ;  /* 0x000aa41701007387 */ /* 0x0003e80000100800 */
[----:B------:R5:W-:Y:S04]  /*38ea0*/  LDGSTS.E [R2+0xd600], [R12.64], P0 ;  /* 0x0d6000000c027fae */ /* 0x000be80008121848 */
[----:B------:R-:W-:Y:S01]  /*38eb0*/  STL [R1+0xaa0], R25 ;  /* 0x000aa01901007387 */ /* 0x000fe20000100800 */
[----:B---3--:R-:W-:Y:S01]  /*38ec0*/  IADD3 R14, P1, R14, UR7, RZ ;  /* 0x000000070e0e7c10 */ /* 0x008fe2000ff3e0ff */
[----:B-----5:R-:W-:-:S02]  /*38ed0*/  IMAD.MOV.U32 R12, RZ, RZ, R23 ;  /* 0x000000ffff0c7224 */ /* 0x020fc400078e0017 */
[----:B-1----:R-:W3:Y:S01]  /*38ee0*/  LDL.LU R23, [R1+0x3e8] ;  /* 0x0003e80001177983 */ /* 0x002ee20000300800 */
[----:B------:R-:W-:Y:S01]  /*38ef0*/  IMAD.MOV.U32 R13, RZ, RZ, R25 ;  /* 0x000000ffff0d7224 */ /* 0x000fe200078e0019 */
[----:B------:R-:W-:Y:S02]  /*38f00*/  IADD3 R18, P2, R18, UR7, RZ ;  /* 0x0000000712127c10 */ /* 0x000fe4000ff5e0ff */
[----:B------:R-:W5:Y:S04]  /*38f10*/  LDL.LU R27, [R1+0x428] ;  /* 0x00042800011b7983 */ /* 0x000f680000300800 */
[----:B------:R1:W-:Y:S04]  /*38f20*/  LDGSTS.E [R2+0xde00], [R12.64], P0 ;  /* 0x0de000000c027fae */ /* 0x0003e80008121848 */
[----:B------:R1:W-:Y:S02]  /*38f30*/  STL [R1+0xae4], R14 ;  /* 0x000ae40e01007387 */ /* 0x0003e40000100800 */
[----:B-1----:R-:W-:Y:S01]  /*38f40*/  IMAD.MOV.U32 R12, RZ, RZ, R14 ;  /* 0x000000ffff0c7224 */ /* 0x002fe200078e000e */
[----:B------:R-:W-:-:S05]  /*38f50*/  IADD3.X R19, R19, UR6, RZ, P1, !PT ;  /* 0x0000000613137c10 */ /* 0x000fca0008ffe4ff */
[----:B------:R-:W-:Y:S01]  /*38f60*/  IMAD.MOV.U32 R13, RZ, RZ, R19 ;  /* 0x000000ffff0d7224 */ /* 0x000fe200078e0013 */
[----:B------:R1:W-:Y:S01]  /*38f70*/  STL [R1+0xae0], R19 ;  /* 0x000ae01301007387 */ /* 0x0003e20000100800 */
[----:B------:R-:W-:-:S03]  /*38f80*/  IADD3.X R24, R24, UR6, RZ, P2, !PT ;  /* 0x0000000618187c10 */ /* 0x000fc600097fe4ff */
[----:B------:R1:W-:Y:S04]  /*38f90*/  STL [R1+0xb24], R18 ;  /* 0x000b241201007387 */ /* 0x0003e80000100800 */
[----:B------:R-:W5:Y:S04]  /*38fa0*/  LDL.LU R14, [R1+0x46c] ;  /* 0x00046c00010e7983 */ /* 0x000f680000300800 */
[----:B------:R1:W-:Y:S04]  /*38fb0*/  STL [R1+0xb20], R24 ;  /* 0x000b201801007387 */ /* 0x0003e80000100800 */
[----:B------:R1:W-:Y:S04]  /*38fc0*/  LDGSTS.E [R2+0xe600], [R12.64], P0 ;  /* 0x0e6000000c027fae */ /* 0x0003e80008121848 */
[----:B-1----:R-:W5:Y:S01]  /*38fd0*/  LDL.LU R19, [R1+0x4ac] ;  /* 0x0004ac0001137983 */ /* 0x002f620000300800 */
[----:B------:R-:W-:Y:S01]  /*38fe0*/  IADD3 R17, P1, R17, UR7, RZ ;  /* 0x0000000711117c10 */ /* 0x000fe2000ff3e0ff */
[----:B------:R-:W-:-:S02]  /*38ff0*/  IMAD.MOV.U32 R12, RZ, RZ, R18 ;  /* 0x000000ffff0c7224 */ /* 0x000fc400078e0012 */
[----:B------:R-:W5:Y:S01]  /*39000*/  LDL.LU R18, [R1+0x468] ;  /* 0x0004680001127983 */ /* 0x000f620000300800 */
[----:B------:R-:W-:-:S03]  /*39010*/  IMAD.MOV.U32 R13, RZ, RZ, R24 ;  /* 0x000000ffff0d7224 */ /* 0x000fc600078e0018 */
[----:B------:R-:W5:Y:S01]  /*39020*/  LDL.LU R24, [R1+0x4a8] ;  /* 0x0004a80001187983 */ /* 0x000f620000300800 */
[----:B------:R-:W-:-:S03]  /*39030*/  IADD3 R3, P2, R3, UR7, RZ ;  /* 0x0000000703037c10 */ /* 0x000fc6000ff5e0ff */
        /* <DEDUP_REMOVED lines=8> */
[----:B------:R-:W2:Y:S04]  /*390c0*/  LDL.LU R17, [R1+0x4ec] ;  /* 0x0004ec0001117983 */ /* 0x000ea80000300800 */
[----:B------:R4:W-:Y:S04]  /*390d0*/  STL [R1+0xba0], R20 ;  /* 0x000ba01401007387 */ /* 0x0009e80000100800 */
[----:B------:R4:W-:Y:S04]  /*390e0*/  LDGSTS.E [R2+0xf600], [R12.64], P0 ;  /* 0x0f6000000c027fae */ /* 0x0009e80008121848 */
[----:B-1----:R-:W2:Y:S01]  /*390f0*/  LDL.LU R22, [R1+0x52c] ;  /* 0x00052c0001167983 */ /* 0x002ea20000300800 */
[----:B----4-:R-:W-:-:S03]  /*39100*/  IMAD.MOV.U32 R13, RZ, RZ, R20 ;  /* 0x000000ffff0d7224 */ /* 0x010fc600078e0014 */
[----:B------:R-:W4:Y:S04]  /*39110*/  LDL.LU R20, [R1+0x4e8] ;  /* 0x0004e80001147983 */ /* 0x000f280000300800 */
[----:B------:R-:W4:Y:S01]  /*39120*/  LDL.LU R25, [R1+0x528] ;  /* 0x0005280001197983 */ /* 0x000f220000300800 */
[----:B------:R-:W-:Y:S01]  /*39130*/  IADD3 R15, P1, R15, UR7, RZ ;  /* 0x000000070f0f7c10 */ /* 0x000fe2000ff3e0ff */
[----:B------:R-:W-:Y:S01]  /*39140*/  IMAD.MOV.U32 R12, RZ, RZ, R3 ;  /* 0x000000ffff0c7224 */ /* 0x000fe200078e0003 */
[----:B------:R-:W-:Y:S02]  /*39150*/  IADD3 R26, P2, R26, UR7, RZ ;  /* 0x000000071a1a7c10 */ /* 0x000fe4000ff5e0ff */
[----:B------:R-:W-:Y:S01]  /*39160*/  LOP3.LUT R3, R21, 0x70, RZ, 0x3c, !PT ;  /* 0x0000007015037812 */ /* 0x000fe200078e3cff */
[----:B------:R-:W-:Y:S04]  /*39170*/  STL [R1+0x3ec], R15 ;  /* 0x0003ec0f01007387 */ /* 0x000fe80000100800 */
[----:B------:R1:W-:Y:S04]  /*39180*/  LDGSTS.E [R2+0xfe00], [R12.64], P0 ;  /* 0x0fe000000c027fae */ /* 0x0003e80008121848 */
[----:B------:R-:W-:Y:S01]  /*39190*/  STL [R1+0x42c], R26 ;  /* 0x00042c1a01007387 */ /* 0x000fe20000100800 */
[----:B-1----:R-:W-:-:S02]  /*391a0*/  IMAD.U32 R2, RZ, RZ, UR5 ;  /* 0x00000005ff027e24 */ /* 0x002fc4000f8e00ff */
[----:B------:R-:W-:Y:S02]  /*391b0*/  IMAD.MOV.U32 R12, RZ, RZ, R15 ;  /* 0x000000ffff0c7224 */ /* 0x000fe400078e000f */
[----:B------:R-:W-:Y:S01]  /*391c0*/  IMAD R2, R2, 0x10000, R3 ;  /* 0x0001000002027824 */ /* 0x000fe200078e0203 */
[----:B---3--:R-:W-:-:S05]  /*391d0*/  IADD3.X R23, R23, UR6, RZ, P1, !PT ;  /* 0x0000000617177c10 */ /* 0x008fca0008ffe4ff */
[----:B------:R1:W-:Y:S01]  /*391e0*/  STL [R1+0x3e8], R23 ;  /* 0x0003e81701007387 */ /* 0x0003e20000100800 */
[----:B------:R-:W-:-:S03]  /*391f0*/  IMAD.MOV.U32 R13, RZ, RZ, R23 ;  /* 0x000000ffff0d7224 */ /* 0x000fc600078e0017 */
[----:B------:R-:W3:Y:S01]  /*39200*/  LDL.LU R21, [R1+0x56c] ;  /* 0x00056c0001157983 */ /* 0x000ee20000300800 */
[----:B-----5:R-:W-:-:S03]  /*39210*/  IADD3.X R27, R27, UR6, RZ, P2, !PT ;  /* 0x000000061b1b7c10 */ /* 0x020fc600097fe4ff */
[----:B------:R-:W5:Y:S04]  /*39220*/  LDL.LU R3, [R1+0x5ac] ;  /* 0x0005ac0001037983 */ /* 0x000f680000300800 */
[----:B-1----:R-:W5:Y:S04]  /*39230*/  LDL.LU R23, [R1+0x568] ;  /* 0x0005680001177983 */ /* 0x002f680000300800 */
[----:B------:R1:W-:Y:S04]  /*39240*/  LDGSTS.E [R2+0x700], [R12.64], P0 ;  /* 0x007000000c027fae */ /* 0x0003e80008121848 */
[----:B------:R-:W5:Y:S01]  /*39250*/  LDL.LU R15, [R1+0x5a8] ;  /* 0x0005a800010f7983 */ /* 0x000f620000300800 */
[----:B-1----:R-:W-:-:S02]  /*39260*/  IMAD.MOV.U32 R12, RZ, RZ, R26 ;  /* 0x000000ffff0c7224 */ /* 0x002fc400078e001a */
[----:B------:R-:W-:Y:S01]  /*39270*/  IMAD.MOV.U32 R13, RZ, RZ, R27 ;  /* 0x000000ffff0d7224 */ /* 0x000fe200078e001b */
[----:B------:R-:W-:Y:S04]  /*39280*/  STL [R1+0x428], R27 ;  /* 0x0004281b01007387 */ /* 0x000fe80000100800 */
[----:B------:R1:W-:Y:S01]  /*39290*/  LDGSTS.E [R2+0xf00], [R12.64], P0 ;  /* 0x00f000000c027fae */ /* 0x0003e20008121848 */
[----:B------:R-:W-:-:S05]  /*392a0*/  IADD3 R14, P1, R14, UR7, RZ ;  /* 0x000000070e0e7c10 */ /* 0x000fca000ff3e0ff */
[----:B------:R-:W-:Y:S01]  /*392b0*/  STL [R1+0x46c], R14 ;  /* 0x00046c0e01007387 */ /* 0x000fe20000100800 */
[----:B-1----:R-:W-:Y:S01]  /*392c0*/  IMAD.MOV.U32 R12, RZ, RZ, R14 ;  /* 0x000000ffff0c7224 */ /* 0x002fe200078e000e */
[----:B------:R-:W-:Y:S02]  /*392d0*/  IADD3 R19, P2, R19, UR7, RZ ;  /* 0x0000000713137c10 */ /* 0x000fe4000ff5e0ff */
[----:B------:R-:W-:Y:S02]  /*392e0*/  IADD3.X R18, R18, UR6, RZ, P1, !PT ;  /* 0x0000000612127c10 */ /* 0x000fe40008ffe4ff */
[----:B------:R-:W-:-:S03]  /*392f0*/  IADD3.X R24, R24, UR6, RZ, P2, !PT ;  /* 0x0000000618187c10 */ /* 0x000fc600097fe4ff */
[----:B------:R-:W-:Y:S01]  /*39300*/  IMAD.MOV.U32 R13, RZ, RZ, R18 ;  /* 0x000000ffff0d7224 */ /* 0x000fe200078e0012 */
[----:B------:R1:W-:Y:S04]  /*39310*/  STL [R1+0x468], R18 ;  /* 0x0004681201007387 */ /* 0x0003e80000100800 */
[----:B------:R1:W-:Y:S04]  /*39320*/  STL [R1+0x4ac], R19 ;  /* 0x0004ac1301007387 */ /* 0x0003e80000100800 */
[----:B------:R1:W-:Y:S04]  /*39330*/  LDGSTS.E [R2+0x1700], [R12.64], P0 ;  /* 0x017000000c027fae */ /* 0x0003e80008121848 */
[----:B-1----:R-:W5:Y:S04]  /*39340*/  LDL.LU R18, [R1+0x5ec] ;  /* 0x0005ec0001127983 */ /* 0x002f680000300800 */
[----:B------:R1:W-:Y:S04]  /*39350*/  STL [R1+0x4a8], R24 ;  /* 0x0004a81801007387 */ /* 0x0003e80000100800 */
[----:B------:R-:W5:Y:S01]  /*39360*/  LDL.LU R14, [R1+0x62c] ;  /* 0x00062c00010e7983 */ /* 0x000f620000300800 */
[----:B------:R-:W-:-:S03]  /*39370*/  IMAD.MOV.U32 R12, RZ, RZ, R19 ;  /* 0x000000ffff0c7224 */ /* 0x000fc600078e0013 */
[----:B------:R-:W5:Y:S01]  /*39380*/  LDL.LU R19, [R1+0x5e8] ;  /* 0x0005e80001137983 */ /* 0x000f620000300800 */
[----:B------:R-:W-:-:S03]  /*39390*/  IMAD.MOV.U32 R13, RZ, RZ, R24 ;  /* 0x000000ffff0d7224 */ /* 0x000fc600078e0018 */
[----:B-1----:R-:W5:Y:S04]  /*393a0*/  LDL.LU R24, [R1+0x628] ;  /* 0x0006280001187983 */ /* 0x002f680000300800 */
[----:B------:R1:W-:Y:S01]  /*393b0*/  LDGSTS.E [R2+0x1f00], [R12.64], P0 ;  /* 0x01f000000c027fae */ /* 0x0003e20008121848 */
[----:B--2---:R-:W-:-:S05]  /*393c0*/  IADD3 R17, P1, R17, UR7, RZ ;  /* 0x0000000711117c10 */ /* 0x004fca000ff3e0ff */
[----:B------:R2:W-:Y:S01]  /*393d0*/  STL [R1+0x4ec], R17 ;  /* 0x0004ec1101007387 */ /* 0x0005e20000100800 */
[----:B-1----:R-:W-:Y:S01]  /*393e0*/  IMAD.MOV.U32 R12, RZ, RZ, R17 ;  /* 0x000000ffff0c7224 */ /* 0x002fe200078e0011 */
[----:B------:R-:W-:Y:S02]  /*393f0*/  IADD3 R22, P2, R22, UR7, RZ ;  /* 0x0000000716167c10 */ /* 0x000fe4000ff5e0ff */
[----:B----4-:R-:W-:Y:S02]  /*39400*/  IADD3.X R20, R20, UR6, RZ, P1, !PT ;  /* 0x0000000614147c10 */ /* 0x010fe40008ffe4ff */
[----:B------:R-:W-:-:S03]  /*39410*/  IADD3.X R25, R25, UR6, RZ, P2, !PT ;  /* 0x0000000619197c10 */ /* 0x000fc600097fe4ff */
[----:B------:R-:W-:Y:S01]  /*39420*/  IMAD.MOV.U32 R13, RZ, RZ, R20 ;  /* 0x000000ffff0d7224 */ /* 0x000fe200078e0014 */
[----:B------:R1:W-:Y:S04]  /*39430*/  STL [R1+0x4e8], R20 ;  /* 0x0004e81401007387 */ /* 0x0003e80000100800 */
[----:B------:R-:W-:Y:S04]  /*39440*/  STL [R1+0x52c], R22 ;  /* 0x00052c1601007387 */ /* 0x000fe80000100800 */
[----:B--2---:R-:W2:Y:S04]  /*39450*/  LDL.LU R17, [R1+0x66c] ;  /* 0x00066c0001117983 */ /* 0x004ea80000300800 */
[----:B------:R4:W-:Y:S04]  /*39460*/  STL [R1+0x528], R25 ;  /* 0x0005281901007387 */ /* 0x0009e80000100800 */
[----:B------:R4:W-:Y:S04]  /*39470*/  LDGSTS.E [R2+0x2700], [R12.64], P0 ;  /* 0x027000000c027fae */ /* 0x0009e80008121848 */
[----:B-1----:R-:W2:Y:S01]  /*39480*/  LDL.LU R20, [R1+0x6ac] ;  /* 0x0006ac0001147983 */ /* 0x002ea20000300800 */
[----:B----4-:R-:W-:-:S03]  /*39490*/  IMAD.MOV.U32 R13, RZ, RZ, R25 ;  /* 0x000000ffff0d7224 */ /* 0x010fc600078e0019 */
[----:B------:R-:W4:Y:S01]  /*394a0*/  LDL.LU R25, [R1+0x668] ;  /* 0x0006680001197983 */ /* 0x000f220000300800 */
[----:B------:R-:W-:-:S03]  /*394b0*/  IMAD.MOV.U32 R12, RZ, RZ, R22 ;  /* 0x000000ffff0c7224 */ /* 0x000fc600078e0016 */
[----:B------:R-:W4:Y:S04]  /*394c0*/  LDL.LU R22, [R1+0x6a8] ;  /* 0x0006a80001167983 */ /* 0x000f280000300800 */
[----:B------:R1:W-:Y:S01]  /*394d0*/  LDGSTS.E [R2+0x2f00], [R12.64], P0 ;  /* 0x02f000000c027fae */ /* 0x0003e20008121848 */
[----:B---3--:R-:W-:Y:S02]  /*394e0*/  IADD3 R21, P1, R21, UR7, RZ ;  /* 0x0000000715157c10 */ /* 0x008fe4000ff3e0ff */
[----:B-----5:R-:W-:Y:S02]  /*394f0*/  IADD3 R3, P2, R3, UR7, RZ ;  /* 0x0000000703037c10 */ /* 0x020fe4000ff5e0ff */
[----:B------:R-:W-:Y:S01]  /*39500*/  IADD3.X R23, R23, UR6, RZ, P1, !PT ;  /* 0x0000000617177c10 */ /* 0x000fe20008ffe4ff */
[----:B------:R3:W-:Y:S01]  /*39510*/  STL [R1+0x56c], R21 ;  /* 0x00056c1501007387 */ /* 0x0007e20000100800 */
[----:B-1----:R-:W-:-:S03]  /*39520*/  IMAD.MOV.U32 R12, RZ, RZ, R21 ;  /* 0x000000ffff0c7224 */ /* 0x002fc600078e0015 */
[----:B------:R1:W-:Y:S01]  /*39530*/  STL [R1+0x568], R23 ;  /* 0x0005681701007387 */ /* 0x0003e20000100800 */
[----:B------:R-:W-:-:S03]  /*39540*/  IADD3.X R15, R15, UR6, RZ, P2, !PT ;  /* 0x000000060f0f7c10 */ /* 0x000fc600097fe4ff */
[----:B------:R5:W-:Y:S01]  /*39550*/  STL [R1+0x5ac], R3 ;  /* 0x0005ac0301007387 */ /* 0x000be20000100800 */
[----:B------:R-:W-:-:S03]  /*39560*/  IMAD.MOV.U32 R13, RZ, RZ, R23 ;  /* 0x000000ffff0d7224 */ /* 0x000fc600078e0017 */
[----:B---3--:R-:W3:Y:S04]  /*39570*/  LDL.LU R21, [R1+0x6ec] ;  /* 0x0006ec0001157983 */ /* 0x008ee80000300800 */
[----:B------:R5:W-:Y:S04]  /*39580*/  STL [R1+0x5a8], R15 ;  /* 0x0005a80f01007387 */ /* 0x000be80000100800 */
[----:B------:R-:W3:Y:S04]  /*39590*/  LDL.LU R26, [R1+0x72c] ;  /* 0x00072c00011a7983 */ /* 0x000ee80000300800 */
[----:B-1----:R-:W3:Y:S04]  /*395a0*/  LDL.LU R23, [R1+0x6e8] ;  /* 0x0006e80001177983 */ /* 0x002ee80000300800 */
[----:B------:R-:W3:Y:S04]  /*395b0*/  LDL.LU R27, [R1+0x728] ;  /* 0x00072800011b7983 */ /* 0x000ee80000300800 */
[----:B------:R1:W-:Y:S02]  /*395c0*/  LDGSTS.E [R2+0x3700], [R12.64], P0 ;  /* 0x037000000c027fae */ /* 0x0003e40008121848 */
[----:B-1----:R-:W-:-:S02]  /*395d0*/  IMAD.MOV.U32 R12, RZ, RZ, R3 ;  /* 0x000000ffff0c7224 */ /* 0x002fc400078e0003 */
[----:B------:R-:W-:Y:S01]  /*395e0*/  IMAD.MOV.U32 R13, RZ, RZ, R15 ;  /* 0x000000ffff0d7224 */ /* 0x000fe200078e000f */
[----:B-----5:R-:W5:Y:S04]  /*395f0*/  LDL.LU R3, [R1+0x76c] ;  /* 0x00076c0001037983 */ /* 0x020f680000300800 */
[----:B------:R-:W5:Y:S04]  /*39600*/  LDL.LU R15, [R1+0x7ac] ;  /* 0x0007ac00010f7983 */ /* 0x000f680000300800 */
        /* <DEDUP_REMOVED lines=9> */
[----:B------:R-:W5:Y:S01]  /*396a0*/  LDL.LU R18, [R1+0x768] ;  /* 0x0007680001127983 */ /* 0x000f620000300800 */
[----:B------:R-:W-:-:S03]  /*396b0*/  IMAD.MOV.U32 R13, RZ, RZ, R19 ;  /* 0x000000ffff0d7224 */ /* 0x000fc600078e0013 */
[----:B------:R1:W-:Y:S04]  /*396c0*/  STL [R1+0x628], R24 ;  /* 0x0006281801007387 */ /* 0x0003e80000100800 */
[----:B-1----:R-:W5:Y:S04]  /*396d0*/  LDL.LU R19, [R1+0x7a8] ;  /* 0x0007a80001137983 */ /* 0x002f680000300800 */
        /* <DEDUP_REMOVED lines=9> */
[----:B----4-:R-:W-:-:S05]  /*39770*/  IADD3.X R25, R25, UR6, RZ, P1, !PT ;  /* 0x0000000619197c10 */ /* 0x010fca0008ffe4ff */
[----:B------:R2:W-:Y:S01]  /*39780*/  STL [R1+0x668], R25 ;  /* 0x0006681901007387 */ /* 0x0005e20000100800 */
[----:B-1----:R-:W-:Y:S01]  /*39790*/  IMAD.MOV.U32 R13, RZ, RZ, R25 ;  /* 0x000000ffff0d7224 */ /* 0x002fe200078e0019 */
[----:B------:R-:W-:Y:S02]  /*397a0*/  IADD3.X R22, R22, UR6, RZ, P2, !PT ;  /* 0x0000000616167c10 */ /* 0x000fe400097fe4ff */
[----:B------:R-:W-:Y:S01]  /*397b0*/  STL [R1+0x6ac], R20 ;  /* 0x0006ac1401007387 */ /* 0x000fe20000100800 */
[----:B------:R-:W-:-:S03]  /*397c0*/  IMAD.MOV.U32 R12, RZ, RZ, R17 ;  /* 0x000000ffff0c7224 */ /* 0x000fc600078e0011 */
[----:B--2---:R-:W2:Y:S04]  /*397d0*/  LDL.LU R25, [R1+0x7e8] ;  /* 0x0007e80001197983 */ /* 0x004ea80000300800 */
[----:B------:R1:W-:Y:S04]  /*397e0*/  STL [R1+0x6a8], R22 ;  /* 0x0006a81601007387 */ /* 0x0003e80000100800 */
[----:B------:R-:W4:Y:S04]  /*397f0*/  LDL.LU R17, [R1+0x828] ;  /* 0x0008280001117983 */ /* 0x000f280000300800 */
[----:B------:R1:W-:Y:S02]  /*39800*/  LDGSTS.E [R2+0x5700], [R12.64], P0 ;  /* 0x057000000c027fae */ /* 0x0003e40008121848 */
[----:B-1----:R-:W-:Y:S01]  /*39810*/  IMAD.MOV.U32 R12, RZ, RZ, R20 ;  /* 0x000000ffff0c7224 */ /* 0x002fe200078e0014 */
[----:B---3--:R-:W-:Y:S01]  /*39820*/  IADD3 R21, P1, R21, UR7, RZ ;  /* 0x0000000715157c10 */ /* 0x008fe2000ff3e0ff */
[----:B------:R-:W-:-:S02]  /*39830*/  IMAD.MOV.U32 R13, RZ, RZ, R22 ;  /* 0x000000ffff0d7224 */ /* 0x000fc400078e0016 */
[----:B------:R-:W3:Y:S04]  /*39840*/  LDL.LU R22, [R1+0x86c] ;  /* 0x00086c0001167983 */ /* 0x000ee80000300800 */
[----:B------:R-:W3:Y:S01]  /*39850*/  LDL.LU R20, [R1+0x8ac] ;  /* 0x0008ac0001147983 */ /* 0x000ee20000300800 */
[----:B------:R-:W-:Y:S02]  /*39860*/  IADD3 R26, P2, R26, UR7, RZ ;  /* 0x000000071a1a7c10 */ /* 0x000fe4000ff5e0ff */
[----:B------:R-:W-:Y:S01]  /*39870*/  IADD3.X R23, R23, UR6, RZ, P1, !PT ;  /* 0x0000000617177c10 */ /* 0x000fe20008ffe4ff */
[----:B------:R-:W-:Y:S01]  /*39880*/  STL [R1+0x6ec], R21 ;  /* 0x0006ec1501007387 */ /* 0x000fe20000100800 */
[----:B------:R-:W-:-:S03]  /*39890*/  IADD3.X R27, R27, UR6, RZ, P2, !PT ;  /* 0x000000061b1b7c10 */ /* 0x000fc600097fe4ff */
[----:B------:R1:W-:Y:S04]  /*398a0*/  LDGSTS.E [R2+0x5f00], [R12.64], P0 ;  /* 0x05f000000c027fae */ /* 0x0003e80008121848 */
[----:B------:R1:W-:Y:S04]  /*398b0*/  STL [R1+0x6e8], R23 ;  /* 0x0006e81701007387 */ /* 0x0003e80000100800 */
[----:B------:R-:W-:Y:S01]  /*398c0*/  STL [R1+0x72c], R26 ;  /* 0x00072c1a01007387 */ /* 0x000fe20000100800 */
[----:B-1----:R-:W-:Y:S02]  /*398d0*/  IMAD.MOV.U32 R12, RZ, RZ, R21 ;  /* 0x000000ffff0c7224 */ /* 0x002fe400078e0015 */
[----:B------:R-:W-:-:S02]  /*398e0*/  IMAD.MOV.U32 R13, RZ, RZ, R23 ;  /* 0x000000ffff0d7224 */ /* 0x000fc400078e0017 */
[----:B------:R-:W3:Y:S01]  /*398f0*/  LDL.LU R23, [R1+0x868] ;  /* 0x0008680001177983 */ /* 0x000ee20000300800 */
[----:B-----5:R-:W-:-:S03]  /*39900*/  IADD3 R3, P1, R3, UR7, RZ ;  /* 0x0000000703037c10 */ /* 0x020fc6000ff3e0ff */
[----:B------:R-:W-:Y:S04]  /*39910*/  STL [R1+0x728], R27 ;  /* 0x0007281b01007387 */ /* 0x000fe80000100800 */
[----:B------:R-:W5:Y:S01]  /*39920*/  LDL.LU R21, [R1+0x8a8] ;  /* 0x0008a80001157983 */ /* 0x000f620000300800 */
[----:B------:R-:W-:-:S03]  /*39930*/  IADD3 R15, P2, R15, UR7, RZ ;  /* 0x000000070f0f7c10 */ /* 0x000fc6000ff5e0ff */
[----:B------:R1:W-:Y:S04]  /*39940*/  LDGSTS.E [R2+0x6700], [R12.64], P0 ;  /* 0x067000000c027fae */ /* 0x0003e80008121848 */
[----:B------:R-:W-:Y:S01]  /*39950*/  STL [R1+0x76c], R3 ;  /* 0x00076c0301007387 */ /* 0x000fe20000100800 */
[----:B-1----:R-:W-:Y:S02]  /*39960*/  IMAD.MOV.U32 R12, RZ, RZ, R26 ;  /* 0x000000ffff0c7224 */ /* 0x002fe400078e001a */
[----:B------:R-:W-:-:S05]  /*39970*/  IMAD.MOV.U32 R13, RZ, RZ, R27 ;  /* 0x000000ffff0d7224 */ /* 0x000fca00078e001b */
        /* <DEDUP_REMOVED lines=17> */
[----:B------:R1:W-:Y:S04]  /*39a90*/  LDGSTS.E [R2+0x7f00], [R12.64], P0 ;  /* 0x07f000000c027fae */ /* 0x0003e80008121848 */
[----:B------:R-:W-:Y:S01]  /*39aa0*/  STL [R1+0x7ec], R24 ;  /* 0x0007ec1801007387 */ /* 0x000fe20000100800 */
[----:B-1----:R-:W-:Y:S01]  /*39ab0*/  IMAD.MOV.U32 R12, RZ, RZ, R24 ;  /* 0x000000ffff0c7224 */ /* 0x002fe200078e0018 */
[----:B--2---:R-:W-:-:S05]  /*39ac0*/  IADD3.X R25, R25, UR6, RZ, P1, !PT ;  /* 0x0000000619197c10 */ /* 0x004fca0008ffe4ff */
[----:B------:R-:W-:Y:S01]  /*39ad0*/  IMAD.MOV.U32 R13, RZ, RZ, R25 ;  /* 0x000000ffff0d7224 */ /* 0x000fe200078e0019 */
[----:B----4-:R-:W-:Y:S01]  /*39ae0*/  IADD3.X R17, R17, UR6, RZ, P2, !PT ;  /* 0x0000000611117c10 */ /* 0x010fe200097fe4ff */
[----:B------:R-:W-:Y:S04]  /*39af0*/  STL [R1+0x7e8], R25 ;  /* 0x0007e81901007387 */ /* 0x000fe80000100800 */
[----:B------:R-:W-:Y:S04]  /*39b00*/  STL [R1+0x82c], R14 ;  /* 0x00082c0e01007387 */ /* 0x000fe80000100800 */
[----:B------:R1:W-:Y:S04]  /*39b10*/  LDGSTS.E [R2+0x8700], [R12.64], P0 ;  /* 0x087000000c027fae */ /* 0x0003e80008121848 */
[----:B------:R2:W-:Y:S01]  /*39b20*/  STL [R1+0x828], R17 ;  /* 0x0008281101007387 */ /* 0x0005e20000100800 */
[----:B-1----:R-:W-:-:S02]  /*39b30*/  IMAD.MOV.U32 R13, RZ, RZ, R17 ;  /* 0x000000ffff0d7224 */ /* 0x002fc400078e0011 */
[----:B------:R-:W-:Y:S01]  /*39b40*/  IMAD.MOV.U32 R12, RZ, RZ, R14 ;  /* 0x000000ffff0c7224 */ /* 0x000fe200078e000e */
[----:B--2---:R-:W2:Y:S04]  /*39b50*/  LDL.LU R17, [R1+0x968] ;  /* 0x0009680001117983 */ /* 0x004ea80000300800 */
[----:B------:R-:W4:Y:S04]  /*39b60*/  LDL.LU R14, [R1+0x96c] ;  /* 0x00096c00010e7983 */ /* 0x000f280000300800 */
[----:B------:R-:W2:Y:S04]  /*39b70*/  LDL.LU R31, [R1+0x9a8] ;  /* 0x0009a800011f7983 */ /* 0x000ea80000300800 */
[----:B------:R-:W2:Y:S01]  /*39b80*/  LDL.LU R30, [R1+0x9ac] ;  /* 0x0009ac00011e7983 */ /* 0x000ea20000300800 */
[----:B---3--:R-:W-:-:S02]  /*39b90*/  IADD3 R22, P1, R22, UR7, RZ ;  /* 0x0000000716167c10 */ /* 0x008fc4000ff3e0ff */
[----:B------:R-:W-:Y:S01]  /*39ba0*/  IADD3 R20, P2, R20, UR7, RZ ;  /* 0x0000000714147c10 */ /* 0x000fe2000ff5e0ff */
[----:B------:R1:W-:Y:S04]  /*39bb0*/  LDGSTS.E [R2+0x8f00], [R12.64], P0 ;  /* 0x08f000000c027fae */ /* 0x0003e80008121848 */
[----:B------:R3:W-:Y:S01]  /*39bc0*/  STL [R1+0x86c], R22 ;  /* 0x00086c1601007387 */ /* 0x0007e20000100800 */
[----:B------:R-:W-:-:S05]  /*39bd0*/  IADD3.X R23, R23, UR6, RZ, P1, !PT ;  /* 0x0000000617177c10 */ /* 0x000fca0008ffe4ff */
[----:B------:R1:W-:Y:S01]  /*39be0*/  STL [R1+0x868], R23 ;  /* 0x0008681701007387 */ /* 0x0003e20000100800 */
[----:B-----5:R-:W-:-:S03]  /*39bf0*/  IADD3.X R21, R21, UR6, RZ, P2, !PT ;  /* 0x0000000615157c10 */ /* 0x020fc600097fe4ff */
[----:B------:R-:W-:Y:S04]  /*39c00*/  STL [R1+0x8ac], R20 ;  /* 0x0008ac1401007387 */ /* 0x000fe80000100800 */
[----:B------:R5:W-:Y:S04]  /*39c10*/  STL [R1+0x8a8], R21 ;  /* 0x0008a81501007387 */ /* 0x000be80000100800 */
[----:B------:R-:W2:Y:S04]  /*39c20*/  LDL.LU R29, [R1+0x9e8] ;  /* 0x0009e800011d7983 */ /* 0x000ea80000300800 */
[----:B------:R-:W2:Y:S04]  /*39c30*/  LDL.LU R28, [R1+0x9ec] ;  /* 0x0009ec00011c7983 */ /* 0x000ea80000300800 */
[----:B------:R-:W2:Y:S04]  /*39c40*/  LDL.LU R27, [R1+0xa28] ;  /* 0x000a2800011b7983 */ /* 0x000ea80000300800 */
[----:B------:R-:W2:Y:S01]  /*39c50*/  LDL.LU R26, [R1+0xa2c] ;  /* 0x000a2c00011a7983 */ /* 0x000ea20000300800 */
[----:B-1----:R-:W-:-:S03]  /*39c60*/  IMAD.MOV.U32 R12, RZ, RZ, R22 ;  /* 0x000000ffff0c7224 */ /* 0x002fc600078e0016 */
[----:B------:R-:W2:Y:S01]  /*39c70*/  LDL.LU R24, [R1+0xa6c] ;  /* 0x000a6c0001187983 */ /* 0x000ea20000300800 */
[----:B------:R-:W-:-:S03]  /*39c80*/  IMAD.MOV.U32 R13, RZ, RZ, R23 ;  /* 0x000000ffff0d7224 */ /* 0x000fc600078e0017 */
[----:B---3--:R-:W3:Y:S04]  /*39c90*/  LDL.LU R22, [R1+0xaac] ;  /* 0x000aac0001167983 */ /* 0x008ee80000300800 */
[----:B------:R1:W-:Y:S02]  /*39ca0*/  LDGSTS.E [R2+0x9700], [R12.64], P0 ;  /* 0x097000000c027fae */ /* 0x0003e40008121848 */
[----:B-1----:R-:W-:Y:S01]  /*39cb0*/  IMAD.MOV.U32 R12, RZ, RZ, R20 ;  /* 0x000000ffff0c7224 */ /* 0x002fe200078e0014 */
[----:B------:R-:W-:-:S05]  /*39cc0*/  IADD3 R18, P1, R18, UR7, RZ ;  /* 0x0000000712127c10 */ /* 0x000fca000ff3e0ff */
[----:B------:R-:W-:Y:S01]  /*39cd0*/  STL [R1+0x8ec], R18 ;  /* 0x0008ec1201007387 */ /* 0x000fe20000100800 */
[----:B------:R-:W-:Y:S02]  /*39ce0*/  IADD3 R3, P2, R3, UR7, RZ ;  /* 0x0000000703037c10 */ /* 0x000fe4000ff5e0ff */
[----:B------:R-:W-:-:S05]  /*39cf0*/  IADD3.X R19, R19, UR6, RZ, P1, !PT ;  /* 0x0000000613137c10 */ /* 0x000fca0008ffe4ff */
[----:B------:R1:W-:Y:S01]  /*39d00*/  STL [R1+0x8e8], R19 ;  /* 0x0008e81301007387 */ /* 0x0003e20000100800 */
[----:B------:R-:W-:-:S03]  /*39d10*/  IADD3.X R15, R15, UR6, RZ, P2, !PT ;  /* 0x000000060f0f7c10 */ /* 0x000fc600097fe4ff */
[----:B------:R-:W-:Y:S04]  /*39d20*/  STL [R1+0x92c], R3 ;  /* 0x00092c0301007387 */ /* 0x000fe80000100800 */
[----:B------:R-:W3:Y:S01]  /*39d30*/  LDL.LU R25, [R1+0xa68] ;  /* 0x000a680001197983 */ /* 0x000ee20000300800 */
[----:B------:R-:W-:-:S03]  /*39d40*/  IMAD.MOV.U32 R13, RZ, RZ, R21 ;  /* 0x000000ffff0d7224 */ /* 0x000fc600078e0015 */
[----:B------:R1:W-:Y:S04]  /*39d50*/  STL [R1+0x928], R15 ;  /* 0x0009280f01007387 */ /* 0x0003e80000100800 */
[----:B------:R-:W3:Y:S04]  /*39d60*/  LDL.LU R23, [R1+0xaa8] ;  /* 0x000aa80001177983 */ /* 0x000ee80000300800 */
[----:B-----5:R-:W5:Y:S04]  /*39d70*/  LDL.LU R21, [R1+0xae8] ;  /* 0x000ae80001157983 */ /* 0x020f680000300800 */
[----:B------:R-:W5:Y:S04]  /*39d80*/  LDL.LU R20, [R1+0xaec] ;  /* 0x000aec0001147983 */ /* 0x000f680000300800 */
[----:B------:R1:W-:Y:S02]  /*39d90*/  LDGSTS.E [R2+0x9f00], [R12.64], P0 ;  /* 0x09f000000c027fae */ /* 0x0003e40008121848 */
[----:B-1----:R-:W-:-:S02]  /*39da0*/  IMAD.MOV.U32 R12, RZ, RZ, R18 ;  /* 0x000000ffff0c7224 */ /* 0x002fc400078e0012 */
[----:B------:R-:W-:Y:S02]  /*39db0*/  IMAD.MOV.U32 R13, RZ, RZ, R19 ;  /* 0x000000ffff0d7224 */ /* 0x000fe400078e0013 */
[----:B------:R-:W5:Y:S04]  /*39dc0*/  LDL.LU R19, [R1+0xb28] ;  /* 0x000b280001137983 */ /* 0x000f680000300800 */
[----:B------:R-:W5:Y:S04]  /*39dd0*/  LDL.LU R18, [R1+0xb2c] ;  /* 0x000b2c0001127983 */ /* 0x000f680000300800 */
[----:B------:R1:W-:Y:S02]  /*39de0*/  LDGSTS.E [R2+0xa700], [R12.64], P0 ;  /* 0x0a7000000c027fae */ /* 0x0003e40008121848 */
[----:B-1----:R-:W-:-:S02]  /*39df0*/  IMAD.MOV.U32 R12, RZ, RZ, R3 ;  /* 0x000000ffff0c7224 */ /* 0x002fc400078e0003 */
[----:B------:R-:W-:Y:S02]  /*39e00*/  IMAD.MOV.U32 R13, RZ, RZ, R15 ;  /* 0x000000ffff0d7224 */ /* 0x000fe400078e000f */
[----:B------:R-:W5:Y:S04]  /*39e10*/  LDL.LU R15, [R1+0xb6c] ;  /* 0x000b6c00010f7983 */ /* 0x000f680000300800 */
[----:B------:R-:W5:Y:S04]  /*39e20*/  LDL.LU R3, [R1+0xbac] ;  /* 0x000bac0001037983 */ /* 0x000f680000300800 */
[----:B------:R1:W-:Y:S01]  /*39e30*/  LDGSTS.E [R2+0xaf00], [R12.64], P0 ;  /* 0x0af000000c027fae */ /* 0x0003e20008121848 */
[----:B----4-:R-:W-:-:S04]  /*39e40*/  IADD3 R14, P1, R14, UR7, RZ ;  /* 0x000000070e0e7c10 */ /* 0x010fc8000ff3e0ff */
[----:B--2---:R-:W-:Y:S01]  /*39e50*/  IADD3.X R17, R17, UR6, RZ, P1, !PT ;  /* 0x0000000611117c10 */ /* 0x004fe20008ffe4ff */
[----:B------:R-:W-:Y:S01]  /*39e60*/  STL [R1+0x96c], R14 ;  /* 0x00096c0e01007387 */ /* 0x000fe20000100800 */
[----:B------:R-:W-:-:S03]  /*39e70*/  IADD3 R30, P2, R30, UR7, RZ ;  /* 0x000000071e1e7c10 */ /* 0x000fc6000ff5e0ff */
[----:B------:R2:W-:Y:S01]  /*39e80*/  STL [R1+0x968], R17 ;  /* 0x0009681101007387 */ /* 0x0005e20000100800 */
[----:B-1----:R-:W-:-:S03]  /*39e90*/  IMAD.MOV.U32 R13, RZ, RZ, R17 ;  /* 0x000000ffff0d7224 */ /* 0x002fc600078e0011 */
[----:B------:R-:W-:Y:S04]  /*39ea0*/  STL [R1+0x9ac], R30 ;  /* 0x0009ac1e01007387 */ /* 0x000fe80000100800 */
[----:B--2---:R-:W2:Y:S01]  /*39eb0*/  LDL.LU R17, [R1+0xb68] ;  /* 0x000b680001117983 */ /* 0x004ea20000300800 */
[----:B------:R-:W-:Y:S01]  /*39ec0*/  IADD3.X R31, R31, UR6, RZ, P2, !PT ;  /* 0x000000061f1f7c10 */ /* 0x000fe200097fe4ff */
[----:B------:R-:W-:-:S04]  /*39ed0*/  IMAD.MOV.U32 R12, RZ, RZ, R14 ;  /* 0x000000ffff0c7224 */ /* 0x000fc800078e000e */
[----:B------:R-:W-:Y:S04]  /*39ee0*/  STL [R1+0x9a8], R31 ;  /* 0x0009a81f01007387 */ /* 0x000fe80000100800 */
[----:B------:R-:W4:Y:S04]  /*39ef0*/  LDL.LU R14, [R1+0xba8] ;  /* 0x000ba800010e7983 */ /* 0x000f280000300800 */
[----:B------:R1:W-:Y:S01]  /*39f00*/  LDGSTS.E [R2+0xb700], [R12.64], P0 ;  /* 0x0b7000000c027fae */ /* 0x0003e20008121848 */
[----:B------:R-:W-:Y:S01]  /*39f10*/  IADD3 R28, P1, R28, UR7, RZ ;  /* 0x000000071c1c7c10 */ /* 0x000fe2000ff3e0ff */
[----:B-1----:R-:W-:-:S02]  /*39f20*/  IMAD.MOV.U32 R12, RZ, RZ, R30 ;  /* 0x000000ffff0c7224 */ /* 0x002fc400078e001e */
[----:B------:R-:W-:Y:S01]  /*39f30*/  IMAD.MOV.U32 R13, RZ, RZ, R31 ;  /* 0x000000ffff0d7224 */ /* 0x000fe200078e001f */
[----:B------:R-:W-:Y:S02]  /*39f40*/  IADD3.X R29, R29, UR6, RZ, P1, !PT ;  /* 0x000000061d1d7c10 */ /* 0x000fe40008ffe4ff */
[----:B------:R-:W-:Y:S02]  /*39f50*/  IADD3 R26, P2, R26, UR7, RZ ;  /* 0x000000071a1a7c10 */ /* 0x000fe4000ff5e0ff */
[----:B------:R1:W-:Y:S02]  /*39f60*/  LDGSTS.E [R2+0xbf00], [R12.64], P0 ;  /* 0x0bf000000c027fae */ /* 0x0003e40008121848 */
[----:B------:R-:W-:Y:S02]  /*39f70*/  IADD3.X R27, R27, UR6, RZ, P2, !PT ;  /* 0x000000061b1b7c10 */ /* 0x000fe400097fe4ff */
[----:B------:R-:W-:Y:S01]  /*39f80*/  IADD3 R24, P1, R24, UR7, RZ ;  /* 0x0000000718187c10 */ /* 0x000fe2000ff3e0ff */
[----:B-1----:R-:W-:-:S02]  /*39f90*/  IMAD.MOV.U32 R12, RZ, RZ, R28 ;  /* 0x000000ffff0c7224 */ /* 0x002fc400078e001c */
[----:B------:R-:W-:Y:S01]  /*39fa0*/  IMAD.MOV.U32 R13, RZ, RZ, R29 ;  /* 0x000000ffff0d7224 */ /* 0x000fe200078e001d */
[----:B---3--:R-:W-:-:S04]  /*39fb0*/  IADD3 R22, P2, R22, UR7, RZ ;  /* 0x0000000716167c10 */ /* 0x008fc8000ff5e0ff */
[----:B------:R1:W-:Y:S02]  /*39fc0*/  LDGSTS.E [R2+0xc700], [R12.64], P0 ;  /* 0x0c7000000c027fae */ /* 0x0003e40008121848 */
[----:B-1----:R-:W-:Y:S02]  /*39fd0*/  IMAD.MOV.U32 R12, RZ, RZ, R26 ;  /* 0x000000ffff0c7224 */ /* 0x002fe400078e001a */
[----:B------:R-:W-:-:S05]  /*39fe0*/  IMAD.MOV.U32 R13, RZ, RZ, R27 ;  /* 0x000000ffff0d7224 */ /* 0x000fca00078e001b */
[----:B------:R1:W-:Y:S02]  /*39ff0*/  LDGSTS.E [R2+0xcf00], [R12.64], P0 ;  /* 0x0cf000000c027fae */ /* 0x0003e40008121848 */
[----:B-1----:R-:W-:Y:S01]  /*3a000*/  IMAD.MOV.U32 R12, RZ, RZ, R24 ;  /* 0x000000ffff0c7224 */ /* 0x002fe200078e0018 */
[----:B------:R-:W-:-:S05]  /*3a010*/  IADD3.X R25, R25, UR6, RZ, P1, !PT ;  /* 0x0000000619197c10 */ /* 0x000fca0008ffe4ff */
[----:B------:R-:W-:Y:S01]  /*3a020*/  IMAD.MOV.U32 R13, RZ, RZ, R25 ;  /* 0x000000ffff0d7224 */ /* 0x000fe200078e0019 */
[----:B------:R-:W-:-:S04]  /*3a030*/  IADD3.X R23, R23, UR6, RZ, P2, !PT ;  /* 0x0000000617177c10 */ /* 0x000fc800097fe4ff */
[----:B------:R1:W-:Y:S01]  /*3a040*/  LDGSTS.E [R2+0xd700], [R12.64], P0 ;  /* 0x0d7000000c027fae */ /* 0x0003e20008121848 */
[----:B-----5:R-:W-:-:S04]  /*3a050*/  IADD3 R20, P1, R20, UR7, RZ ;  /* 0x0000000714147c10 */ /* 0x020fc8000ff3e0ff */
[----:B------:R-:W-:Y:S01]  /*3a060*/  IADD3.X R21, R21, UR6, RZ, P1, !PT ;  /* 0x0000000615157c10 */ /* 0x000fe20008ffe4ff */
[----:B-1----:R-:W-:Y:S02]  /*3a070*/  IMAD.MOV.U32 R12, RZ, RZ, R22 ;  /* 0x000000ffff0c7224 */ /* 0x002fe400078e0016 */
[----:B------:R-:W-:-:S05]  /*3a080*/  IMAD.MOV.U32 R13, RZ, RZ, R23 ;  /* 0x000000ffff0d7224 */ /* 0x000fca00078e0017 */
[----:B------:R1:W-:Y:S04]  /*3a090*/  LDGSTS.E [R2+0xdf00], [R12.64], P0 ;  /* 0x0df000000c027fae */ /* 0x0003e80008121848 */
[----:B------:R-:W-:Y:S01]  /*3a0a0*/  STL [R1+0x9ec], R28 ;  /* 0x0009ec1c01007387 */ /* 0x000fe20000100800 */
[----:B------:R-:W-:Y:S01]  /*3a0b0*/  IADD3 R18, P2, R18, UR7, RZ ;  /* 0x0000000712127c10 */ /* 0x000fe2000ff5e0ff */
[----:B-1----:R-:W-:Y:S02]  /*3a0c0*/  IMAD.MOV.U32 R12, RZ, RZ, R20 ;  /* 0x000000ffff0c7224 */ /* 0x002fe400078e0014 */
[----:B------:R-:W-:Y:S01]  /*3a0d0*/  IMAD.MOV.U32 R13, RZ, RZ, R21 ;  /* 0x000000ffff0d7224 */ /* 0x000fe200078e0015 */
[----:B------:R-:W-:Y:S01]  /*3a0e0*/  IADD3.X R19, R19, UR6, RZ, P2, !PT ;  /* 0x0000000613137c10 */ /* 0x000fe200097fe4ff */
[----:B------:R1:W-:Y:S04]  /*3a0f0*/  STL [R1+0x9e8], R29 ;  /* 0x0009e81d01007387 */ /* 0x0003e80000100800 */
[----:B------:R3:W-:Y:S04]  /*3a100*/  LDGSTS.E [R2+0xe700], [R12.64], P0 ;  /* 0x0e7000000c027fae */ /* 0x0007e80008121848 */
[----:B------:R-:W-:Y:S01]  /*3a110*/  STL [R1+0xa2c], R26 ;  /* 0x000a2c1a01007387 */ /* 0x000fe20000100800 */
[----:B------:R-:W-:Y:S01]  /*3a120*/  IADD3 R15, P1, R15, UR7, RZ ;  /* 0x000000070f0f7c10 */ /* 0x000fe2000ff3e0ff */
[----:B---3--:R-:W-:-:S02]  /*3a130*/  IMAD.MOV.U32 R12, RZ, RZ, R18 ;  /* 0x000000ffff0c7224 */ /* 0x008fc400078e0012 */
[----:B------:R-:W-:Y:S01]  /*3a140*/  STL [R1+0xa28], R27 ;  /* 0x000a281b01007387 */ /* 0x000fe20000100800 */
[----:B------:R-:W-:-:S03]  /*3a150*/  IMAD.MOV.U32 R13, RZ, RZ, R19 ;  /* 0x000000ffff0d7224 */ /* 0x000fc600078e0013 */
[----:B------:R-:W-:Y:S01]  /*3a160*/  STL [R1+0xa6c], R24 ;  /* 0x000a6c1801007387 */ /* 0x000fe20000100800 */
[----:B-1----:R-:W-:-:S03]  /*3a170*/  IMAD.MOV.U32 R29, RZ, RZ, 0x3f ;  /* 0x0000003fff1d7424 */ /* 0x002fc600078e00ff */
[----:B------:R-:W-:Y:S01]  /*3a180*/  STL [R1+0xa68], R25 ;  /* 0x000a681901007387 */ /* 0x000fe20000100800 */
[----:B------:R-:W-:-:S03]  /*3a190*/  IADD3 R3, P2, R3, UR7, RZ ;  /* 0x0000000703037c10 */ /* 0x000fc6000ff5e0ff */
[----:B------:R-:W-:Y:S04]  /*3a1a0*/  STL [R1+0xaac], R22 ;  /* 0x000aac1601007387 */ /* 0x000fe80000100800 */
[----:B------:R-:W-:Y:S04]  /*3a1b0*/  STL [R1+0xaa8], R23 ;  /* 0x000aa81701007387 */ /* 0x000fe80000100800 */
[----:B------:R1:W-:Y:S01]  /*3a1c0*/  LDGSTS.E [R2+0xef00], [R12.64], P0 ;  /* 0x0ef000000c027fae */ /* 0x0003e20008121848 */
[----:B------:R-:W-:-:S03]  /*3a1d0*/  IADD3 R29, R29, c[0x0][0x180], RZ ;  /* 0x000060001d1d7a10 */ /* 0x000fc60007ffe0ff */
[----:B------:R-:W-:Y:S04]  /*3a1e0*/  STL [R1+0xaec], R20 ;  /* 0x000aec1401007387 */ /* 0x000fe80000100800 */
[----:B------:R-:W-:Y:S01]  /*3a1f0*/  STL [R1+0xae8], R21 ;  /* 0x000ae81501007387 */ /* 0x000fe20000100800 */
[----:B-1----:R-:W-:-:S03]  /*3a200*/  IMAD.MOV.U32 R12, RZ, RZ, R15 ;  /* 0x000000ffff0c7224 */ /* 0x002fc600078e000f */
[----:B------:R-:W-:Y:S04]  /*3a210*/  STL [R1+0xb2c], R18 ;  /* 0x000b2c1201007387 */ /* 0x000fe80000100800 */
[----:B------:R-:W-:Y:S04]  /*3a220*/  STL [R1+0xb28], R19 ;  /* 0x000b281301007387 */ /* 0x000fe80000100800 */
[----:B------:R-:W-:Y:S01]  /*3a230*/  STL [R1+0xb6c], R15 ;  /* 0x000b6c0f01007387 */ /* 0x000fe20000100800 */
[----:B------:R-:W-:Y:S02]  /*3a240*/  IADD3 R16, R16, 0x1, RZ ;  /* 0x0000000110107810 */ /* 0x000fe40007ffe0ff */
[----:B--2---:R-:W-:-:S05]  /*3a250*/  IADD3.X R17, R17, UR6, RZ, P1, !PT ;  /* 0x0000000611117c10 */ /* 0x004fca0008ffe4ff */
[----:B------:R-:W-:Y:S01]  /*3a260*/  IMAD.MOV.U32 R13, RZ, RZ, R17 ;  /* 0x000000ffff0d7224 */ /* 0x000fe200078e0011 */
[----:B------:R-:W-:Y:S04]  /*3a270*/  STL [R1+0xb68], R17 ;  /* 0x000b681101007387 */ /* 0x000fe80000100800 */
[----:B------:R1:W-:Y:S01]  /*3a280*/  LDGSTS.E [R2+0xf700], [R12.64], P0 ;  /* 0x0f7000000c027fae */ /* 0x0003e20008121848 */
[----:B----4-:R-:W-:-:S03]  /*3a290*/  IADD3.X R14, R14, UR6, RZ, P2, !PT ;  /* 0x000000060e0e7c10 */ /* 0x010fc600097fe4ff */
[----:B------:R2:W-:Y:S01]  /*3a2a0*/  STL [R1+0xbac], R3 ;  /* 0x000bac0301007387 */ /* 0x0005e20000100800 */
[----:B-1----:R-:W-:Y:S01]  /*3a2b0*/  IMAD.MOV.U32 R12, RZ, RZ, R3 ;  /* 0x000000ffff0c7224 */ /* 0x002fe200078e0003 */
[----:B--2---:R-:W-:Y:S02]  /*3a2c0*/  SHF.R.S32.HI R3, RZ, 0x1f, R29 ;  /* 0x0000001fff037819 */ /* 0x004fe4000001141d */
[----:B------:R1:W-:Y:S01]  /*3a2d0*/  STL [R1+0xba8], R14 ;  /* 0x000ba80e01007387 */ /* 0x0003e20000100800 */
[----:B------:R-:W-:Y:S01]  /*3a2e0*/  IMAD.MOV.U32 R13, RZ, RZ, R14 ;  /* 0x000000ffff0d7224 */ /* 0x000fe200078e000e */
[----:B------:R-:W-:Y:S02]  /*3a2f0*/  LEA.HI R3, R3, R29, RZ, 0x6 ;  /* 0x0000001d03037211 */ /* 0x000fe400078f30ff */
[----:B------:R1:W-:Y:S02]  /*3a300*/  STL [R1+0x328], R16 ;  /* 0x0003281001007387 */ /* 0x0003e40000100800 */
[----:B------:R-:W-:-:S02]  /*3a310*/  SHF.R.S32.HI R3, RZ, 0x6, R3 ;  /* 0x00000006ff037819 */ /* 0x000fc40000011403 */
[----:B------:R1:W-:Y:S02]  /*3a320*/  LDGSTS.E [R2+0xff00], [R12.64], P0 ;  /* 0x0ff000000c027fae */ /* 0x0003e40008121848 */
[----:B------:R-:W-:Y:S02]  /*3a330*/  ISETP.NE.U32.AND P0, PT, R16, R3, PT ;  /* 0x000000031000720c */ /* 0x000fe40003f05070 */
[----:B------:R-:W0:Y:S11]  /*3a340*/  LDGDEPBAR ;  /* 0x00000000000079af */ /* 0x000e360000000000 */
[----:B-1----:R-:W-:Y:S01]  /*3a350*/  @!P0 CALL.REL.NOINC `(.L_x_0) ;  /* 0x0000001000008944 */ /* 0x002fe20003c00000 */
[----:B------:R-:W-:Y:S05]  /*3a360*/  BRA `(.L_x_1) ;  /* 0xfffe992000007947 */ /* 0x000fea000383ffff */
.L_x_0:
[----:B------:R-:W2:Y:S01]  /*3a370*/  LDL.LU R14, [R1+0xdb0] ;  /* 0x000db000010e7983 */ /* 0x000ea20000300800 */
[----:B------:R-:W-:-:S04]  /*3a380*/  DEPBAR.LE SB0, 0x0 ;  /* 0x000080000000791a */ /* 0x000fc80000000000 */
[----:B------:R-:W3:Y:S04]  /*3a390*/  LDL.LU R13, [R1+0xdac] ;  /* 0x000dac00010d7983 */ /* 0x000ee80000300800 */
[----:B------:R-:W4:Y:S04]  /*3a3a0*/  LDL.LU R12, [R1+0xda8] ;  /* 0x000da800010c7983 */ /* 0x000f280000300800 */
[----:B------:R1:W-:Y:S04]  /*3a3b0*/  STL [R1+0x11a4], R215 ;  /* 0x0011a4d701007387 */ /* 0x0003e80000100800 */
[----:B------:R-:W5:Y:S04]  /*3a3c0*/  S2R R16, SR_TID.X ;  /* 0x0000000000107919 */ /* 0x000f680000002100 */
[----:B-1----:R-:W2:Y:S01]  /*3a3d0*/  LDL.LU R215, [R1+0xd94] ;  /* 0x000d940001d77983 */ /* 0x002ea20000300800 */
[----:B-----5:R-:W-:-:S02]  /*3a3e0*/  IMAD.SHL.U32 R2, R16, 0x100, RZ ;  /* 0x0000010010027824 */ /* 0x020fc400078e00ff */
[C---:B------:R-:W-:Y:S02]  /*3a3f0*/  IMAD.SHL.U32 R3, R16.reuse, 0x20, RZ ;  /* 0x0000002010037824 */ /* 0x040fe400078e00ff */
[----:B------:R-:W-:Y:S01]  /*3a400*/  IMAD.SHL.U32 R0, R16, 0x400, RZ ;  /* 0x0000040010007824 */ /* 0x000fe200078e00ff */
[----:B------:R-:W-:Y:S02]  /*3a410*/  LOP3.LUT R2, R2, 0x1800, RZ, 0xc0, !PT ;  /* 0x0000180002027812 */ /* 0x000fe400078ec0ff */
[----:B------:R-:W-:Y:S02]  /*3a420*/  LOP3.LUT R15, R16, 0x3f, RZ, 0xc0, !PT ;  /* 0x0000003f100f7812 */ /* 0x000fe400078ec0ff */
[----:B------:R-:W-:Y:S02]  /*3a430*/  LOP3.LUT R0, R0, 0x1800, RZ, 0xc0, !PT ;  /* 0x0000180000007812 */ /* 0x000fe400078ec0ff */
[----:B------:R-:W-:Y:S01]  /*3a440*/  LOP3.LUT R2, R2, 0x460, R3, 0xf8, !PT ;  /* 0x0000046002027812 */ /* 0x000fe200078ef803 */
[----:B------:R-:W-:-:S02]  /*3a450*/  IMAD.SHL.U32 R3, R16, 0x4, RZ ;  /* 0x0000000410037824 */ /* 0x000fc400078e00ff */
[----:B------:R-:W-:Y:S01]  /*3a460*/  IMAD R0, R15, 0x10, R0 ;  /* 0x000000100f007824 */ /* 0x000fe200078e0200 */
[----:B------:R-:W-:Y:S01]  /*3a470*/  BAR.SYNC.DEFER_BLOCKING 0x0 ;  /* 0x0000000000007b1d */ /* 0x000fe20000010000 */
[----:B------:R-:W-:Y:S01]  /*3a480*/  IMAD.MOV.U32 R15, RZ, RZ, R97 ;  /* 0x000000ffff0f7224 */ /* 0x000fe200078e0061 */
[----:B------:R-:W-:Y:S01]  /*3a490*/  LOP3.LUT R2, R2, 0x70, R3, 0x78, !PT ;  /* 0x0000007002027812 */ /* 0x000fe200078e7803 */
        /* <DEDUP_REMOVED lines=13> */
[----:B------:R-:W-:Y:S04]  /*3a570*/  STS.128 [R2], R20 ;  /* 0x0000001402007388 */ /* 0x000fe80000000c00 */
[----:B------:R-:W-:Y:S04]  /*3a580*/  STS.128 [R2+0x80], R200 ;  /* 0x000080c802007388 */ /* 0x000fe80000000c00 */
[----:B------:R-:W-:Y:S04]  /*3a590*/  STS.128 [R2+0x200], R16 ;  /* 0x0002001002007388 */ /* 0x000fe80000000c00 */
[----:B------:R-:W-:Y:S01]  /*3a5a0*/  STS.128 [R2+0x280], R132 ;  /* 0x0002808402007388 */ /* 0x000fe20000000c00 */
[----:B--2---:R-:W-:-:S04]  /*3a5b0*/  ISETP.GE.AND P0, PT, R215, c[0x0][0x178], PT ;  /* 0x00005e00d7007a0c */ /* 0x004fc80003f06270 */
[----:B------:R-:W-:Y:S01]  /*3a5c0*/  ISETP.LT.AND P3, PT, R14, c[0x0][0x17c], !P0 ;  /* 0x00005f000e007a0c */ /* 0x000fe20004761270 */
[----:B------:R-:W-:Y:S01]  /*3a5d0*/  IMAD.MOV.U32 R14, RZ, RZ, R96 ;  /* 0x000000ffff0e7224 */ /* 0x000fe200078e0060 */
[----:B---3--:R-:W-:Y:S01]  /*3a5e0*/  ISETP.LT.AND P4, PT, R13, c[0x0][0x17c], !P0 ;  /* 0x00005f000d007a0c */ /* 0x008fe20004781270 */
[----:B------:R-:W-:Y:S01]  /*3a5f0*/  IMAD.MOV.U32 R13, RZ, RZ, R189 ;  /* 0x000000ffff0d7224 */ /* 0x000fe200078e00bd */
[----:B----4-:R-:W-:Y:S01]  /*3a600*/  ISETP.LT.AND P2, PT, R12, c[0x0][0x17c], !P0 ;  /* 0x00005f000c007a0c */ /* 0x010fe20004741270 */
[----:B------:R-:W-:-:S05]  /*3a610*/  IMAD.MOV.U32 R12, RZ, RZ, R188 ;  /* 0x000000ffff0c7224 */ /* 0x000fca00078e00bc */
[----:B------:R1:W-:Y:S02]  /*3a620*/  STS.128 [R2+0x100], R12 ;  /* 0x0001000c02007388 */ /* 0x0003e40000000c00 */
[----:B-1----:R-:W-:Y:S02]  /*3a630*/  IMAD.MOV.U32 R12, RZ, RZ, R68 ;  /* 0x000000ffff0c7224 */ /* 0x002fe400078e0044 */
[----:B------:R-:W-:Y:S02]  /*3a640*/  IMAD.MOV.U32 R13, RZ, RZ, R69 ;  /* 0x000000ffff0d7224 */ /* 0x000fe400078e0045 */
[----:B------:R-:W-:Y:S02]  /*3a650*/  IMAD.MOV.U32 R14, RZ, RZ, R76 ;  /* 0x000000ffff0e7224 */ /* 0x000fe400078e004c */
[----:B------:R-:W-:-:S05]  /*3a660*/  IMAD.MOV.U32 R15, RZ, RZ, R77 ;  /* 0x000000ffff0f7224 */ /* 0x000fca00078e004d */
[----:B------:R1:W-:Y:S04]  /*3a670*/  STS.128 [R2+0x300], R12 ;  /* 0x0003000c02007388 */ /* 0x0003e80000000c00 */
[----:B-1----:R-:W2:Y:S04]  /*3a680*/  LDL.LU R14, [R1+0xf0] ;  /* 0x0000f000010e7983 */ /* 0x002ea80000300800 */
[----:B------:R-:W2:Y:S01]  /*3a690*/  LDL.LU R15, [R1+0xf4] ;  /* 0x0000f400010f7983 */ /* 0x000ea20000300800 */
[----:B------:R-:W-:Y:S02]  /*3a6a0*/  IMAD.MOV.U32 R96, RZ, RZ, R190 ;  /* 0x000000ffff607224 */ /* 0x000fe400078e00be */
[----:B------:R-:W-:Y:S01]  /*3a6b0*/  IMAD.MOV.U32 R76, RZ, RZ, R70 ;  /* 0x000000ffff4c7224 */ /* 0x000fe200078e0046 */
[C---:B------:R-:W-:Y:S01]  /*3a6c0*/  LOP3.LUT R152, R0.reuse, 0x20, RZ, 0x3c, !PT ;  /* 0x0000002000987812 */ /* 0x040fe200078e3cff */
[----:B------:R-:W-:Y:S01]  /*3a6d0*/  IMAD.MOV.U32 R77, RZ, RZ, R71 ;  /* 0x000000ffff4d7224 */ /* 0x000fe200078e0047 */
[----:B------:R-:W-:Y:S04]  /*3a6e0*/  STS.128 [R2+0x180], R96 ;  /* 0x0001806002007388 */ /* 0x000fe80000000c00 */
[----:B------:R-:W-:Y:S04]  /*3a6f0*/  STS.128 [R2+0x380], R76 ;  /* 0x0003804c02007388 */ /* 0x000fe80000000c00 */
[----:B------:R-:W-:Y:S06]  /*3a700*/  BAR.SYNC.DEFER_BLOCKING 0x0 ;  /* 0x0000000000007b1d */ /* 0x000fec0000010000 */
[----:B------:R-:W3:Y:S04]  /*3a710*/  LDL.LU R26, [R1+0xf8] ;  /* 0x0000f800011a7983 */ /* 0x000ee80000300800 */
[----:B------:R-:W3:Y:S04]  /*3a720*/  LDL.LU R27, [R1+0xfc] ;  /* 0x0000fc00011b7983 */ /* 0x000ee80000300800 */
[----:B------:R-:W1:Y:S04]  /*3a730*/  LDS.128 R36, [R0] ;  /* 0x0000000000247984 */ /* 0x000e680000000c00 */
[----:B------:R-:W4:Y:S04]  /*3a740*/  LDS.128 R20, [R0+0x400] ;  /* 0x0004000000147984 */ /* 0x000f280000000c00 */
[----:B------:R-:W5:Y:S01]  /*3a750*/  LDS.128 R16, [R152] ;  /* 0x0000000098107984 */ /* 0x000f620000000c00 */
[----:B------:R-:W-:-:S02]  /*3a760*/  LOP3.LUT R3, R0, 0x40, RZ, 0x3c, !PT ;  /* 0x0000004000037812 */ /* 0x000fc400078e3cff */
[----:B------:R-:W-:Y:S01]  /*3a770*/  LOP3.LUT R252, R0, 0x60, RZ, 0x3c, !PT ;  /* 0x0000006000fc7812 */ /* 0x000fe200078e3cff */
[----:B------:R-:W-:Y:S04]  /*3a780*/  LDS.128 R248, [R152+0x400] ;  /* 0x0004000098f87984 */ /* 0x000fe80000000c00 */
[----:B------:R-:W2:Y:S04]  /*3a790*/  LDS.128 R244, [R3] ;  /* 0x0000000003f47984 */ /* 0x000ea80000000c00 */
[----:B------:R-:W-:Y:S04]  /*3a7a0*/  LDS.128 R208, [R3+0x400] ;  /* 0x0004000003d07984 */ /* 0x000fe80000000c00 */
[----:B-1----:R-:W-:Y:S04]  /*3a7b0*/  STL.64 [R1+0x20], R36 ;  /* 0x0000202401007387 */ /* 0x002fe80000100a00 */
[----:B------:R-:W-:Y:S04]  /*3a7c0*/  STL.64 [R1+0x28], R38 ;  /* 0x0000282601007387 */ /* 0x000fe80000100a00 */
[----:B----4-:R-:W-:Y:S04]  /*3a7d0*/  STL.64 [R1+0x10], R20 ;  /* 0x0000101401007387 */ /* 0x010fe80000100a00 */
[----:B------:R-:W-:Y:S04]  /*3a7e0*/  STL.64 [R1+0x18], R22 ;  /* 0x0000181601007387 */ /* 0x000fe80000100a00 */
[----:B-----5:R-:W-:Y:S04]  /*3a7f0*/  STL.64 [R1], R16 ;  /* 0x0000001001007387 */ /* 0x020fe80000100a00 */
[----:B------:R-:W-:Y:S04]  /*3a800*/  STL.64 [R1+0x8], R18 ;  /* 0x0000081201007387 */ /* 0x000fe80000100a00 */
[----:B------:R-:W1:Y:S04]  /*3a810*/  LDS.128 R20, [R252] ;  /* 0x00000000fc147984 */ /* 0x000e680000000c00 */
[----:B------:R-:W4:Y:S01]  /*3a820*/  LDS.128 R16, [R252+0x400] ;  /* 0x00040000fc107984 */ /* 0x000f220000000c00 */
[----:B------:R-:W-:-:S02]  /*3a830*/  IMAD.MOV.U32 R12, RZ, RZ, R192 ;  /* 0x000000ffff0c7224 */ /* 0x000fc400078e00c0 */
[----:B------:R-:W-:Y:S01]  /*3a840*/  IMAD.MOV.U32 R13, RZ, RZ, R193 ;  /* 0x000000ffff0d7224 */ /* 0x000fe200078e00c1 */
[----:B------:R-:W-:Y:S06]  /*3a850*/  BAR.SYNC.DEFER_BLOCKING 0x0 ;  /* 0x0000000000007b1d */ /* 0x000fec0000010000 */
[----:B--2---:R2:W-:Y:S04]  /*3a860*/  STS.128 [R2], R12 ;  /* 0x0000000c02007388 */ /* 0x0045e80000000c00 */
[----:B--2---:R-:W2:Y:S04]  /*3a870*/  LDL.LU R12, [R1+0x100] ;  /* 0x00010000010c7983 */ /* 0x004ea80000300800 */
[----:B------:R-:W2:Y:S04]  /*3a880*/  LDL.LU R13, [R1+0x104] ;  /* 0x00010400010d7983 */ /* 0x000ea80000300800 */
[----:B------:R-:W2:Y:S04]  /*3a890*/  LDL.LU R14, [R1+0x1e0] ;  /* 0x0001e000010e7983 */ /* 0x000ea80000300800 */
[----:B------:R-:W2:Y:S04]  /*3a8a0*/  LDL.LU R15, [R1+0x1e4] ;  /* 0x0001e400010f7983 */ /* 0x000ea80000300800 */
[----:B------:R-:W5:Y:S04]  /*3a8b0*/  LDL.LU R84, [R1+0x108] ;  /* 0x0001080001547983 */ /* 0x000f680000300800 */
[----:B------:R-:W5:Y:S04]  /*3a8c0*/  LDL.LU R85, [R1+0x10c] ;  /* 0x00010c0001557983 */ /* 0x000f680000300800 */
[----:B------:R-:W5:Y:S04]  /*3a8d0*/  LDL.LU R86, [R1+0x1e8] ;  /* 0x0001e80001567983 */ /* 0x000f680000300800 */
[----:B------:R-:W5:Y:S01]  /*3a8e0*/  LDL.LU R87, [R1+0x1ec] ;  /* 0x0001ec0001577983 */ /* 0x000f620000300800 */
[----:B------:R-:W-:-:S02]  /*3a8f0*/  IMAD.MOV.U32 R24, RZ, RZ, R194 ;  /* 0x000000ffff187224 */ /* 0x000fc400078e00c2 */
[----:B------:R-:W-:Y:S02]  /*3a900*/  IMAD.MOV.U32 R25, RZ, RZ, R195 ;  /* 0x000000ffff197224 */ /* 0x000fe400078e00c3 */
[----:B------:R-:W-:Y:S02]  /*3a910*/  IMAD.MOV.U32 R30, RZ, RZ, R104 ;  /* 0x000000ffff1e7224 */ /* 0x000fe400078e0068 */
[----:B------:R-:W-:Y:S01]  /*3a920*/  IMAD.MOV.U32 R31, RZ, RZ, R105 ;  /* 0x000000ffff1f7224 */ /* 0x000fe200078e0069 */
[----:B---3--:R3:W-:Y:S01]  /*3a930*/  STS.128 [R2+0x80], R24 ;  /* 0x0000801802007388 */ /* 0x0087e20000000c00 */
        /* <DEDUP_REMOVED lines=8> */
[----:B---3--:R-:W-:-:S02]  /*3a9c0*/  IMAD.MOV.U32 R26, RZ, RZ, R72 ;  /* 0x000000ffff1a7224 */ /* 0x008fc400078e0048 */
[----:B------:R-:W-:Y:S02]  /*3a9d0*/  IMAD.MOV.U32 R27, RZ, RZ, R73 ;  /* 0x000000ffff1b7224 */ /* 0x000fe400078e0049 */
[----:B------:R-:W-:Y:S02]  /*3a9e0*/  IMAD.MOV.U32 R140, RZ, RZ, R138 ;  /* 0x000000ffff8c7224 */ /* 0x000fe400078e008a */
[----:B------:R-:W-:Y:S02]  /*3a9f0*/  IMAD.MOV.U32 R141, RZ, RZ, R139 ;  /* 0x000000ffff8d7224 */ /* 0x000fe400078e008b */
[----:B------:R-:W-:Y:S02]  /*3aa00*/  IMAD.MOV.U32 R24, RZ, RZ, R80 ;  /* 0x000000ffff187224 */ /* 0x000fe400078e0050 */
[----:B------:R-:W-:Y:S02]  /*3aa10*/  IMAD.MOV.U32 R25, RZ, RZ, R81 ;  /* 0x000000ffff197224 */ /* 0x000fe400078e0051 */
[----:B------:R-:W-:-:S02]  /*3aa20*/  IMAD.MOV.U32 R72, RZ, RZ, R82 ;  /* 0x000000ffff487224 */ /* 0x000fc400078e0052 */
[----:B------:R-:W-:Y:S01]  /*3aa30*/  IMAD.MOV.U32 R73, RZ, RZ, R83 ;  /* 0x000000ffff497224 */ /* 0x000fe200078e0053 */
[----:B------:R-:W-:Y:S04]  /*3aa40*/  STS.128 [R2+0x100], R28 ;  /* 0x0001001c02007388 */ /* 0x000fe80000000c00 */
[----:B------:R-:W-:Y:S04]  /*3aa50*/  STS.128 [R2+0x180], R104 ;  /* 0x0001806802007388 */ /* 0x000fe80000000c00 */
[----:B------:R-:W-:Y:S04]  /*3aa60*/  STS.128 [R2+0x200], R36 ;  /* 0x0002002402007388 */ /* 0x000fe80000000c00 */
[----:B------:R-:W-:Y:S04]  /*3aa70*/  STS.128 [R2+0x280], R140 ;  /* 0x0002808c02007388 */ /* 0x000fe80000000c00 */
[----:B------:R-:W-:Y:S04]  /*3aa80*/  STS.128 [R2+0x300], R24 ;  /* 0x0003001802007388 */ /* 0x000fe80000000c00 */
[----:B------:R-:W-:Y:S04]  /*3aa90*/  STS.128 [R2+0x380], R72 ;  /* 0x0003804802007388 */ /* 0x000fe80000000c00 */
[----:B------:R-:W-:Y:S06]  /*3aaa0*/  BAR.SYNC.DEFER_BLOCKING 0x0 ;  /* 0x0000000000007b1d */ /* 0x000fec0000010000 */
[----:B------:R-:W3:Y:S04]  /*3aab0*/  LDS.128 R80, [R0] ;  /* 0x0000000000507984 */ /* 0x000ee80000000c00 */
[----:B------:R-:W-:Y:S04]  /*3aac0*/  LDS.128 R60, [R0+0x400] ;  /* 0x00040000003c7984 */ /* 0x000fe80000000c00 */
[----:B------:R-:W1:Y:S04]  /*3aad0*/  LDS.128 R76, [R152] ;  /* 0x00000000984c7984 */ /* 0x000e680000000c00 */
[----:B------:R-:W-:Y:S04]  /*3aae0*/  LDS.128 R36, [R152+0x400] ;  /* 0x0004000098247984 */ /* 0x000fe80000000c00 */
[----:B------:R-:W1:Y:S04]  /*3aaf0*/  LDS.128 R72, [R3] ;  /* 0x0000000003487984 */ /* 0x000e680000000c00 */
[----:B------:R-:W-:Y:S04]  /*3ab00*/  LDS.128 R28, [R3+0x400] ;  /* 0x00040000031c7984 */ /* 0x000fe80000000c00 */
[----:B------:R-:W1:Y:S04]  /*3ab10*/  LDS.128 R68, [R252] ;  /* 0x00000000fc447984 */ /* 0x000e680000000c00 */
[----:B------:R-:W1:Y:S04]  /*3ab20*/  LDS.128 R24, [R252+0x400] ;  /* 0x00040000fc187984 */ /* 0x000e680000000c00 */
[----:B------:R-:W-:Y:S01]  /*3ab30*/  BAR.SYNC.DEFER_BLOCKING 0x0 ;  /* 0x0000000000007b1d */ /* 0x000fe20000010000 */
[----:B------:R-:W-:-:S02]  /*3ab40*/  IMAD.MOV.U32 R88, RZ, RZ, R108 ;  /* 0x000000ffff587224 */ /* 0x000fc400078e006c */
[----:B------:R-:W-:Y:S02]  /*3ab50*/  IMAD.MOV.U32 R89, RZ, RZ, R109 ;  /* 0x000000ffff597224 */ /* 0x000fe400078e006d */
[----:B------:R-:W-:Y:S02]  /*3ab60*/  IMAD.MOV.U32 R90, RZ, RZ, R112 ;  /* 0x000000ffff5a7224 */ /* 0x000fe400078e0070 */
[----:B------:R-:W-:Y:S02]  /*3ab70*/  IMAD.MOV.U32 R91, RZ, RZ, R113 ;  /* 0x000000ffff5b7224 */ /* 0x000fe400078e0071 */
[----:B------:R-:W-:Y:S02]  /*3ab80*/  IMAD.MOV.U32 R112, RZ, RZ, R110 ;  /* 0x000000ffff707224 */ /* 0x000fe400078e006e */
[----:B------:R-:W-:Y:S01]  /*3ab90*/  IMAD.MOV.U32 R113, RZ, RZ, R111 ;  /* 0x000000ffff717224 */ /* 0x000fe200078e006f */
[----:B------:R1:W-:Y:S02]  /*3aba0*/  STS.128 [R2+0x100], R88 ;  /* 0x0001005802007388 */ /* 0x0003e40000000c00 */
[----:B-1----:R-:W-:-:S02]  /*3abb0*/  IMAD.MOV.U32 R88, RZ, RZ, R64 ;  /* 0x000000ffff587224 */ /* 0x002fc400078e0040 */
[----:B------:R-:W-:Y:S02]  /*3abc0*/  IMAD.MOV.U32 R90, RZ, RZ, R8 ;  /* 0x000000ffff5a7224 */ /* 0x000fe400078e0008 */
[----:B------:R-:W-:Y:S02]  /*3abd0*/  IMAD.MOV.U32 R89, RZ, RZ, R65 ;  /* 0x000000ffff597224 */ /* 0x000fe400078e0041 */
[----:B------:R-:W-:Y:S02]  /*3abe0*/  IMAD.MOV.U32 R91, RZ, RZ, R9 ;  /* 0x000000ffff5b7224 */ /* 0x000fe400078e0009 */
[----:B------:R-:W-:Y:S02]  /*3abf0*/  IMAD.MOV.U32 R64, RZ, RZ, R66 ;  /* 0x000000ffff407224 */ /* 0x000fe400078e0042 */
[----:B------:R-:W-:Y:S02]  /*3ac00*/  IMAD.MOV.U32 R65, RZ, RZ, R67 ;  /* 0x000000ffff417224 */ /* 0x000fe400078e0043 */
[----:B------:R-:W-:-:S02]  /*3ac10*/  IMAD.MOV.U32 R66, RZ, RZ, R10 ;  /* 0x000000ffff427224 */ /* 0x000fc400078e000a */
[----:B------:R-:W-:Y:S01]  /*3ac20*/  IMAD.MOV.U32 R67, RZ, RZ, R11 ;  /* 0x000000ffff437224 */ /* 0x000fe200078e000b */
[----:B--2---:R1:W-:Y:S04]  /*3ac30*/  STS.128 [R2], R12 ;  /* 0x0000000c02007388 */ /* 0x0043e80000000c00 */
[----:B-1----:R-:W2:Y:S04]  /*3ac40*/  LDL.LU R14, [R1+0x200] ;  /* 0x00020000010e7983 */ /* 0x002ea80000300800 */
[----:B-----5:R1:W-:Y:S04]  /*3ac50*/  STS.128 [R2+0x80], R84 ;  /* 0x0000805402007388 */ /* 0x0203e80000000c00 */
[----:B------:R-:W2:Y:S04]  /*3ac60*/  LDL.LU R15, [R1+0x204] ;  /* 0x00020400010f7983 */ /* 0x000ea80000300800 */
[----:B-1----:R-:W5:Y:S04]  /*3ac70*/  LDL.LU R86, [R1+0x208] ;  /* 0x0002080001567983 */ /* 0x002f680000300800 */
        /* <DEDUP_REMOVED lines=9> */
[----:B------:R-:W-:-:S02]  /*3ad10*/  IMAD.MOV.U32 R12, RZ, RZ, R144 ;  /* 0x000000ffff0c7224 */ /* 0x000fc400078e0090 */
[----:B------:R-:W-:Y:S02]  /*3ad20*/  IMAD.MOV.U32 R13, RZ, RZ, R145 ;  /* 0x000000ffff0d7224 */ /* 0x000fe400078e0091 */
[----:B------:R-:W-:Y:S02]  /*3ad30*/  IMAD.MOV.U32 R84, RZ, RZ, R146 ;  /* 0x000000ffff547224 */ /* 0x000fe400078e0092 */
[----:B------:R-:W-:Y:S01]  /*3ad40*/  IMAD.MOV.U32 R85, RZ, RZ, R147 ;  /* 0x000000ffff557224 */ /* 0x000fe200078e0093 */
[----:B------:R1:W-:Y:S04]  /*3ad50*/  STS.128 [R2+0x180], R112 ;  /* 0x0001807002007388 */ /* 0x0003e80000000c00 */
[----:B------:R-:W-:Y:S04]  /*3ad60*/  STS.128 [R2+0x300], R88 ;  /* 0x0003005802007388 */ /* 0x000fe80000000c00 */
[----:B------:R-:W-:Y:S01]  /*3ad70*/  STS.128 [R2+0x380], R64 ;  /* 0x0003804002007388 */ /* 0x000fe20000000c00 */
[----:B-1----:R-:W-:-:S02]  /*3ad80*/  IMAD.MOV.U32 R112, RZ, RZ, R116 ;  /* 0x000000ffff707224 */ /* 0x002fc400078e0074 */
[----:B------:R-:W-:Y:S02]  /*3ad90*/  IMAD.MOV.U32 R113, RZ, RZ, R117 ;  /* 0x000000ffff717224 */ /* 0x000fe400078e0075 */
[----:B------:R-:W-:Y:S02]  /*3ada0*/  IMAD.MOV.U32 R114, RZ, RZ, R120 ;  /* 0x000000ffff727224 */ /* 0x000fe400078e0078 */
[----:B------:R-:W-:Y:S01]  /*3adb0*/  IMAD.MOV.U32 R115, RZ, RZ, R121 ;  /* 0x000000ffff737224 */ /* 0x000fe200078e0079 */
[----:B--2---:R-:W-:Y:S04]  /*3adc0*/  STS.128 [R2+0x200], R12 ;  /* 0x0002000c02007388 */ /* 0x004fe80000000c00 */
[----:B-----5:R-:W-:Y:S04]  /*3add0*/  STS.128 [R2+0x280], R84 ;  /* 0x0002805402007388 */ /* 0x020fe80000000c00 */
[----:B------:R-:W-:Y:S06]  /*3ade0*/  BAR.SYNC.DEFER_BLOCKING 0x0 ;  /* 0x0000000000007b1d */ /* 0x000fec0000010000 */
[----:B------:R-:W1:Y:S04]  /*3adf0*/  LDS.128 R104, [R0] ;  /* 0x0000000000687984 */ /* 0x000e680000000c00 */
[----:B------:R-:W-:Y:S04]  /*3ae00*/  LDS.128 R88, [R0+0x400] ;  /* 0x0004000000587984 */ /* 0x000fe80000000c00 */
[----:B------:R-:W2:Y:S04]  /*3ae10*/  LDS.128 R100, [R152] ;  /* 0x0000000098647984 */ /* 0x000ea80000000c00 */
[----:B------:R-:W-:Y:S04]  /*3ae20*/  LDS.128 R84, [R152+0x400] ;  /* 0x0004000098547984 */ /* 0x000fe80000000c00 */
[----:B------:R-:W5:Y:S04]  /*3ae30*/  LDS.128 R96, [R3] ;  /* 0x0000000003607984 */ /* 0x000f680000000c00 */
[----:B------:R-:W-:Y:S04]  /*3ae40*/  LDS.128 R64, [R3+0x400] ;  /* 0x0004000003407984 */ /* 0x000fe80000000c00 */
[----:B------:R-:W1:Y:S04]  /*3ae50*/  LDS.128 R92, [R252] ;  /* 0x00000000fc5c7984 */ /* 0x000e680000000c00 */
[----:B------:R-:W1:Y:S04]  /*3ae60*/  LDS.128 R12, [R252+0x400] ;  /* 0x00040000fc0c7984 */ /* 0x000e680000000c00 */
[----:B------:R-:W-:Y:S06]  /*3ae70*/  BAR.SYNC.DEFER_BLOCKING 0x0 ;  /* 0x0000000000007b1d */ /* 0x000fec0000010000 */
[----:B---3--:R3:W-:Y:S04]  /*3ae80*/  STS.128 [R2], R8 ;  /* 0x0000000802007388 */ /* 0x0087e80000000c00 */
[----:B------:R1:W-:Y:S04]  /*3ae90*/  STS.128 [R2+0x80], R108 ;  /* 0x0000806c02007388 */ /* 0x0003e80000000c00 */
[----:B---3--:R-:W3:Y:S04]  /*3aea0*/  LDL.LU R8, [R1+0x210] ;  /* 0x0002100001087983 */ /* 0x008ee80000300800 */
[----:B------:R-:W3:Y:S04]  /*3aeb0*/  LDL.LU R9, [R1+0x214] ;  /* 0x0002140001097983 */ /* 0x000ee80000300800 */
[----:B------:R-:W3:Y:S04]  /*3aec0*/  LDL.LU R10, [R1+0x2b0] ;  /* 0x0002b000010a7983 */ /* 0x000ee80000300800 */
[----:B------:R-:W3:Y:S04]  /*3aed0*/  LDL.LU R11, [R1+0x2b4] ;  /* 0x0002b400010b7983 */ /* 0x000ee80000300800 */
[----:B-1----:R-:W2:Y:S04]  /*3aee0*/  LDL.LU R108, [R1+0x218] ;  /* 0x00021800016c7983 */ /* 0x002ea80000300800 */
[----:B------:R-:W2:Y:S04]  /*3aef0*/  LDL.LU R109, [R1+0x21c] ;  /* 0x00021c00016d7983 */ /* 0x000ea80000300800 */
[----:B------:R-:W2:Y:S04]  /*3af00*/  LDL.LU R110, [R1+0x2b8] ;  /* 0x0002b800016e7983 */ /* 0x000ea80000300800 */
[----:B------:R-:W2:Y:S04]  /*3af10*/  LDL.LU R111, [R1+0x2bc] ;  /* 0x0002bc00016f7983 */ /* 0x000ea80000300800 */
[----:B------:R1:W-:Y:S02]  /*3af20*/  STS.128 [R2+0x100], R112 ;  /* 0x0001007002007388 */ /* 0x0003e40000000c00 */
[----:B-1----:R-:W-:-:S02]  /*3af30*/  IMAD.MOV.U32 R112, RZ, RZ, R4 ;  /* 0x000000ffff707224 */ /* 0x002fc400078e0004 */
[----:B------:R-:W-:Y:S01]  /*3af40*/  IMAD.MOV.U32 R113, RZ, RZ, R5 ;  /* 0x000000ffff717224 */ /* 0x000fe200078e0005 */
[----:B------:R-:W4:Y:S01]  /*3af50*/  LDL.LU R4, [R1+0x1b0] ;  /* 0x0001b00001047983 */ /* 0x000f220000300800 */
[----:B------:R-:W-:Y:S02]  /*3af60*/  IMAD.MOV.U32 R114, RZ, RZ, R196 ;  /* 0x000000ffff727224 */ /* 0x000fe400078e00c4 */
[----:B------:R-:W-:Y:S01]  /*3af70*/  IMAD.MOV.U32 R115, RZ, RZ, R197 ;  /* 0x000000ffff737224 */ /* 0x000fe200078e00c5 */
[----:B------:R-:W4:Y:S01]  /*3af80*/  LDL.LU R5, [R1+0x1b4] ;  /* 0x0001b40001057983 */ /* 0x000f220000300800 */
[----:B------:R-:W-:Y:S02]  /*3af90*/  IMAD.MOV.U32 R196, RZ, RZ, R6 ;  /* 0x000000ffffc47224 */ /* 0x000fe400078e0006 */
[----:B------:R-:W-:Y:S01]  /*3afa0*/  IMAD.MOV.U32 R197, RZ, RZ, R7 ;  /* 0x000000ffffc57224 */ /* 0x000fe200078e0007 */
[----:B------:R-:W4:Y:S04]  /*3afb0*/  LDL.LU R6, [R1+0x1a0] ;  /* 0x0001a00001067983 */ /* 0x000f280000300800 */
[----:B------:R-:W4:Y:S01]  /*3afc0*/  LDL.LU R7, [R1+0x1a4] ;  /* 0x0001a40001077983 */ /* 0x000f220000300800 */
[----:B------:R-:W-:-:S02]  /*3afd0*/  IMAD.MOV.U32 R120, RZ, RZ, R118 ;  /* 0x000000ffff787224 */ /* 0x000fc400078e0076 */
[----:B------:R-:W-:Y:S01]  /*3afe0*/  IMAD.MOV.U32 R121, RZ, RZ, R119 ;  /* 0x000000ffff797224 */ /* 0x000fe200078e0077 */
[----:B------:R-:W-:Y:S04]  /*3aff0*/  STS.128 [R2+0x300], R112 ;  /* 0x0003007002007388 */ /* 0x000fe80000000c00 */
[----:B------:R-:W-:Y:S04]  /*3b000*/  STS.128 [R2+0x180], R120 ;  /* 0x0001807802007388 */ /* 0x000fe80000000c00 */
[----:B------:R-:W-:Y:S01]  /*3b010*/  STS.128 [R2+0x380], R196 ;  /* 0x000380c402007388 */ /* 0x000fe20000000c00 */
[----:B------:R-:W-:-:S03]  /*3b020*/  IMAD.MOV.U32 R148, RZ, RZ, R124 ;  /* 0x000000ffff947224 */ /* 0x000fc600078e007c */
[----:B------:R-:W4:Y:S01]  /*3b030*/  LDL.LU R144, [R1+0x1b8] ;  /* 0x0001b80001907983 */ /* 0x000f220000300800 */
        /* <DEDUP_REMOVED lines=12> */
[----:B---3--:R-:W-:Y:S04]  /*3b100*/  STS.128 [R2+0x200], R8 ;  /* 0x0002000802007388 */ /* 0x008fe80000000c00 */
[----:B--2---:R-:W-:Y:S04]  /*3b110*/  STS.128 [R2+0x280], R108 ;  /* 0x0002806c02007388 */ /* 0x004fe80000000c00 */
[----:B------:R-:W-:Y:S06]  /*3b120*/  BAR.SYNC.DEFER_BLOCKING 0x0 ;  /* 0x0000000000007b1d */ /* 0x000fec0000010000 */
[----:B------:R-:W1:Y:S04]  /*3b130*/  LDS.128 R140, [R0] ;  /* 0x00000000008c7984 */ /* 0x000e680000000c00 */
[----:B------:R-:W-:Y:S04]  /*3b140*/  LDS.128 R116, [R0+0x400] ;  /* 0x0004000000747984 */ /* 0x000fe80000000c00 */
[----:B------:R-:W2:Y:S04]  /*3b150*/  LDS.128 R136, [R152] ;  /* 0x0000000098887984 */ /* 0x000ea80000000c00 */
[----:B------:R-:W-:Y:S04]  /*3b160*/  LDS.128 R112, [R152+0x400] ;  /* 0x0004000098707984 */ /* 0x000fe80000000c00 */
[----:B------:R-:W3:Y:S04]  /*3b170*/  LDS.128 R132, [R3] ;  /* 0x0000000003847984 */ /* 0x000ee80000000c00 */
[----:B------:R-:W-:Y:S04]  /*3b180*/  LDS.128 R108, [R3+0x400] ;  /* 0x00040000036c7984 */ /* 0x000fe80000000c00 */
[----:B------:R-:W1:Y:S04]  /*3b190*/  LDS.128 R120, [R252] ;  /* 0x00000000fc787984 */ /* 0x000e680000000c00 */
[----:B------:R-:W1:Y:S04]  /*3b1a0*/  LDS.128 R8, [R252+0x400] ;  /* 0x00040000fc087984 */ /* 0x000e680000000c00 */
[----:B------:R-:W-:Y:S06]  /*3b1b0*/  BAR.SYNC.DEFER_BLOCKING 0x0 ;  /* 0x0000000000007b1d */ /* 0x000fec0000010000 */
[----:B----4-:R4:W-:Y:S04]  /*3b1c0*/  STS.128 [R2], R4 ;  /* 0x0000000402007388 */ /* 0x0109e80000000c00 */
[----:B----4-:R-:W4:Y:S04]  /*3b1d0*/  LDL.LU R4, [R1+0x2a8] ;  /* 0x0002a80001047983 */ /* 0x010f280000300800 */
[----:B------:R-:W4:Y:S04]  /*3b1e0*/  LDL.LU R5, [R1+0x2ac] ;  /* 0x0002ac0001057983 */ /* 0x000f280000300800 */
[----:B------:R-:W4:Y:S04]  /*3b1f0*/  LDL.LU R6, [R1+0x298] ;  /* 0x0002980001067983 */ /* 0x000f280000300800 */
[----:B------:R-:W4:Y:S04]  /*3b200*/  LDL.LU R7, [R1+0x29c] ;  /* 0x00029c0001077983 */ /* 0x000f280000300800 */
[----:B------:R1:W-:Y:S04]  /*3b210*/  STS.128 [R2+0x80], R144 ;  /* 0x0000809002007388 */ /* 0x0003e80000000c00 */
[----:B------:R-:W-:Y:S04]  /*3b220*/  STS.128 [R2+0x100], R148 ;  /* 0x0001009402007388 */ /* 0x000fe80000000c00 */
[----:B------:R-:W-:Y:S01]  /*3b230*/  STS.128 [R2+0x180], R128 ;  /* 0x0001808002007388 */ /* 0x000fe20000000c00 */
[----:B-1----:R-:W-:-:S02]  /*3b240*/  IMAD.MOV.U32 R146, RZ, RZ, R236 ;  /* 0x000000ffff927224 */ /* 0x002fc400078e00ec */
[----:B------:R-:W-:Y:S02]  /*3b250*/  IMAD.MOV.U32 R147, RZ, RZ, R237 ;  /* 0x000000ffff937224 */ /* 0x000fe400078e00ed */
[----:B------:R-:W-:Y:S02]  /*3b260*/  IMAD.MOV.U32 R144, RZ, RZ, R240 ;  /* 0x000000ffff907224 */ /* 0x000fe400078e00f0 */
[----:B------:R-:W-:Y:S02]  /*3b270*/  IMAD.MOV.U32 R145, RZ, RZ, R241 ;  /* 0x000000ffff917224 */ /* 0x000fe400078e00f1 */
[----:B------:R-:W-:Y:S02]  /*3b280*/  IMAD.MOV.U32 R236, RZ, RZ, R242 ;  /* 0x000000ffffec7224 */ /* 0x000fe400078e00f2 */
[----:B------:R-:W-:Y:S01]  /*3b290*/  IMAD.MOV.U32 R237, RZ, RZ, R243 ;  /* 0x000000ffffed7224 */ /* 0x000fe200078e00f3 */
[----:B------:R-:W-:Y:S04]  /*3b2a0*/  STS.128 [R2+0x200], R124 ;  /* 0x0002007c02007388 */ /* 0x000fe80000000c00 */
[----:B------:R-:W-:Y:S04]  /*3b2b0*/  STS.128 [R2+0x300], R144 ;  /* 0x0003009002007388 */ /* 0x000fe80000000c00 */
[----:B------:R-:W-:Y:S04]  /*3b2c0*/  STS.128 [R2+0x380], R236 ;  /* 0x000380ec02007388 */ /* 0x000fe80000000c00 */
[----:B----4-:R1:W-:Y:S04]  /*3b2d0*/  STS.128 [R2+0x280], R4 ;  /* 0x0002800402007388 */ /* 0x0103e80000000c00 */
[----:B------:R-:W-:Y:S06]  /*3b2e0*/  BAR.SYNC.DEFER_BLOCKING 0x0 ;  /* 0x0000000000007b1d */ /* 0x000fec0000010000 */
[----:B-1----:R-:W4:Y:S04]  /*3b2f0*/  LDL.LU R4, [R1+0x190] ;  /* 0x0001900001047983 */ /* 0x002f280000300800 */
[----:B------:R-:W4:Y:S04]  /*3b300*/  LDL.LU R5, [R1+0x194] ;  /* 0x0001940001057983 */ /* 0x000f280000300800 */
[----:B------:R-:W4:Y:S04]  /*3b310*/  LDL.LU R6, [R1+0x180] ;  /* 0x0001800001067983 */ /* 0x000f280000300800 */
[----:B------:R-:W4:Y:S01]  /*3b320*/  LDL.LU R7, [R1+0x184] ;  /* 0x0001840001077983 */ /* 0x000f220000300800 */
[----:B------:R-:W-:-:S02]  /*3b330*/  LOP3.LUT R241, R0, 0x20, RZ, 0x3c, !PT ;  /* 0x0000002000f17812 */ /* 0x000fc400078e3cff */
[----:B------:R-:W-:Y:S01]  /*3b340*/  LOP3.LUT R240, R0, 0x40, RZ, 0x3c, !PT ;  /* 0x0000004000f07812 */ /* 0x000fe200078e3cff */
[----:B------:R-:W1:Y:S04]  /*3b350*/  LDS.128 R164, [R0] ;  /* 0x0000000000a47984 */ /* 0x000e680000000c00 */
        /* <DEDUP_REMOVED lines=8> */
[----:B------:R-:W-:-:S05]  /*3b3e0*/  IMAD.MOV.U32 R174, RZ, RZ, R48 ;  /* 0x000000ffffae7224 */ /* 0x000fca00078e0030 */
[----:B------:R-:W2:Y:S01]  /*3b3f0*/  LDL.LU R168, [R1+0x198] ;  /* 0x0001980001a87983 */ /* 0x000ea20000300800 */
[----:B------:R-:W-:-:S03]  /*3b400*/  IMAD.MOV.U32 R175, RZ, RZ, R49 ;  /* 0x000000ffffaf7224 */ /* 0x000fc600078e0031 */
[----:B------:R-:W2:Y:S01]  /*3b410*/  LDL.LU R169, [R1+0x19c] ;  /* 0x00019c0001a97983 */ /* 0x000ea20000300800 */
[----:B------:R-:W-:-:S03]  /*3b420*/  IMAD.MOV.U32 R186, RZ, RZ, R50 ;  /* 0x000000ffffba7224 */ /* 0x000fc600078e0032 */
[----:B------:R-:W2:Y:S01]  /*3b430*/  LDL.LU R170, [R1+0x188] ;  /* 0x0001880001aa7983 */ /* 0x000ea20000300800 */
[----:B------:R-:W-:-:S03]  /*3b440*/  IMAD.MOV.U32 R187, RZ, RZ, R51 ;  /* 0x000000ffffbb7224 */ /* 0x000fc600078e0033 */
[----:B------:R-:W2:Y:S04]  /*3b450*/  LDL.LU R171, [R1+0x18c] ;  /* 0x00018c0001ab7983 */ /* 0x000ea80000300800 */
[----:B------:R-:W3:Y:S04]  /*3b460*/  LDL.LU R48, [R1+0x250] ;  /* 0x0002500001307983 */ /* 0x000ee80000300800 */
[----:B------:R-:W3:Y:S04]  /*3b470*/  LDL.LU R49, [R1+0x254] ;  /* 0x0002540001317983 */ /* 0x000ee80000300800 */
[----:B------:R-:W3:Y:S04]  /*3b480*/  LDL.LU R50, [R1+0x240] ;  /* 0x0002400001327983 */ /* 0x000ee80000300800 */
[----:B------:R-:W3:Y:S04]  /*3b490*/  LDL.LU R51, [R1+0x244] ;  /* 0x0002440001337983 */ /* 0x000ee80000300800 */
[----:B----4-:R4:W-:Y:S04]  /*3b4a0*/  STS.128 [R2], R4 ;  /* 0x0000000402007388 */ /* 0x0109e80000000c00 */
[----:B----4-:R-:W4:Y:S04]  /*3b4b0*/  LDL.LU R4, [R1+0x258] ;  /* 0x0002580001047983 */ /* 0x010f280000300800 */
[----:B------:R-:W4:Y:S04]  /*3b4c0*/  LDL.LU R5, [R1+0x25c] ;  /* 0x00025c0001057983 */ /* 0x000f280000300800 */
[----:B------:R-:W4:Y:S04]  /*3b4d0*/  LDL.LU R6, [R1+0x248] ;  /* 0x0002480001067983 */ /* 0x000f280000300800 */
[----:B------:R-:W4:Y:S01]  /*3b4e0*/  LDL.LU R7, [R1+0x24c] ;  /* 0x00024c0001077983 */ /* 0x000f220000300800 */
[----:B------:R-:W-:-:S02]  /*3b4f0*/  IMAD.MOV.U32 R172, RZ, RZ, R40 ;  /* 0x000000ffffac7224 */ /* 0x000fc400078e0028 */
[----:B------:R-:W-:Y:S02]  /*3b500*/  IMAD.MOV.U32 R173, RZ, RZ, R41 ;  /* 0x000000ffffad7224 */ /* 0x000fe400078e0029 */
[----:B------:R-:W-:Y:S02]  /*3b510*/  IMAD.MOV.U32 R184, RZ, RZ, R42 ;  /* 0x000000ffffb87224 */ /* 0x000fe400078e002a */
[----:B------:R-:W-:Y:S01]  /*3b520*/  IMAD.MOV.U32 R185, RZ, RZ, R43 ;  /* 0x000000ffffb97224 */ /* 0x000fe200078e002b */
[----:B------:R-:W-:Y:S04]  /*3b530*/  STS.128 [R2+0x100], R172 ;  /* 0x000100ac02007388 */ /* 0x000fe80000000c00 */
[----:B------:R-:W-:Y:S04]  /*3b540*/  STS.128 [R2+0x180], R184 ;  /* 0x000180b802007388 */ /* 0x000fe80000000c00 */
[----:B--2---:R2:W-:Y:S02]  /*3b550*/  STS.128 [R2+0x80], R168 ;  /* 0x000080a802007388 */ /* 0x0045e40000000c00 */
[----:B--2---:R-:W-:-:S02]  /*3b560*/  IMAD.MOV.U32 R170, RZ, RZ, R228 ;  /* 0x000000ffffaa7224 */ /* 0x004fc400078e00e4 */
[----:B------:R-:W-:Y:S02]  /*3b570*/  IMAD.MOV.U32 R171, RZ, RZ, R229 ;  /* 0x000000ffffab7224 */ /* 0x000fe400078e00e5 */
[----:B------:R-:W-:Y:S02]  /*3b580*/  IMAD.MOV.U32 R168, RZ, RZ, R232 ;  /* 0x000000ffffa87224 */ /* 0x000fe400078e00e8 */
[----:B------:R-:W-:Y:S02]  /*3b590*/  IMAD.MOV.U32 R169, RZ, RZ, R233 ;  /* 0x000000ffffa97224 */ /* 0x000fe400078e00e9 */
[----:B------:R-:W-:Y:S01]  /*3b5a0*/  IMAD.MOV.U32 R228, RZ, RZ, R234 ;  /* 0x000000ffffe47224 */ /* 0x000fe200078e00ea */
[----:B----4-:R2:W-:Y:S04]  /*3b5b0*/  STS.128 [R2+0x280], R4 ;  /* 0x0002800402007388 */ /* 0x0105e80000000c00 */
[----:B--2---:R-:W2:Y:S04]  /*3b5c0*/  LDL.LU R4, [R1+0x170] ;  /* 0x0001700001047983 */ /* 0x004ea80000300800 */
[----:B------:R-:W2:Y:S04]  /*3b5d0*/  LDL.LU R5, [R1+0x174] ;  /* 0x0001740001057983 */ /* 0x000ea80000300800 */
[----:B------:R-:W2:Y:S04]  /*3b5e0*/  LDL.LU R6, [R1+0x160] ;  /* 0x0001600001067983 */ /* 0x000ea80000300800 */
[----:B------:R-:W2:Y:S04]  /*3b5f0*/  LDL.LU R7, [R1+0x164] ;  /* 0x0001640001077983 */ /* 0x000ea80000300800 */
[----:B------:R-:W4:Y:S04]  /*3b600*/  LDL.LU R40, [R1+0x178] ;  /* 0x0001780001287983 */ /* 0x000f280000300800 */
[----:B------:R-:W4:Y:S04]  /*3b610*/  LDL.LU R41, [R1+0x17c] ;  /* 0x00017c0001297983 */ /* 0x000f280000300800 */
[----:B------:R-:W4:Y:S04]  /*3b620*/  LDL.LU R42, [R1+0x168] ;  /* 0x00016800012a7983 */ /* 0x000f280000300800 */
[----:B------:R-:W4:Y:S01]  /*3b630*/  LDL.LU R43, [R1+0x16c] ;  /* 0x00016c00012b7983 */ /* 0x000f220000300800 */
[----:B------:R-:W-:-:S03]  /*3b640*/  IMAD.MOV.U32 R229, RZ, RZ, R235 ;  /* 0x000000ffffe57224 */ /* 0x000fc600078e00eb */
[----:B---3--:R3:W-:Y:S04]  /*3b650*/  STS.128 [R2+0x200], R48 ;  /* 0x0002003002007388 */ /* 0x0087e80000000c00 */
[----:B------:R-:W-:Y:S04]  /*3b660*/  STS.128 [R2+0x300], R168 ;  /* 0x000300a802007388 */ /* 0x000fe80000000c00 */
[----:B------:R-:W-:Y:S04]  /*3b670*/  STS.128 [R2+0x380], R228 ;  /* 0x000380e402007388 */ /* 0x000fe80000000c00 */
[----:B------:R-:W-:Y:S01]  /*3b680*/  BAR.SYNC.DEFER_BLOCKING 0x0 ;  /* 0x0000000000007b1d */ /* 0x000fe20000010000 */
[----:B---3--:R-:W-:-:S02]  /*3b690*/  IMAD.MOV.U32 R48, RZ, RZ, R56 ;  /* 0x000000ffff307224 */ /* 0x008fc400078e0038 */
[----:B------:R-:W-:Y:S02]  /*3b6a0*/  IMAD.MOV.U32 R49, RZ, RZ, R57 ;  /* 0x000000ffff317224 */ /* 0x000fe400078e0039 */
[----:B------:R-:W-:Y:S02]  /*3b6b0*/  IMAD.MOV.U32 R50, RZ, RZ, R44 ;  /* 0x000000ffff327224 */ /* 0x000fe400078e002c */
[----:B------:R-:W-:Y:S01]  /*3b6c0*/  IMAD.MOV.U32 R56, RZ, RZ, R58 ;  /* 0x000000ffff387224 */ /* 0x000fe200078e003a */
[----:B------:R-:W3:Y:S01]  /*3b6d0*/  LDL.LU R44, [R1+0x230] ;  /* 0x00023000012c7983 */ /* 0x000ee20000300800 */
[----:B------:R-:W-:Y:S02]  /*3b6e0*/  IMAD.MOV.U32 R51, RZ, RZ, R45 ;  /* 0x000000ffff337224 */ /* 0x000fe400078e002d */
[----:B------:R-:W-:Y:S01]  /*3b6f0*/  IMAD.MOV.U32 R57, RZ, RZ, R59 ;  /* 0x000000ffff397224 */ /* 0x000fe200078e003b */
[----:B------:R-:W3:Y:S01]  /*3b700*/  LDL.LU R45, [R1+0x234] ;  /* 0x00023400012d7983 */ /* 0x000ee20000300800 */
[----:B------:R-:W-:-:S02]  /*3b710*/  IMAD.MOV.U32 R58, RZ, RZ, R46 ;  /* 0x000000ffff3a7224 */ /* 0x000fc400078e002e */
[----:B------:R-:W-:Y:S02]  /*3b720*/  IMAD.MOV.U32 R59, RZ, RZ, R47 ;  /* 0x000000ffff3b7224 */ /* 0x000fe400078e002f */
[----:B------:R-:W-:Y:S02]  /*3b730*/  IMAD.MOV.U32 R46, RZ, RZ, R176 ;  /* 0x000000ffff2e7224 */ /* 0x000fe400078e00b0 */
[----:B------:R-:W-:Y:S01]  /*3b740*/  IMAD.MOV.U32 R47, RZ, RZ, R177 ;  /* 0x000000ffff2f7224 */ /* 0x000fe200078e00b1 */
[----:B------:R-:W3:Y:S04]  /*3b750*/  LDL.LU R176, [R1+0x238] ;  /* 0x0002380001b07983 */ /* 0x000ee80000300800 */
[----:B------:R-:W3:Y:S04]  /*3b760*/  LDL.LU R177, [R1+0x23c] ;  /* 0x00023c0001b17983 */ /* 0x000ee80000300800 */
        /* <DEDUP_REMOVED lines=8> */
[----:B------:R-:W-:Y:S06]  /*3b7f0*/  BAR.SYNC.DEFER_BLOCKING 0x0 ;  /* 0x0000000000007b1d */ /* 0x000fec0000010000 */
[----:B--2---:R2:W-:Y:S04]  /*3b800*/  STS.128 [R2], R4 ;  /* 0x0000000402007388 */ /* 0x0045e80000000c00 */
[----:B--2---:R-:W2:Y:S04]  /*3b810*/  LDL.LU R4, [R1+0x150] ;  /* 0x0001500001047983 */ /* 0x004ea80000300800 */
[----:B------:R-:W2:Y:S04]  /*3b820*/  LDL.LU R5, [R1+0x154] ;  /* 0x0001540001057983 */ /* 0x000ea80000300800 */
[----:B------:R-:W2:Y:S04]  /*3b830*/  LDL.LU R6, [R1+0x140] ;  /* 0x0001400001067983 */ /* 0x000ea80000300800 */
[----:B----4-:R4:W-:Y:S04]  /*3b840*/  STS.128 [R2+0x80], R40 ;  /* 0x0000802802007388 */ /* 0x0109e80000000c00 */
[----:B------:R-:W2:Y:S04]  /*3b850*/  LDL.LU R7, [R1+0x144] ;  /* 0x0001440001077983 */ /* 0x000ea80000300800 */
[----:B----4-:R-:W4:Y:S04]  /*3b860*/  LDL.LU R40, [R1+0x158] ;  /* 0x0001580001287983 */ /* 0x010f280000300800 */
[----:B------:R-:W4:Y:S04]  /*3b870*/  LDL.LU R41, [R1+0x15c] ;  /* 0x00015c0001297983 */ /* 0x000f280000300800 */
[----:B------:R-:W4:Y:S04]  /*3b880*/  LDL.LU R3, [R1+0x31c] ;  /* 0x00031c0001037983 */ /* 0x000f280000300800 */
[----:B------:R-:W4:Y:S04]  /*3b890*/  LDL.LU R42, [R1+0x148] ;  /* 0x00014800012a7983 */ /* 0x000f280000300800 */
[----:B------:R-:W4:Y:S04]  /*3b8a0*/  LDL.LU R43, [R1+0x14c] ;  /* 0x00014c00012b7983 */ /* 0x000f280000300800 */
[----:B------:R1:W-:Y:S04]  /*3b8b0*/  STS.128 [R2+0x100], R48 ;  /* 0x0001003002007388 */ /* 0x0003e80000000c00 */
[----:B------:R-:W-:Y:S04]  /*3b8c0*/  STS.128 [R2+0x180], R56 ;  /* 0x0001803802007388 */ /* 0x000fe80000000c00 */
[----:B---3--:R-:W-:Y:S01]  /*3b8d0*/  STS.128 [R2+0x200], R44 ;  /* 0x0002002c02007388 */ /* 0x008fe20000000c00 */
        /* <DEDUP_REMOVED lines=9> */
[----:B------:R-:W-:Y:S06]  /*3b970*/  BAR.SYNC.DEFER_BLOCKING 0x0 ;  /* 0x0000000000007b1d */ /* 0x000fec0000010000 */
[----:B------:R-:W1:Y:S04]  /*3b980*/  LDS.128 R44, [R0] ;  /* 0x00000000002c7984 */ /* 0x000e680000000c00 */
[----:B------:R-:W-:Y:S04]  /*3b990*/  LDS.128 R48, [R0+0x400] ;  /* 0x0004000000307984 */ /* 0x000fe80000000c00 */
[----:B------:R-:W3:Y:S04]  /*3b9a0*/  LDS.128 R56, [R241] ;  /* 0x00000000f1387984 */ /* 0x000ee80000000c00 */
[----:B------:R-:W-:Y:S04]  /*3b9b0*/  LDS.128 R176, [R241+0x400] ;  /* 0x00040000f1b07984 */ /* 0x000fe80000000c00 */
[----:B------:R-:W1:Y:S04]  /*3b9c0*/  LDS.128 R220, [R240] ;  /* 0x00000000f0dc7984 */ /* 0x000e680000000c00 */
[----:B------:R-:W-:Y:S04]  /*3b9d0*/  LDS.128 R224, [R240+0x400] ;  /* 0x00040000f0e07984 */ /* 0x000fe80000000c00 */
[----:B------:R-:W1:Y:S04]  /*3b9e0*/  LDS.128 R228, [R252] ;  /* 0x00000000fce47984 */ /* 0x000e680000000c00 */
[----:B------:R-:W1:Y:S04]  /*3b9f0*/  LDS.128 R232, [R252+0x400] ;  /* 0x00040000fce87984 */ /* 0x000e680000000c00 */
[----:B------:R-:W-:Y:S06]  /*3ba00*/  BAR.SYNC.DEFER_BLOCKING 0x0 ;  /* 0x0000000000007b1d */ /* 0x000fec0000010000 */
[----:B--2---:R-:W-:Y:S04]  /*3ba10*/  STS.128 [R2], R4 ;  /* 0x0000000402007388 */ /* 0x004fe80000000c00 */
[----:B----4-:R2:W-:Y:S02]  /*3ba20*/  STS.128 [R2+0x80], R40 ;  /* 0x0000802802007388 */ /* 0x0105e40000000c00 */
[----:B--2---:R-:W-:-:S02]  /*3ba30*/  IMAD R42, R215, c[0x0][0x194], RZ ;  /* 0x00006500d72a7a24 */ /* 0x004fc400078e02ff */
[----:B------:R-:W2:Y:S04]  /*3ba40*/  LDL.LU R215, [R1+0x11a4] ;  /* 0x0011a40001d77983 */ /* 0x000ea80000300800 */
[----:B------:R-:W4:Y:S04]  /*3ba50*/  LDL.LU R6, [R1+0x220] ;  /* 0x0002200001067983 */ /* 0x000f280000300800 */
[----:B------:R-:W4:Y:S01]  /*3ba60*/  LDL.LU R7, [R1+0x224] ;  /* 0x0002240001077983 */ /* 0x000f220000300800 */
[----:B------:R-:W-:Y:S02]  /*3ba70*/  IMAD.MOV.U32 R236, RZ, RZ, R52 ;  /* 0x000000ffffec7224 */ /* 0x000fe400078e0034 */
[----:B------:R-:W-:-:S02]  /*3ba80*/  IMAD.MOV.U32 R237, RZ, RZ, R53 ;  /* 0x000000ffffed7224 */ /* 0x000fc400078e0035 */
[----:B------:R-:W-:Y:S02]  /*3ba90*/  IMAD.MOV.U32 R238, RZ, RZ, R32 ;  /* 0x000000ffffee7224 */ /* 0x000fe400078e0020 */
[----:B------:R-:W-:Y:S02]  /*3baa0*/  IMAD.MOV.U32 R239, RZ, RZ, R33 ;  /* 0x000000ffffef7224 */ /* 0x000fe400078e0021 */
[----:B------:R-:W-:Y:S02]  /*3bab0*/  IMAD.MOV.U32 R4, RZ, RZ, R180 ;  /* 0x000000ffff047224 */ /* 0x000fe400078e00b4 */
[----:B------:R-:W-:Y:S01]  /*3bac0*/  IMAD.MOV.U32 R5, RZ, RZ, R181 ;  /* 0x000000ffff057224 */ /* 0x000fe200078e00b5 */
[----:B------:R1:W-:Y:S04]  /*3bad0*/  STS.128 [R2+0x100], R236 ;  /* 0x000100ec02007388 */ /* 0x0003e80000000c00 */
[----:B------:R-:W2:Y:S04]  /*3bae0*/  LDL.LU R181, [R1+0xde8] ;  /* 0x000de80001b57983 */ /* 0x000ea80000300800 */
[----:B------:R-:W2:Y:S04]  /*3baf0*/  LDL.LU R180, [R1+0xde4] ;  /* 0x000de40001b47983 */ /* 0x000ea80000300800 */
[----:B-1----:R-:W2:Y:S04]  /*3bb00*/  LDL.LU R239, [R1+0x20] ;  /* 0x0000200001ef7983 */ /* 0x002ea80000300800 */
[----:B----4-:R1:W-:Y:S04]  /*3bb10*/  STS.128 [R2+0x200], R4 ;  /* 0x0002000402007388 */ /* 0x0103e80000000c00 */
[----:B-1----:R-:W4:Y:S04]  /*3bb20*/  LDL.LU R6, [R1+0x228] ;  /* 0x0002280001067983 */ /* 0x002f280000300800 */
[----:B------:R-:W4:Y:S04]  /*3bb30*/  LDL.LU R7, [R1+0x22c] ;  /* 0x00022c0001077983 */ /* 0x000f280000300800 */
[----:B------:R-:W3:Y:S04]  /*3bb40*/  LDL.LU R43, [R1+0x24] ;  /* 0x00002400012b7983 */ /* 0x000ee80000300800 */
[----:B------:R-:W3:Y:S01]  /*3bb50*/  LDL.LU R243, [R1] ;  /* 0x0000000001f37983 */ /* 0x000ee20000300800 */
[----:B------:R-:W-:-:S02]  /*3bb60*/  IMAD.MOV.U32 R32, RZ, RZ, R54 ;  /* 0x000000ffff207224 */ /* 0x000fc400078e0036 */
[----:B------:R-:W-:Y:S02]  /*3bb70*/  IMAD.MOV.U32 R33, RZ, RZ, R55 ;  /* 0x000000ffff217224 */ /* 0x000fe400078e0037 */
[----:B------:R-:W-:Y:S01]  /*3bb80*/  IMAD.MOV.U32 R4, RZ, RZ, R182 ;  /* 0x000000ffff047224 */ /* 0x000fe200078e00b6 */
[----:B------:R-:W3:Y:S01]  /*3bb90*/  LDL.LU R55, [R1+0xdf4] ;  /* 0x000df40001377983 */ /* 0x000ee20000300800 */
[----:B------:R-:W-:-:S03]  /*3bba0*/  IMAD.MOV.U32 R5, RZ, RZ, R183 ;  /* 0x000000ffff057224 */ /* 0x000fc600078e00b7 */
[----:B------:R1:W-:Y:S01]  /*3bbb0*/  STS.128 [R2+0x180], R32 ;  /* 0x0001802002007388 */ /* 0x0003e20000000c00 */
[----:B------:R-:W-:-:S03]  /*3bbc0*/  ISETP.LT.AND P1, PT, R3, c[0x0][0x17c], !P0 ;  /* 0x00005f0003007a0c */ /* 0x000fc60004721270 */
[----:B------:R-:W3:Y:S01]  /*3bbd0*/  LDL.LU R54, [R1+0xdf0] ;  /* 0x000df00001367983 */ /* 0x000ee20000300800 */
[----:B------:R-:W-:-:S03]  /*3bbe0*/  IMAD R41, R3, c[0x0][0x198], RZ ;  /* 0x0000660003297a24 */ /* 0x000fc600078e02ff */
[----:B------:R-:W3:Y:S01]  /*3bbf0*/  LDL.LU R242, [R1+0x4] ;  /* 0x0000040001f27983 */ /* 0x000ee20000300800 */
[----:B-1----:R-:W-:Y:S02]  /*3bc00*/  IMAD.MOV.U32 R34, RZ, RZ, R212 ;  /* 0x000000ffff227224 */ /* 0x002fe400078e00d4 */
[----:B------:R-:W-:Y:S02]  /*3bc10*/  IMAD.MOV.U32 R35, RZ, RZ, R213 ;  /* 0x000000ffff237224 */ /* 0x000fe400078e00d5 */
[----:B------:R-:W-:Y:S02]  /*3bc20*/  IMAD.MOV.U32 R32, RZ, RZ, R216 ;  /* 0x000000ffff207224 */ /* 0x000fe400078e00d8 */
[----:B------:R-:W-:Y:S01]  /*3bc30*/  IMAD.MOV.U32 R33, RZ, RZ, R217 ;  /* 0x000000ffff217224 */ /* 0x000fe200078e00d9 */
[----:B------:R-:W-:Y:S01]  /*3bc40*/  LEA R3, P5, R42, c[0x0][0x170], 0x2 ;  /* 0x00005c002a037a11 */ /* 0x000fe200078a10ff */
[----:B------:R-:W-:Y:S01]  /*3bc50*/  IMAD.MOV.U32 R212, RZ, RZ, R218 ;  /* 0x000000ffffd47224 */ /* 0x000fe200078e00da */
[----:B------:R-:W3:Y:S01]  /*3bc60*/  LDL.LU R53, [R1+0xdf8] ;  /* 0x000df80001357983 */ /* 0x000ee20000300800 */
[----:B------:R-:W-:-:S03]  /*3bc70*/  IMAD.MOV.U32 R213, RZ, RZ, R219 ;  /* 0x000000ffffd57224 */ /* 0x000fc600078e00db */
[----:B------:R1:W-:Y:S04]  /*3bc80*/  STS.128 [R2+0x300], R32 ;  /* 0x0003002002007388 */ /* 0x0003e80000000c00 */
[----:B--2---:R-:W-:Y:S01]  /*3bc90*/  STS.128 [R2+0x380], R212 ;  /* 0x000380d402007388 */ /* 0x004fe20000000c00 */
[----:B------:R-:W-:Y:S02]  /*3bca0*/  LEA.HI.X.SX32 R42, R42, c[0x0][0x174], 0x2, P5 ;  /* 0x00005d002a2a7a11 */ /* 0x000fe400028f16ff */
[C---:B------:R-:W-:Y:S01]  /*3bcb0*/  LEA R40, P5, R41.reuse, R3, 0x2 ;  /* 0x0000000329287211 */ /* 0x040fe200078a10ff */
[----:B------:R-:W2:Y:S04]  /*3bcc0*/  LDL.LU R52, [R1+0xdfc] ;  /* 0x000dfc0001347983 */ /* 0x000ea80000300800 */
[----:B-1----:R-:W2:Y:S04]  /*3bcd0*/  LDL.LU R35, [R1+0xe0c] ;  /* 0x000e0c0001237983 */ /* 0x002ea80000300800 */
[----:B----4-:R1:W-:Y:S02]  /*3bce0*/  STS.128 [R2+0x280], R4 ;  /* 0x0002800402007388 */ /* 0x0103e40000000c00 */
[----:B-1----:R-:W-:-:S02]  /*3bcf0*/  IADD3 R5, R41, c[0x0][0x198], RZ ;  /* 0x0000660029057a10 */ /* 0x002fc40007ffe0ff */
[-C--:B------:R-:W-:Y:S01]  /*3bd00*/  LEA.HI.X.SX32 R41, R41, R42.reuse, 0x2, P5 ;  /* 0x0000002a29297211 */ /* 0x080fe200028f16ff */
[----:B------:R-:W-:Y:S01]  /*3bd10*/  BAR.SYNC.DEFER_BLOCKING 0x0 ;  /* 0x0000000000007b1d */ /* 0x000fe20000010000 */
[C---:B------:R-:W-:Y:S02]  /*3bd20*/  IADD3 R2, R5.reuse, c[0x0][0x198], RZ ;  /* 0x0000660005027a10 */ /* 0x040fe40007ffe0ff */
[CC--:B------:R-:W-:Y:S02]  /*3bd30*/  LEA R4, P5, R5.reuse, R3.reuse, 0x2 ;  /* 0x0000000305047211 */ /* 0x0c0fe400078a10ff */
[C---:B------:R-:W-:Y:S02]  /*3bd40*/  LEA R6, P6, R2.reuse, R3, 0x2 ;  /* 0x0000000302067211 */ /* 0x040fe400078c10ff */
[-C--:B------:R-:W-:Y:S02]  /*3bd50*/  LEA.HI.X.SX32 R5, R5, R42.reuse, 0x2, P5 ;  /* 0x0000002a05057211 */ /* 0x080fe400028f16ff */
[C---:B------:R-:W-:Y:S01]  /*3bd60*/  LEA.HI.X.SX32 R7, R2.reuse, R42, 0x2, P6 ;  /* 0x0000002a02077211 */ /* 0x040fe200030f16ff */
[----:B------:R-:W-:Y:S04]  /*3bd70*/  @P1 STG.E [R40.64], R239 ;  /* 0x000000ef28001986 */ /* 0x000fe8000c101908 */
[----:B---3--:R1:W-:Y:S04]  /*3bd80*/  @P3 STG.E [R4.64], R43 ;  /* 0x0000002b04003986 */ /* 0x0083e8000c101908 */
[----:B------:R3:W-:Y:S04]  /*3bd90*/  @P4 STG.E [R6.64], R243 ;  /* 0x000000f306004986 */ /* 0x0007e8000c101908 */
[----:B-1----:R-:W4:Y:S04]  /*3bda0*/  LDL.LU R43, [R1+0xe10] ;  /* 0x000e1000012b7983 */ /* 0x002f280000300800 */
[----:B------:R-:W4:Y:S04]  /*3bdb0*/  LDL.LU R41, [R1+0xe18] ;  /* 0x000e180001297983 */ /* 0x000f280000300800 */
[----:B---3--:R-:W3:Y:S04]  /*3bdc0*/  LDL.LU R243, [R1+0x10] ;  /* 0x0000100001f37983 */ /* 0x008ee80000300800 */
[----:B------:R-:W4:Y:S01]  /*3bdd0*/  LDL.LU R34, [R1+0xe1c] ;  /* 0x000e1c0001227983 */ /* 0x000f220000300800 */
[----:B------:R-:W-:-:S02]  /*3bde0*/  IADD3 R32, R2, c[0x0][0x198], RZ ;  /* 0x0000660002207a10 */ /* 0x000fc40007ffe0ff */
[----:B------:R-:W-:Y:S02]  /*3bdf0*/  ISETP.LT.AND P1, PT, R181, c[0x0][0x17c], !P0 ;  /* 0x00005f00b5007a0c */ /* 0x000fe40004721270 */
[CC--:B------:R-:W-:Y:S02]  /*3be00*/  LEA R4, P3, R32.reuse, R3.reuse, 0x2 ;  /* 0x0000000320047211 */ /* 0x0c0fe400078610ff */
[C---:B------:R-:W-:Y:S02]  /*3be10*/  IADD3 R2, R32.reuse, c[0x0][0x198], RZ ;  /* 0x0000660020027a10 */ /* 0x040fe40007ffe0ff */
[----:B------:R-:W-:Y:S02]  /*3be20*/  LEA.HI.X.SX32 R5, R32, R42, 0x2, P3 ;  /* 0x0000002a20057211 */ /* 0x000fe400018f16ff */
[----:B------:R-:W-:Y:S02]  /*3be30*/  LEA R6, P6, R2, R3, 0x2 ;  /* 0x0000000302067211 */ /* 0x000fe400078c10ff */
[----:B------:R-:W-:-:S02]  /*3be40*/  ISETP.LT.AND P5, PT, R180, c[0x0][0x17c], !P0 ;  /* 0x00005f00b4007a0c */ /* 0x000fc400047a1270 */
[C---:B------:R-:W-:Y:S01]  /*3be50*/  IADD3 R32, R2.reuse, c[0x0][0x198], RZ ;  /* 0x0000660002207a10 */ /* 0x040fe20007ffe0ff */
[----:B------:R1:W-:Y:S01]  /*3be60*/  @P2 STG.E [R4.64], R242 ;  /* 0x000000f204002986 */ /* 0x0003e2000c101908 */
[----:B------:R-:W-:Y:S02]  /*3be70*/  LEA.HI.X.SX32 R7, R2, R42, 0x2, P6 ;  /* 0x0000002a02077211 */ /* 0x000fe400030f16ff */
[----:B------:R-:W-:Y:S02]  /*3be80*/  ISETP.LT.AND P4, PT, R55, c[0x0][0x17c], !P0 ;  /* 0x00005f0037007a0c */ /* 0x000fe40004781270 */
[C---:B------:R-:W-:Y:S01]  /*3be90*/  IADD3 R2, R32.reuse, c[0x0][0x198], RZ ;  /* 0x0000660020027a10 */ /* 0x040fe20007ffe0ff */
[----:B------:R2:W-:Y:S01]  /*3bea0*/  @P1 STG.E [R6.64], R244 ;  /* 0x000000f406001986 */ /* 0x0005e2000c101908 */
[----:B-1----:R-:W-:-:S03]  /*3beb0*/  LEA R4, P6, R32, R3, 0x2 ;  /* 0x0000000320047211 */ /* 0x002fc600078c10ff */
[----:B------:R-:W5:Y:S01]  /*3bec0*/  LDL.LU R242, [R1+0x14] ;  /* 0x0000140001f27983 */ /* 0x000f620000300800 */
[----:B------:R-:W-:-:S03]  /*3bed0*/  LEA.HI.X.SX32 R5, R32, R42, 0x2, P6 ;  /* 0x0000002a20057211 */ /* 0x000fc600030f16ff */
[----:B------:R-:W5:Y:S01]  /*3bee0*/  LDL.LU R40, [R1+0xe20] ;  /* 0x000e200001287983 */ /* 0x000f620000300800 */
[CC--:B--2---:R-:W-:Y:S02]  /*3bef0*/  LEA R6, P6, R2.reuse, R3.reuse, 0x2 ;  /* 0x0000000302067211 */ /* 0x0c4fe400078c10ff */
[C---:B------:R-:W-:Y:S01]  /*3bf00*/  IADD3 R32, R2.reuse, c[0x0][0x198], RZ ;  /* 0x0000660002207a10 */ /* 0x040fe20007ffe0ff */
[----:B------:R-:W2:Y:S01]  /*3bf10*/  LDL.LU R33, [R1+0xe2c] ;  /* 0x000e2c0001217983 */ /* 0x000ea20000300800 */
[----:B------:R-:W-:Y:S02]  /*3bf20*/  LEA.HI.X.SX32 R7, R2, R42, 0x2, P6 ;  /* 0x0000002a02077211 */ /* 0x000fe400030f16ff */
[----:B------:R-:W-:Y:S01]  /*3bf30*/  ISETP.LT.AND P3, PT, R54, c[0x0][0x17c], !P0 ;  /* 0x00005f0036007a0c */ /* 0x000fe20004761270 */
[----:B------:R1:W-:Y:S01]  /*3bf40*/  @P5 STG.E [R4.64], R245 ;  /* 0x000000f504005986 */ /* 0x0003e2000c101908 */
[----:B------:R-:W-:Y:S02]  /*3bf50*/  ISETP.LT.AND P2, PT, R53, c[0x0][0x17c], !P0 ;  /* 0x00005f0035007a0c */ /* 0x000fe40004741270 */
[C---:B------:R-:W-:Y:S01]  /*3bf60*/  IADD3 R2, R32.reuse, c[0x0][0x198], RZ ;  /* 0x0000660020027a10 */ /* 0x040fe20007ffe0ff */
[----:B------:R1:W-:Y:S02]  /*3bf70*/  @P4 STG.E [R6.64], R20 ;  /* 0x0000001406004986 */ /* 0x0003e4000c101908 */
[----:B-1----:R-:W-:-:S04]  /*3bf80*/  LEA R4, P6, R32, R3, 0x2 ;  /* 0x0000000320047211 */ /* 0x002fc800078c10ff */
[-C--:B------:R-:W-:Y:S02]  /*3bf90*/  LEA.HI.X.SX32 R5, R32, R42.reuse, 0x2, P6 ;  /* 0x0000002a20057211 */ /* 0x080fe400030f16ff */
[C---:B------:R-:W-:Y:S02]  /*3bfa0*/  LEA R6, P6, R2.reuse, R3, 0x2 ;  /* 0x0000000302067211 */ /* 0x040fe400078c10ff */
[----:B------:R-:W-:Y:S02]  /*3bfb0*/  ISETP.LT.AND P5, PT, R35, c[0x0][0x17c], !P0 ;  /* 0x00005f0023007a0c */ /* 0x000fe400047a1270 */
[----:B------:R-:W-:Y:S01]  /*3bfc0*/  LEA.HI.X.SX32 R7, R2, R42, 0x2, P6 ;  /* 0x0000002a02077211 */ /* 0x000fe200030f16ff */
[----:B------:R-:W2:Y:S04]  /*3bfd0*/  LDL.LU R35, [R1+0xe34] ;  /* 0x000e340001237983 */ /* 0x000ea80000300800 */
[----:B------:R-:W2:Y:S04]  /*3bfe0*/  LDL.LU R32, [R1+0xe38] ;  /* 0x000e380001207983 */ /* 0x000ea80000300800 */
[----:B------:R1:W-:Y:S04]  /*3bff0*/  @P3 STG.E [R4.64], R21 ;  /* 0x0000001504003986 */ /* 0x0003e8000c101908 */
[----:B---3--:R3:W-:Y:S01]  /*3c000*/  @P2 STG.E [R6.64], R243 ;  /* 0x000000f306002986 */ /* 0x0087e2000c101908 */
[----:B----4-:R-:W-:-:S03]  /*3c010*/  ISETP.LT.AND P2, PT, R34, c[0x0][0x17c], !P0 ;  /* 0x00005f0022007a0c */ /* 0x010fc60004741270 */
[----:B------:R-:W4:Y:S01]  /*3c020*/  LDL.LU R34, [R1+0xe40] ;  /* 0x000e400001227983 */ /* 0x000f220000300800 */
[----:B------:R-:W-:Y:S02]  /*3c030*/  IADD3 R20, R2, c[0x0][0x198], RZ ;  /* 0x0000660002147a10 */ /* 0x000fe40007ffe0ff */
[----:B------:R-:W-:Y:S02]  /*3c040*/  ISETP.LT.AND P1, PT, R52, c[0x0][0x17c], !P0 ;  /* 0x00005f0034007a0c */ /* 0x000fe40004721270 */
[CC--:B-1----:R-:W-:Y:S02]  /*3c050*/  LEA R4, P6, R20.reuse, R3.reuse, 0x2 ;  /* 0x0000000314047211 */ /* 0x0c2fe400078c10ff */
[C---:B------:R-:W-:Y:S02]  /*3c060*/  IADD3 R2, R20.reuse, c[0x0][0x198], RZ ;  /* 0x0000660014027a10 */ /* 0x040fe40007ffe0ff */
[----:B------:R-:W-:Y:S02]  /*3c070*/  LEA.HI.X.SX32 R5, R20, R42, 0x2, P6 ;  /* 0x0000002a14057211 */ /* 0x000fe400030f16ff */
[----:B---3--:R-:W-:-:S02]  /*3c080*/  LEA R6, P6, R2, R3, 0x2 ;  /* 0x0000000302067211 */ /* 0x008fc400078c10ff */
[----:B------:R-:W-:Y:S02]  /*3c090*/  ISETP.LT.AND P4, PT, R43, c[0x0][0x17c], !P0 ;  /* 0x00005f002b007a0c */ /* 0x000fe40004781270 */
[C---:B------:R-:W-:Y:S02]  /*3c0a0*/  IADD3 R20, R2.reuse, c[0x0][0x198], RZ ;  /* 0x0000660002147a10 */ /* 0x040fe40007ffe0ff */
[----:B------:R-:W-:Y:S02]  /*3c0b0*/  LEA.HI.X.SX32 R7, R2, R42, 0x2, P6 ;  /* 0x0000002a02077211 */ /* 0x000fe400030f16ff */
[----:B------:R-:W-:Y:S02]  /*3c0c0*/  IADD3 R2, R20, c[0x0][0x198], RZ ;  /* 0x0000660014027a10 */ /* 0x000fe40007ffe0ff */
[----:B------:R-:W-:Y:S01]  /*3c0d0*/  ISETP.LT.AND P3, PT, R41, c[0x0][0x17c], !P0 ;  /* 0x00005f0029007a0c */ /* 0x000fe20004761270 */
[----:B-----5:R1:W-:Y:S01]  /*3c0e0*/  @P1 STG.E [R4.64], R242 ;  /* 0x000000f204001986 */ /* 0x0203e2000c101908 */
[----:B------:R-:W-:-:S03]  /*3c0f0*/  ISETP.LT.AND P1, PT, R40, c[0x0][0x17c], !P0 ;  /* 0x00005f0028007a0c */ /* 0x000fc60004721270 */
[----:B------:R3:W-:Y:S01]  /*3c100*/  @P5 STG.E [R6.64], R248 ;  /* 0x000000f806005986 */ /* 0x0007e2000c101908 */
[----:B--2---:R-:W-:-:S03]  /*3c110*/  ISETP.LT.AND P5, PT, R33, c[0x0][0x17c], !P0 ;  /* 0x00005f0021007a0c */ /* 0x004fc600047a1270 */
[----:B------:R-:W2:Y:S01]  /*3c120*/  LDL.LU R40, [R1+0xe44] ;  /* 0x000e440001287983 */ /* 0x000ea20000300800 */
[----:B-1----:R-:W-:-:S03]  /*3c130*/  LEA R4, P6, R20, R3, 0x2 ;  /* 0x0000000314047211 */ /* 0x002fc600078c10ff */
[----:B------:R-:W5:Y:S01]  /*3c140*/  LDL.LU R33, [R1+0xe4c] ;  /* 0x000e4c0001217983 */ /* 0x000f620000300800 */
[----:B------:R-:W-:-:S03]  /*3c150*/  LEA.HI.X.SX32 R5, R20, R42, 0x2, P6 ;  /* 0x0000002a14057211 */ /* 0x000fc600030f16ff */
[----:B------:R-:W5:Y:S01]  /*3c160*/  LDL.LU R52, [R1+0x28] ;  /* 0x0000280001347983 */ /* 0x000f620000300800 */
[C---:B---3--:R-:W-:Y:S02]  /*3c170*/  LEA R6, P6, R2.reuse, R3, 0x2 ;  /* 0x0000000302067211 */ /* 0x048fe400078c10ff */
[C---:B------:R-:W-:Y:S01]  /*3c180*/  IADD3 R20, R2.reuse, c[0x0][0x198], RZ ;  /* 0x0000660002147a10 */ /* 0x040fe20007ffe0ff */
[----:B------:R1:W-:Y:S01]  /*3c190*/  @P4 STG.E [R4.64], R249 ;  /* 0x000000f904004986 */ /* 0x0003e2000c101908 */
[----:B------:R-:W-:-:S03]  /*3c1a0*/  LEA.HI.X.SX32 R7, R2, R42, 0x2, P6 ;  /* 0x0000002a02077211 */ /* 0x000fc600030f16ff */
[----:B------:R-:W3:Y:S04]  /*3c1b0*/  LDL.LU R21, [R1+0xe50] ;  /* 0x000e500001157983 */ /* 0x000ee80000300800 */
[----:B------:R-:W3:Y:S01]  /*3c1c0*/  LDL.LU R43, [R1+0x2c] ;  /* 0x00002c00012b7983 */ /* 0x000ee20000300800 */
[----:B-1----:R-:W-:-:S03]  /*3c1d0*/  LEA R4, P6, R20, R3, 0x2 ;  /* 0x0000000314047211 */ /* 0x002fc600078c10ff */
[----:B------:R1:W-:Y:S01]  /*3c1e0*/  @P3 STG.E [R6.64], R208 ;  /* 0x000000d006003986 */ /* 0x0003e2000c101908 */
[----:B------:R-:W-:Y:S02]  /*3c1f0*/  LEA.HI.X.SX32 R5, R20, R42, 0x2, P6 ;  /* 0x0000002a14057211 */ /* 0x000fe400030f16ff */
[----:B------:R-:W-:Y:S02]  /*3c200*/  ISETP.LT.AND P3, PT, R32, c[0x0][0x17c], !P0 ;  /* 0x00005f0020007a0c */ /* 0x000fe40004761270 */
[----:B------:R-:W3:Y:S01]  /*3c210*/  LDL.LU R32, [R1+0xe58] ;  /* 0x000e580001207983 */ /* 0x000ee20000300800 */
[----:B------:R-:W-:-:S03]  /*3c220*/  ISETP.LT.AND P4, PT, R35, c[0x0][0x17c], !P0 ;  /* 0x00005f0023007a0c */ /* 0x000fc60004781270 */
[----:B------:R-:W3:Y:S04]  /*3c230*/  LDL.LU R243, [R1+0x8] ;  /* 0x0000080001f37983 */ /* 0x000ee80000300800 */
[----:B------:R-:W3:Y:S04]  /*3c240*/  LDL.LU R35, [R1+0xe64] ;  /* 0x000e640001237983 */ /* 0x000ee80000300800 */
[----:B------:R1:W-:Y:S04]  /*3c250*/  @P2 STG.E [R4.64], R209 ;  /* 0x000000d104002986 */ /* 0x0003e8000c101908 */
[----:B------:R-:W3:Y:S01]  /*3c260*/  LDL.LU R242, [R1+0xc] ;  /* 0x00000c0001f27983 */ /* 0x000ee20000300800 */
[----:B----4-:R-:W-:-:S03]  /*3c270*/  ISETP.LT.AND P2, PT, R34, c[0x0][0x17c], !P0 ;  /* 0x00005f0022007a0c */ /* 0x010fc60004741270 */
[----:B------:R-:W4:Y:S01]  /*3c280*/  LDL.LU R34, [R1+0xe6c] ;  /* 0x000e6c0001227983 */ /* 0x000f220000300800 */
[----:B------:R-:W-:-:S04]  /*3c290*/  IADD3 R2, R20, c[0x0][0x198], RZ ;  /* 0x0000660014027a10 */ /* 0x000fc80007ffe0ff */
[CC--:B-1----:R-:W-:Y:S02]  /*3c2a0*/  LEA R6, P6, R2.reuse, R3.reuse, 0x2 ;  /* 0x0000000302067211 */ /* 0x0c2fe400078c10ff */
[C---:B------:R-:W-:Y:S02]  /*3c2b0*/  IADD3 R20, R2.reuse, c[0x0][0x198], RZ ;  /* 0x0000660002147a10 */ /* 0x040fe40007ffe0ff */
[-C--:B------:R-:W-:Y:S02]  /*3c2c0*/  LEA.HI.X.SX32 R7, R2, R42.reuse, 0x2, P6 ;  /* 0x0000002a02077211 */ /* 0x080fe400030f16ff */
[C---:B------:R-:W-:Y:S02]  /*3c2d0*/  LEA R4, P6, R20.reuse, R3, 0x2 ;  /* 0x0000000314047211 */ /* 0x040fe400078c10ff */
[C---:B------:R-:W-:Y:S01]  /*3c2e0*/  IADD3 R2, R20.reuse, c[0x0][0x198], RZ ;  /* 0x0000660014027a10 */ /* 0x040fe20007ffe0ff */
[----:B------:R1:W-:Y:S01]  /*3c2f0*/  @P1 STG.E [R6.64], R16 ;  /* 0x0000001006001986 */ /* 0x0003e2000c101908 */
[----:B------:R-:W-:-:S05]  /*3c300*/  LEA.HI.X.SX32 R5, R20, R42, 0x2, P6 ;  /* 0x0000002a14057211 */ /* 0x000fca00030f16ff */
[----:B------:R2:W-:Y:S01]  /*3c310*/  @P5 STG.E [R4.64], R17 ;  /* 0x0000001104005986 */ /* 0x0005e2000c101908 */
[CC--:B-1----:R-:W-:Y:S02]  /*3c320*/  LEA R6, P6, R2.reuse, R3.reuse, 0x2 ;  /* 0x0000000302067211 */ /* 0x0c2fe400078c10ff */
[C---:B------:R-:W-:Y:S02]  /*3c330*/  IADD3 R16, R2.reuse, c[0x0][0x198], RZ ;  /* 0x0000660002107a10 */ /* 0x040fe40007ffe0ff */
[-C--:B------:R-:W-:Y:S02]  /*3c340*/  LEA.HI.X.SX32 R7, R2, R42.reuse, 0x2, P6 ;  /* 0x0000002a02077211 */ /* 0x080fe400030f16ff */
[C---:B--2---:R-:W-:Y:S02]  /*3c350*/  LEA R4, P6, R16.reuse, R3, 0x2 ;  /* 0x0000000310047211 */ /* 0x044fe400078c10ff */
[C---:B------:R-:W-:Y:S02]  /*3c360*/  IADD3 R2, R16.reuse, c[0x0][0x198], RZ ;  /* 0x0000660010027a10 */ /* 0x040fe40007ffe0ff */
[----:B------:R-:W-:-:S02]  /*3c370*/  LEA.HI.X.SX32 R5, R16, R42, 0x2, P6 ;  /* 0x0000002a10057211 */ /* 0x000fc400030f16ff */
[----:B------:R-:W-:Y:S02]  /*3c380*/  ISETP.LT.AND P1, PT, R40, c[0x0][0x17c], !P0 ;  /* 0x00005f0028007a0c */ /* 0x000fe40004721270 */
[----:B------:R-:W-:Y:S01]  /*3c390*/  IADD3 R16, R2, c[0x0][0x198], RZ ;  /* 0x0000660002107a10 */ /* 0x000fe20007ffe0ff */
[----:B-----5:R1:W-:Y:S01]  /*3c3a0*/  @P4 STG.E [R6.64], R52 ;  /* 0x0000003406004986 */ /* 0x0203e2000c101908 */
[----:B------:R-:W-:-:S03]  /*3c3b0*/  ISETP.LT.AND P5, PT, R33, c[0x0][0x17c], !P0 ;  /* 0x00005f0021007a0c */ /* 0x000fc600047a1270 */
[----:B------:R-:W2:Y:S01]  /*3c3c0*/  LDL.LU R33, [R1+0xe70] ;  /* 0x000e700001217983 */ /* 0x000ea20000300800 */
[----:B---3--:R-:W-:-:S03]  /*3c3d0*/  ISETP.LT.AND P4, PT, R21, c[0x0][0x17c], !P0 ;  /* 0x00005f0015007a0c */ /* 0x008fc60004781270 */
[----:B------:R-:W3:Y:S01]  /*3c3e0*/  LDL.LU R21, [R1+0xe78] ;  /* 0x000e780001157983 */ /* 0x000ee20000300800 */
[----:B-1----:R-:W-:-:S03]  /*3c3f0*/  LEA R6, P6, R2, R3, 0x2 ;  /* 0x0000000302067211 */ /* 0x002fc600078c10ff */
[----:B------:R1:W-:Y:S01]  /*3c400*/  @P3 STG.E [R4.64], R43 ;  /* 0x0000002b04003986 */ /* 0x0003e2000c101908 */
[----:B------:R-:W-:Y:S02]  /*3c410*/  LEA.HI.X.SX32 R7, R2, R42, 0x2, P6 ;  /* 0x0000002a02077211 */ /* 0x000fe400030f16ff */
[----:B-1----:R-:W-:-:S04]  /*3c420*/  LEA R4, P6, R16, R3, 0x2 ;  /* 0x0000000310047211 */ /* 0x002fc800078c10ff */
[----:B------:R-:W-:Y:S01]  /*3c430*/  LEA.HI.X.SX32 R5, R16, R42, 0x2, P6 ;  /* 0x0000002a10057211 */ /* 0x000fe200030f16ff */
[----:B------:R1:W-:Y:S01]  /*3c440*/  @P2 STG.E [R6.64], R243 ;  /* 0x000000f306002986 */ /* 0x0003e2000c101908 */
[----:B------:R-:W-:-:S03]  /*3c450*/  ISETP.LT.AND P3, PT, R32, c[0x0][0x17c], !P0 ;  /* 0x00005f0020007a0c */ /* 0x000fc60004761270 */
[----:B------:R-:W5:Y:S04]  /*3c460*/  LDL.LU R32, [R1+0xe7c] ;  /* 0x000e7c0001207983 */ /* 0x000f680000300800 */
[----:B------:R-:W5:Y:S04]  /*3c470*/  LDL.LU R20, [R1+0xe80] ;  /* 0x000e800001147983 */ /* 0x000f680000300800 */
[----:B------:R4:W-:Y:S04]  /*3c480*/  @P1 STG.E [R4.64], R242 ;  /* 0x000000f204001986 */ /* 0x0009e8000c101908 */
[----:B-1----:R-:W5:Y:S01]  /*3c490*/  LDL.LU R243, [R1+0x18] ;  /* 0x0000180001f37983 */ /* 0x002f620000300800 */
[----:B----4-:R-:W-:-:S03]  /*3c4a0*/  ISETP.LT.AND P1, PT, R34, c[0x0][0x17c], !P0 ;  /* 0x00005f0022007a0c */ /* 0x010fc60004721270 */
[----:B------:R-:W4:Y:S04]  /*3c4b0*/  LDL.LU R34, [R1+0xe94] ;  /* 0x000e940001227983 */ /* 0x000f280000300800 */
[----:B------:R-:W4:Y:S04]  /*3c4c0*/  LDL.LU R242, [R1+0x1c] ;  /* 0x00001c0001f27983 */ /* 0x000f280000300800 */
[----:B------:R-:W4:Y:S01]  /*3c4d0*/  LDL.LU R17, [R1+0xe98] ;  /* 0x000e980001117983 */ /* 0x000f220000300800 */
[----:B------:R-:W-:-:S04]  /*3c4e0*/  IADD3 R2, R16, c[0x0][0x198], RZ ;  /* 0x0000660010027a10 */ /* 0x000fc80007ffe0ff */
[CC--:B------:R-:W-:Y:S02]  /*3c4f0*/  LEA R6, P6, R2.reuse, R3.reuse, 0x2 ;  /* 0x0000000302067211 */ /* 0x0c0fe400078c10ff */
[C---:B------:R-:W-:Y:S02]  /*3c500*/  IADD3 R16, R2.reuse, c[0x0][0x198], RZ ;  /* 0x0000660002107a10 */ /* 0x040fe40007ffe0ff */
[-C--:B------:R-:W-:Y:S02]  /*3c510*/  LEA.HI.X.SX32 R7, R2, R42.reuse, 0x2, P6 ;  /* 0x0000002a02077211 */ /* 0x080fe400030f16ff */
[C---:B------:R-:W-:Y:S02]  /*3c520*/  LEA R4, P6, R16.reuse, R3, 0x2 ;  /* 0x0000000310047211 */ /* 0x040fe400078c10ff */
[C---:B------:R-:W-:Y:S01]  /*3c530*/  IADD3 R2, R16.reuse, c[0x0][0x198], RZ ;  /* 0x0000660010027a10 */ /* 0x040fe20007ffe0ff */
[----:B------:R1:W-:Y:S01]  /*3c540*/  @P5 STG.E [R6.64], R246 ;  /* 0x000000f606005986 */ /* 0x0003e2000c101908 */
[----:B------:R-:W-:-:S02]  /*3c550*/  LEA.HI.X.SX32 R5, R16, R42, 0x2, P6 ;  /* 0x0000002a10057211 */ /* 0x000fc400030f16ff */
[----:B------:R-:W-:Y:S02]  /*3c560*/  ISETP.LT.AND P2, PT, R35, c[0x0][0x17c], !P0 ;  /* 0x00005f0023007a0c */ /* 0x000fe40004741270 */
[C---:B------:R-:W-:Y:S01]  /*3c570*/  IADD3 R16, R2.reuse, c[0x0][0x198], RZ ;  /* 0x0000660002107a10 */ /* 0x040fe20007ffe0ff */
[----:B------:R2:W-:Y:S01]  /*3c580*/  @P4 STG.E [R4.64], R247 ;  /* 0x000000f704004986 */ /* 0x0005e2000c101908 */
[----:B-1----:R-:W-:-:S04]  /*3c590*/  LEA R6, P6, R2, R3, 0x2 ;  /* 0x0000000302067211 */ /* 0x002fc800078c10ff */
[-C--:B------:R-:W-:Y:S02]  /*3c5a0*/  LEA.HI.X.SX32 R7, R2, R42.reuse, 0x2, P6 ;  /* 0x0000002a02077211 */ /* 0x080fe400030f16ff */
[C---:B--2---:R-:W-:Y:S02]  /*3c5b0*/  LEA R4, P6, R16.reuse, R3, 0x2 ;  /* 0x0000000310047211 */ /* 0x044fe400078c10ff */
[C---:B------:R-:W-:Y:S01]  /*3c5c0*/  IADD3 R2, R16.reuse, c[0x0][0x198], RZ ;  /* 0x0000660010027a10 */ /* 0x040fe20007ffe0ff */
[----:B------:R1:W-:Y:S01]  /*3c5d0*/  @P3 STG.E [R6.64], R22 ;  /* 0x0000001606003986 */ /* 0x0003e2000c101908 */
[----:B------:R-:W-:Y:S02]  /*3c5e0*/  LEA.HI.X.SX32 R5, R16, R42, 0x2, P6 ;  /* 0x0000002a10057211 */ /* 0x000fe400030f16ff */
[----:B------:R-:W-:Y:S02]  /*3c5f0*/  ISETP.LT.AND P5, PT, R33, c[0x0][0x17c], !P0 ;  /* 0x00005f0021007a0c */ /* 0x000fe400047a1270 */
[----:B------:R-:W-:Y:S01]  /*3c600*/  IADD3 R16, R2, c[0x0][0x198], RZ ;  /* 0x0000660002107a10 */ /* 0x000fe20007ffe0ff */
[----:B------:R-:W2:Y:S01]  /*3c610*/  LDL.LU R33, [R1+0xe9c] ;  /* 0x000e9c0001217983 */ /* 0x000ea20000300800 */
[----:B---3--:R-:W-:-:S03]  /*3c620*/  ISETP.LT.AND P4, PT, R21, c[0x0][0x17c], !P0 ;  /* 0x00005f0015007a0c */ /* 0x008fc60004781270 */
[----:B------:R-:W3:Y:S01]  /*3c630*/  LDL.LU R21, [R1+0xea0] ;  /* 0x000ea00001157983 */ /* 0x000ee20000300800 */
[----:B-1----:R-:W-:-:S03]  /*3c640*/  LEA R6, P6, R2, R3, 0x2 ;  /* 0x0000000302067211 */ /* 0x002fc600078c10ff */
[----:B------:R1:W-:Y:S01]  /*3c650*/  @P2 STG.E [R4.64], R23 ;  /* 0x0000001704002986 */ /* 0x0003e2000c101908 */
[----:B------:R-:W-:Y:S02]  /*3c660*/  LEA.HI.X.SX32 R7, R2, R42, 0x2, P6 ;  /* 0x0000002a02077211 */ /* 0x000fe400030f16ff */
[----:B-1----:R-:W-:-:S04]  /*3c670*/  LEA R4, P6, R16, R3, 0x2 ;  /* 0x0000000310047211 */ /* 0x002fc800078c10ff */
[----:B------:R-:W-:Y:S02]  /*3c680*/  LEA.HI.X.SX32 R5, R16, R42, 0x2, P6 ;  /* 0x0000002a10057211 */ /* 0x000fe400030f16ff */
[----:B-----5:R-:W-:Y:S02]  /*3c690*/  ISETP.LT.AND P3, PT, R32, c[0x0][0x17c], !P0 ;  /* 0x00005f0020007a0c */ /* 0x020fe40004761270 */
[----:B------:R-:W3:Y:S01]  /*3c6a0*/  LDL.LU R32, [R1+0xea4] ;  /* 0x000ea40001207983 */ /* 0x000ee20000300800 */
[----:B------:R-:W-:-:S03]  /*3c6b0*/  ISETP.LT.AND P2, PT, R20, c[0x0][0x17c], !P0 ;  /* 0x00005f0014007a0c */ /* 0x000fc60004741270 */
[----:B------:R-:W3:Y:S04]  /*3c6c0*/  LDL.LU R20, [R1+0xeb4] ;  /* 0x000eb40001147983 */ /* 0x000ee80000300800 */
[----:B------:R-:W3:Y:S04]  /*3c6d0*/  LDL.LU R23, [R1+0xeb8] ;  /* 0x000eb80001177983 */ /* 0x000ee80000300800 */
[----:B------:R1:W-:Y:S04]  /*3c6e0*/  @P1 STG.E [R6.64], R243 ;  /* 0x000000f306001986 */ /* 0x0003e8000c101908 */
[----:B----4-:R4:W-:Y:S01]  /*3c6f0*/  @P5 STG.E [R4.64], R242 ;  /* 0x000000f204005986 */ /* 0x0109e2000c101908 */
[----:B------:R-:W-:-:S03]  /*3c700*/  ISETP.LT.AND P5, PT, R17, c[0x0][0x17c], !P0 ;  /* 0x00005f0011007a0c */ /* 0x000fc600047a1270 */
[----:B------:R-:W5:Y:S01]  /*3c710*/  LDL.LU R17, [R1+0xec0] ;  /* 0x000ec00001117983 */ /* 0x000f620000300800 */
[----:B------:R-:W-:Y:S02]  /*3c720*/  IADD3 R2, R16, c[0x0][0x198], RZ ;  /* 0x0000660010027a10 */ /* 0x000fe40007ffe0ff */
[----:B------:R-:W-:Y:S01]  /*3c730*/  ISETP.LT.AND P1, PT, R34, c[0x0][0x17c], !P0 ;  /* 0x00005f0022007a0c */ /* 0x000fe20004721270 */
[----:B------:R-:W5:Y:S01]  /*3c740*/  LDL.LU R22, [R1+0xec4] ;  /* 0x000ec40001167983 */ /* 0x000f620000300800 */
[CC--:B-1----:R-:W-:Y:S02]  /*3c750*/  LEA R6, P6, R2.reuse, R3.reuse, 0x2 ;  /* 0x0000000302067211 */ /* 0x0c2fe400078c10ff */
[C---:B------:R-:W-:Y:S02]  /*3c760*/  IADD3 R16, R2.reuse, c[0x0][0x198], RZ ;  /* 0x0000660002107a10 */ /* 0x040fe40007ffe0ff */
[----:B------:R-:W-:Y:S02]  /*3c770*/  LEA.HI.X.SX32 R7, R2, R42, 0x2, P6 ;  /* 0x0000002a02077211 */ /* 0x000fe400030f16ff */
[----:B----4-:R-:W-:-:S02]  /*3c780*/  LEA R4, P6, R16, R3, 0x2 ;  /* 0x0000000310047211 */ /* 0x010fc400078c10ff */
[C---:B------:R-:W-:Y:S01]  /*3c790*/  IADD3 R2, R16.reuse, c[0x0][0x198], RZ ;  /* 0x0000660010027a10 */ /* 0x040fe20007ffe0ff */
[----:B------:R1:W-:Y:S01]  /*3c7a0*/  @P4 STG.E [R6.64], R250 ;  /* 0x000000fa06004986 */ /* 0x0003e2000c101908 */
[----:B------:R-:W-:Y:S02]  /*3c7b0*/  LEA.HI.X.SX32 R5, R16, R42, 0x2, P6 ;  /* 0x0000002a10057211 */ /* 0x000fe400030f16ff */
[----:B------:R-:W-:-:S03]  /*3c7c0*/  IADD3 R16, R2, c[0x0][0x198], RZ ;  /* 0x0000660002107a10 */ /* 0x000fc60007ffe0ff */
[----:B------:R4:W-:Y:S01]  /*3c7d0*/  @P3 STG.E [R4.64], R251 ;  /* 0x000000fb04003986 */ /* 0x0009e2000c101908 */
[----:B-1----:R-:W-:-:S04]  /*3c7e0*/  LEA R6, P6, R2, R3, 0x2 ;  /* 0x0000000302067211 */ /* 0x002fc800078c10ff */
[-C--:B------:R-:W-:Y:S02]  /*3c7f0*/  LEA.HI.X.SX32 R7, R2, R42.reuse, 0x2, P6 ;  /* 0x0000002a02077211 */ /* 0x080fe400030f16ff */
[C---:B----4-:R-:W-:Y:S02]  /*3c800*/  LEA R4, P6, R16.reuse, R3, 0x2 ;  /* 0x0000000310047211 */ /* 0x050fe400078c10ff */
[C---:B------:R-:W-:Y:S01]  /*3c810*/  IADD3 R2, R16.reuse, c[0x0][0x198], RZ ;  /* 0x0000660010027a10 */ /* 0x040fe20007ffe0ff */
[----:B------:R1:W-:Y:S01]  /*3c820*/  @P2 STG.E [R6.64], R210 ;  /* 0x000000d206002986 */ /* 0x0003e2000c101908 */
[----:B------:R-:W-:Y:S02]  /*3c830*/  LEA.HI.X.SX32 R5, R16, R42, 0x2, P6 ;  /* 0x0000002a10057211 */ /* 0x000fe400030f16ff */
[----:B------:R-:W-:Y:S02]  /*3c840*/  IADD3 R16, R2, c[0x0][0x198], RZ ;  /* 0x0000660002107a10 */ /* 0x000fe40007ffe0ff */
[----:B--2---:R-:W-:Y:S01]  /*3c850*/  ISETP.LT.AND P4, PT, R33, c[0x0][0x17c], !P0 ;  /* 0x00005f0021007a0c */ /* 0x004fe20004781270 */
[----:B------:R2:W-:Y:S01]  /*3c860*/  @P1 STG.E [R4.64], R211 ;  /* 0x000000d304001986 */ /* 0x0005e2000c101908 */
[----:B---3--:R-:W-:-:S03]  /*3c870*/  ISETP.LT.AND P3, PT, R21, c[0x0][0x17c], !P0 ;  /* 0x00005f0015007a0c */ /* 0x008fc60004761270 */
[----:B------:R-:W3:Y:S01]  /*3c880*/  LDL.LU R21, [R1+0xecc] ;  /* 0x000ecc0001157983 */ /* 0x000ee20000300800 */
[----:B-1----:R-:W-:-:S04]  /*3c890*/  LEA R6, P6, R2, R3, 0x2 ;  /* 0x0000000302067211 */ /* 0x002fc800078c10ff */
[----:B------:R-:W-:Y:S02]  /*3c8a0*/  LEA.HI.X.SX32 R7, R2, R42, 0x2, P6 ;  /* 0x0000002a02077211 */ /* 0x000fe400030f16ff */
[----:B--2---:R-:W-:-:S04]  /*3c8b0*/  LEA R4, P6, R16, R3, 0x2 ;  /* 0x0000000310047211 */ /* 0x004fc800078c10ff */
[----:B------:R-:W-:Y:S01]  /*3c8c0*/  LEA.HI.X.SX32 R5, R16, R42, 0x2, P6 ;  /* 0x0000002a10057211 */ /* 0x000fe200030f16ff */
[----:B------:R1:W-:Y:S04]  /*3c8d0*/  @P5 STG.E [R6.64], R18 ;  /* 0x0000001206005986 */ /* 0x0003e8000c101908 */
[----:B------:R2:W-:Y:S01]  /*3c8e0*/  @P4 STG.E [R4.64], R19 ;  /* 0x0000001304004986 */ /* 0x0005e2000c101908 */
[----:B------:R-:W-:-:S03]  /*3c8f0*/  ISETP.LT.AND P2, PT, R32, c[0x0][0x17c], !P0 ;  /* 0x00005f0020007a0c */ /* 0x000fc60004741270 */
[----:B------:R-:W4:Y:S01]  /*3c900*/  LDL.LU R32, [R1+0xed4] ;  /* 0x000ed40001207983 */ /* 0x000f220000300800 */
[----:B------:R-:W-:-:S03]  /*3c910*/  ISETP.LT.AND P1, PT, R20, c[0x0][0x17c], !P0 ;  /* 0x00005f0014007a0c */ /* 0x000fc60004721270 */
[----:B------:R-:W4:Y:S01]  /*3c920*/  LDL.LU R20, [R1+0xed8] ;  /* 0x000ed80001147983 */ /* 0x000f220000300800 */
[----:B------:R-:W-:-:S03]  /*3c930*/  ISETP.LT.AND P5, PT, R23, c[0x0][0x17c], !P0 ;  /* 0x00005f0017007a0c */ /* 0x000fc600047a1270 */
[----:B------:R-:W4:Y:S01]  /*3c940*/  LDL.LU R23, [R1+0xedc] ;  /* 0x000edc0001177983 */ /* 0x000f220000300800 */
[----:B-----5:R-:W-:-:S03]  /*3c950*/  ISETP.LT.AND P4, PT, R17, c[0x0][0x17c], !P0 ;  /* 0x00005f0011007a0c */ /* 0x020fc60004781270 */
[----:B------:R-:W5:Y:S01]  /*3c960*/  LDL.LU R17, [R1+0xee4] ;  /* 0x000ee40001117983 */ /* 0x000f620000300800 */
[----:B------:R-:W-:-:S04]  /*3c970*/  IADD3 R2, R16, c[0x0][0x198], RZ ;  /* 0x0000660010027a10 */ /* 0x000fc80007ffe0ff */
[CC--:B-1----:R-:W-:Y:S02]  /*3c980*/  LEA R6, P6, R2.reuse, R3.reuse, 0x2 ;  /* 0x0000000302067211 */ /* 0x0c2fe400078c10ff */
[C---:B------:R-:W-:Y:S02]  /*3c990*/  IADD3 R16, R2.reuse, c[0x0][0x198], RZ ;  /* 0x0000660002107a10 */ /* 0x040fe40007ffe0ff */
[-C--:B------:R-:W-:Y:S02]  /*3c9a0*/  LEA.HI.X.SX32 R7, R2, R42.reuse, 0x2, P6 ;  /* 0x0000002a02077211 */ /* 0x080fe400030f16ff */
[C---:B--2---:R-:W-:Y:S02]  /*3c9b0*/  LEA R4, P6, R16.reuse, R3, 0x2 ;  /* 0x0000000310047211 */ /* 0x044fe400078c10ff */
[C---:B------:R-:W-:Y:S01]  /*3c9c0*/  IADD3 R2, R16.reuse, c[0x0][0x198], RZ ;  /* 0x0000660010027a10 */ /* 0x040fe20007ffe0ff */
[----:B------:R1:W-:Y:S01]  /*3c9d0*/  @P3 STG.E [R6.64], R80 ;  /* 0x0000005006003986 */ /* 0x0003e2000c101908 */
[----:B------:R-:W-:-:S02]  /*3c9e0*/  LEA.HI.X.SX32 R5, R16, R42, 0x2, P6 ;  /* 0x0000002a10057211 */ /* 0x000fc400030f16ff */
[----:B------:R-:W-:Y:S02]  /*3c9f0*/  IADD3 R16, R2, c[0x0][0x198], RZ ;  /* 0x0000660002107a10 */ /* 0x000fe40007ffe0ff */
[----:B------:R-:W-:Y:S01]  /*3ca00*/  ISETP.LT.AND P3, PT, R22, c[0x0][0x17c], !P0 ;  /* 0x00005f0016007a0c */ /* 0x000fe20004761270 */
[----:B------:R2:W-:Y:S04]  /*3ca10*/  @P2 STG.E [R4.64], R81 ;  /* 0x0000005104002986 */ /* 0x0005e8000c101908 */
[----:B------:R-:W5:Y:S01]  /*3ca20*/  LDL.LU R22, [R1+0xee8] ;  /* 0x000ee80001167983 */ /* 0x000f620000300800 */
[----:B-1----:R-:W-:-:S04]  /*3ca30*/  LEA R6, P6, R2, R3, 0x2 ;  /* 0x0000000302067211 */ /* 0x002fc800078c10ff */
[-C--:B------:R-:W-:Y:S02]  /*3ca40*/  LEA.HI.X.SX32 R7, R2, R42.reuse, 0x2, P6 ;  /* 0x0000002a02077211 */ /* 0x080fe400030f16ff */
[C---:B--2---:R-:W-:Y:S02]  /*3ca50*/  LEA R4, P6, R16.reuse, R3, 0x2 ;  /* 0x0000000310047211 */ /* 0x044fe400078c10ff */
[C---:B------:R-:W-:Y:S01]  /*3ca60*/  IADD3 R2, R16.reuse, c[0x0][0x198], RZ ;  /* 0x0000660010027a10 */ /* 0x040fe20007ffe0ff */
[----:B------:R1:W-:Y:S01]  /*3ca70*/  @P1 STG.E [R6.64], R76 ;  /* 0x0000004c06001986 */ /* 0x0003e2000c101908 */
[----:B------:R-:W-:Y:S02]  /*3ca80*/  LEA.HI.X.SX32 R5, R16, R42, 0x2, P6 ;  /* 0x0000002a10057211 */ /* 0x000fe400030f16ff */
[----:B------:R-:W-:-:S03]  /*3ca90*/  IADD3 R16, R2, c[0x0][0x198], RZ ;  /* 0x0000660002107a10 */ /* 0x000fc60007ffe0ff */
[----:B------:R2:W-:Y:S01]  /*3caa0*/  @P5 STG.E [R4.64], R77 ;  /* 0x0000004d04005986 */ /* 0x0005e2000c101908 */
[----:B---3--:R-:W-:-:S03]  /*3cab0*/  ISETP.LT.AND P2, PT, R21, c[0x0][0x17c], !P0 ;  /* 0x00005f0015007a0c */ /* 0x008fc60004741270 */
[----:B------:R-:W3:Y:S01]  /*3cac0*/  LDL.LU R21, [R1+0xefc] ;  /* 0x000efc0001157983 */ /* 0x000ee20000300800 */
[----:B-1----:R-:W-:-:S03]  /*3cad0*/  LEA R6, P6, R2, R3, 0x2 ;  /* 0x0000000302067211 */ /* 0x002fc600078c10ff */
[----:B------:R-:W3:Y:S01]  /*3cae0*/  LDL.LU R18, [R1+0xf00] ;  /* 0x000f000001127983 */ /* 0x000ee20000300800 */
[----:B------:R-:W-:Y:S02]  /*3caf0*/  LEA.HI.X.SX32 R7, R2, R42, 0x2, P6 ;  /* 0x0000002a02077211 */ /* 0x000fe400030f16ff */
[----:B--2---:R-:W-:-:S04]  /*3cb00*/  LEA R4, P6, R16, R3, 0x2 ;  /* 0x0000000310047211 */ /* 0x004fc800078c10ff */
[----:B------:R-:W-:Y:S01]  /*3cb10*/  LEA.HI.X.SX32 R5, R16, R42, 0x2, P6 ;  /* 0x0000002a10057211 */ /* 0x000fe200030f16ff */
[----:B------:R1:W-:Y:S04]  /*3cb20*/  @P4 STG.E [R6.64], R72 ;  /* 0x0000004806004986 */ /* 0x0003e8000c101908 */
[----:B------:R2:W-:Y:S01]  /*3cb30*/  @P3 STG.E [R4.64], R73 ;  /* 0x0000004904003986 */ /* 0x0005e2000c101908 */
[----:B----4-:R-:W-:-:S03]  /*3cb40*/  ISETP.LT.AND P5, PT, R20, c[0x0][0x17c], !P0 ;  /* 0x00005f0014007a0c */ /* 0x010fc600047a1270 */
[----:B------:R-:W4:Y:S04]  /*3cb50*/  LDL.LU R20, [R1+0xf04] ;  /* 0x000f040001147983 */ /* 0x000f280000300800 */
[----:B------:R-:W4:Y:S01]  /*3cb60*/  LDL.LU R19, [R1+0xf08] ;  /* 0x000f080001137983 */ /* 0x000f220000300800 */
[----:B-----5:R-:W-:-:S03]  /*3cb70*/  ISETP.LT.AND P3, PT, R17, c[0x0][0x17c], !P0 ;  /* 0x00005f0011007a0c */ /* 0x020fc60004761270 */
[----:B------:R-:W5:Y:S01]  /*3cb80*/  LDL.LU R17, [R1+0xf0c] ;  /* 0x000f0c0001117983 */ /* 0x000f620000300800 */
[----:B------:R-:W-:Y:S02]  /*3cb90*/  IADD3 R2, R16, c[0x0][0x198], RZ ;  /* 0x0000660010027a10 */ /* 0x000fe40007ffe0ff */
[----:B------:R-:W-:Y:S02]  /*3cba0*/  ISETP.LT.AND P1, PT, R32, c[0x0][0x17c], !P0 ;  /* 0x00005f0020007a0c */ /* 0x000fe40004721270 */
[CC--:B-1----:R-:W-:Y:S02]  /*3cbb0*/  LEA R6, P6, R2.reuse, R3.reuse, 0x2 ;  /* 0x0000000302067211 */ /* 0x0c2fe400078c10ff */
[C---:B------:R-:W-:Y:S02]  /*3cbc0*/  IADD3 R16, R2.reuse, c[0x0][0x198], RZ ;  /* 0x0000660002107a10 */ /* 0x040fe40007ffe0ff */
[----:B------:R-:W-:Y:S02]  /*3cbd0*/  LEA.HI.X.SX32 R7, R2, R42, 0x2, P6 ;  /* 0x0000002a02077211 */ /* 0x000fe400030f16ff */
[----:B--2---:R-:W-:-:S02]  /*3cbe0*/  LEA R4, P6, R16, R3, 0x2 ;  /* 0x0000000310047211 */ /* 0x004fc400078c10ff */
[C---:B------:R-:W-:Y:S01]  /*3cbf0*/  IADD3 R2, R16.reuse, c[0x0][0x198], RZ ;  /* 0x0000660010027a10 */ /* 0x040fe20007ffe0ff */
[----:B------:R1:W-:Y:S01]  /*3cc00*/  @P2 STG.E [R6.64], R68 ;  /* 0x0000004406002986 */ /* 0x0003e2000c101908 */
[----:B------:R-:W-:Y:S02]  /*3cc10*/  LEA.HI.X.SX32 R5, R16, R42, 0x2, P6 ;  /* 0x0000002a10057211 */ /* 0x000fe400030f16ff */
[----:B------:R-:W-:Y:S02]  /*3cc20*/  ISETP.LT.AND P4, PT, R23, c[0x0][0x17c], !P0 ;  /* 0x00005f0017007a0c */ /* 0x000fe40004781270 */
[----:B------:R-:W-:Y:S01]  /*3cc30*/  IADD3 R16, R2, c[0x0][0x198], RZ ;  /* 0x0000660002107a10 */ /* 0x000fe20007ffe0ff */
[----:B------:R2:W-:Y:S01]  /*3cc40*/  @P1 STG.E [R4.64], R69 ;  /* 0x0000004504001986 */ /* 0x0005e2000c101908 */
[----:B------:R-:W-:-:S03]  /*3cc50*/  ISETP.LT.AND P2, PT, R22, c[0x0][0x17c], !P0 ;  /* 0x00005f0016007a0c */ /* 0x000fc60004741270 */
        /* <DEDUP_REMOVED lines=11> */
[-C--:B-1----:R-:W-:Y:S02]  /*3cd10*/  LEA R6, P6, R2, R3.reuse, 0x2 ;  /* 0x0000000302067211 */ /* 0x082fe400078c10ff */
[----:B------:R-:W-:Y:S02]  /*3cd20*/  ISETP.LT.AND P5, PT, R18, c[0x0][0x17c], !P0 ;  /* 0x00005f0012007a0c */ /* 0x000fe400047a1270 */
[----:B------:R-:W3:Y:S01]  /*3cd30*/  LDL.LU R18, [R1+0xf2c] ;  /* 0x000f2c0001127983 */ /* 0x000ee20000300800 */
[----:B------:R-:W-:Y:S02]  /*3cd40*/  LEA.HI.X.SX32 R7, R2, R42, 0x2, P6 ;  /* 0x0000002a02077211 */ /* 0x000fe400030f16ff */
[----:B--2---:R-:W-:-:S04]  /*3cd50*/  LEA R4, P6, R16, R3, 0x2 ;  /* 0x0000000310047211 */ /* 0x004fc800078c10ff */
[----:B------:R-:W-:Y:S01]  /*3cd60*/  LEA.HI.X.SX32 R5, R16, R42, 0x2, P6 ;  /* 0x0000002a10057211 */ /* 0x000fe200030f16ff */
[----:B------:R1:W-:Y:S04]  /*3cd70*/  @P3 STG.E [R6.64], R36 ;  /* 0x0000002406003986 */ /* 0x0003e8000c101908 */
[----:B------:R2:W-:Y:S01]  /*3cd80*/  @P2 STG.E [R4.64], R37 ;  /* 0x0000002504002986 */ /* 0x0005e2000c101908 */
[----:B----4-:R-:W-:-:S03]  /*3cd90*/  ISETP.LT.AND P4, PT, R20, c[0x0][0x17c], !P0 ;  /* 0x00005f0014007a0c */ /* 0x010fc60004781270 */
        /* <DEDUP_REMOVED lines=13> */
[----:B------:R-:W-:-:S03]  /*3ce70*/  IADD3 R16, R2, c[0x0][0x198], RZ ;  /* 0x0000660002107a10 */ /* 0x000fc60007ffe0ff */
        /* <DEDUP_REMOVED lines=198> */
[C---:B------:R-:W-:Y:S01]  /*3dae0*/  LEA.HI.X.SX32 R5, R16.reuse, R42, 0x2, P6 ;  /* 0x0000002a10057211 */ /* 0x040fe200030f16ff */
[----:B------:R-:W-:Y:S01]  /*3daf0*/  @P2 STG.E [R6.64], R12 ;  /* 0x0000000c06002986 */ /* 0x000fe2000c101908 */
[----:B------:R-:W-:-:S03]  /*3db00*/  IADD3 R2, R16, c[0x0][0x198], RZ ;  /* 0x0000660010027a10 */ /* 0x000fc60007ffe0ff */
[----:B------:R1:W-:Y:S01]  /*3db10*/  @P1 STG.E [R4.64], R13 ;  /* 0x0000000d04001986 */ /* 0x0003e2000c101908 */
[----:B----4-:R-:W-:-:S03]  /*3db20*/  ISETP.LT.AND P3, PT, R20, c[0x0][0x17c], !P0 ;  /* 0x00005f0014007a0c */ /* 0x010fc60004761270 */
[----:B------:R-:W2:Y:S01]  /*3db30*/  LDL.LU R20, [R1+0x1024] ;  /* 0x0010240001147983 */ /* 0x000ea20000300800 */
[----:B------:R-:W-:-:S03]  /*3db40*/  ISETP.LT.AND P2, PT, R19, c[0x0][0x17c], !P0 ;  /* 0x00005f0013007a0c */ /* 0x000fc60004741270 */
[----:B------:R-:W4:Y:S01]  /*3db50*/  LDL.LU R19, [R1+0x1038] ;  /* 0x0010380001137983 */ /* 0x000f220000300800 */
[----:B-----5:R-:W-:-:S03]  /*3db60*/  ISETP.LT.AND P1, PT, R17, c[0x0][0x17c], !P0 ;  /* 0x00005f0011007a0c */ /* 0x020fc60004721270 */
[----:B------:R-:W5:Y:S04]  /*3db70*/  LDL.LU R17, [R1+0x1040] ;  /* 0x0010400001117983 */ /* 0x000f680000300800 */
[----:B------:R-:W5:Y:S04]  /*3db80*/  LDL.LU R16, [R1+0x1044] ;  /* 0x0010440001107983 */ /* 0x000f680000300800 */
[----:B-1----:R-:W5:Y:S01]  /*3db90*/  LDL.LU R13, [R1+0x1048] ;  /* 0x00104800010d7983 */ /* 0x002f620000300800 */
[C---:B------:R-:W-:Y:S02]  /*3dba0*/  LEA R6, P6, R2.reuse, R3, 0x2 ;  /* 0x0000000302067211 */ /* 0x040fe400078c10ff */
[----:B------:R-:W-:-:S02]  /*3dbb0*/  IADD3 R12, R2, c[0x0][0x198], RZ ;  /* 0x00006600020c7a10 */ /* 0x000fc40007ffe0ff */
[-C--:B------:R-:W-:Y:S02]  /*3dbc0*/  LEA.HI.X.SX32 R7, R2, R42.reuse, 0x2, P6 ;  /* 0x0000002a02077211 */ /* 0x080fe400030f16ff */
[C---:B------:R-:W-:Y:S02]  /*3dbd0*/  LEA R4, P6, R12.reuse, R3, 0x2 ;  /* 0x000000030c047211 */ /* 0x040fe400078c10ff */
[C---:B------:R-:W-:Y:S01]  /*3dbe0*/  IADD3 R2, R12.reuse, c[0x0][0x198], RZ ;  /* 0x000066000c027a10 */ /* 0x040fe20007ffe0ff */
[----:B------:R1:W-:Y:S01]  /*3dbf0*/  @P5 STG.E [R6.64], R106 ;  /* 0x0000006a06005986 */ /* 0x0003e2000c101908 */
[----:B------:R-:W-:Y:S02]  /*3dc00*/  LEA.HI.X.SX32 R5, R12, R42, 0x2, P6 ;  /* 0x0000002a0c057211 */ /* 0x000fe400030f16ff */
[----:B------:R-:W-:-:S03]  /*3dc10*/  IADD3 R12, R2, c[0x0][0x198], RZ ;  /* 0x00006600020c7a10 */ /* 0x000fc60007ffe0ff */
[----:B------:R1:W-:Y:S02]  /*3dc20*/  @P4 STG.E [R4.64], R107 ;  /* 0x0000006b04004986 */ /* 0x0003e4000c101908 */
[----:B-1----:R-:W-:-:S04]  /*3dc30*/  LEA R6, P6, R2, R3, 0x2 ;  /* 0x0000000302067211 */ /* 0x002fc800078c10ff */
[-C--:B------:R-:W-:Y:S02]  /*3dc40*/  LEA.HI.X.SX32 R7, R2, R42.reuse, 0x2, P6 ;  /* 0x0000002a02077211 */ /* 0x080fe400030f16ff */
[CC--:B------:R-:W-:Y:S02]  /*3dc50*/  LEA R4, P6, R12.reuse, R3.reuse, 0x2 ;  /* 0x000000030c047211 */ /* 0x0c0fe400078c10ff */
[C---:B------:R-:W-:Y:S01]  /*3dc60*/  IADD3 R2, R12.reuse, c[0x0][0x198], RZ ;  /* 0x000066000c027a10 */ /* 0x040fe20007ffe0ff */
[----:B------:R1:W-:Y:S01]  /*3dc70*/  @P3 STG.E [R6.64], R102 ;  /* 0x0000006606003986 */ /* 0x0003e2000c101908 */
[----:B------:R-:W-:Y:S02]  /*3dc80*/  LEA.HI.X.SX32 R5, R12, R42, 0x2, P6 ;  /* 0x0000002a0c057211 */ /* 0x000fe400030f16ff */
[----:B------:R-:W-:Y:S02]  /*3dc90*/  ISETP.LT.AND P5, PT, R22, c[0x0][0x17c], !P0 ;  /* 0x00005f0016007a0c */ /* 0x000fe400047a1270 */
[C---:B------:R-:W-:Y:S01]  /*3dca0*/  IADD3 R12, R2.reuse, c[0x0][0x198], RZ ;  /* 0x00006600020c7a10 */ /* 0x040fe20007ffe0ff */
[----:B------:R3:W-:Y:S01]  /*3dcb0*/  @P2 STG.E [R4.64], R103 ;  /* 0x0000006704002986 */ /* 0x0007e2000c101908 */
[----:B-1----:R-:W-:-:S04]  /*3dcc0*/  LEA R6, P6, R2, R3, 0x2 ;  /* 0x0000000302067211 */ /* 0x002fc800078c10ff */
[-C--:B------:R-:W-:Y:S02]  /*3dcd0*/  LEA.HI.X.SX32 R7, R2, R42.reuse, 0x2, P6 ;  /* 0x0000002a02077211 */ /* 0x080fe400030f16ff */
[C---:B---3--:R-:W-:Y:S02]  /*3dce0*/  LEA R4, P6, R12.reuse, R3, 0x2 ;  /* 0x000000030c047211 */ /* 0x048fe400078c10ff */
[C---:B------:R-:W-:Y:S01]  /*3dcf0*/  IADD3 R2, R12.reuse, c[0x0][0x198], RZ ;  /* 0x000066000c027a10 */ /* 0x040fe20007ffe0ff */
[----:B------:R1:W-:Y:S01]  /*3dd00*/  @P1 STG.E [R6.64], R98 ;  /* 0x0000006206001986 */ /* 0x0003e2000c101908 */
[----:B------:R-:W-:Y:S02]  /*3dd10*/  LEA.HI.X.SX32 R5, R12, R42, 0x2, P6 ;  /* 0x0000002a0c057211 */ /* 0x000fe400030f16ff */
[----:B------:R-:W-:Y:S02]  /*3dd20*/  ISETP.LT.AND P4, PT, R21, c[0x0][0x17c], !P0 ;  /* 0x00005f0015007a0c */ /* 0x000fe40004781270 */
[----:B------:R-:W-:-:S02]  /*3dd30*/  ISETP.LT.AND P3, PT, R18, c[0x0][0x17c], !P0 ;  /* 0x00005f0012007a0c */ /* 0x000fc40004761270 */
[C---:B------:R-:W-:Y:S01]  /*3dd40*/  IADD3 R12, R2.reuse, c[0x0][0x198], RZ ;  /* 0x00006600020c7a10 */ /* 0x040fe20007ffe0ff */
[----:B------:R-:W3:Y:S01]  /*3dd50*/  LDL.LU R18, [R1+0x104c] ;  /* 0x00104c0001127983 */ /* 0x000ee20000300800 */
[----:B-1----:R-:W-:-:S03]  /*3dd60*/  LEA R6, P6, R2, R3, 0x2 ;  /* 0x0000000302067211 */ /* 0x002fc600078c10ff */
[----:B------:R1:W-:Y:S01]  /*3dd70*/  @P5 STG.E [R4.64], R99 ;  /* 0x0000006304005986 */ /* 0x0003e2000c101908 */
[----:B------:R-:W-:Y:S02]  /*3dd80*/  LEA.HI.X.SX32 R7, R2, R42, 0x2, P6 ;  /* 0x0000002a02077211 */ /* 0x000fe400030f16ff */
[----:B--2---:R-:W-:Y:S02]  /*3dd90*/  ISETP.LT.AND P2, PT, R20, c[0x0][0x17c], !P0 ;  /* 0x00005f0014007a0c */ /* 0x004fe40004741270 */
[----:B------:R-:W2:Y:S01]  /*3dda0*/  LDL.LU R20, [R1+0x1058] ;  /* 0x0010580001147983 */ /* 0x000ea20000300800 */
[----:B-1----:R-:W-:-:S04]  /*3ddb0*/  LEA R4, P6, R12, R3, 0x2 ;  /* 0x000000030c047211 */ /* 0x002fc800078c10ff */
[----:B------:R-:W-:Y:S01]  /*3ddc0*/  LEA.HI.X.SX32 R5, R12, R42, 0x2, P6 ;  /* 0x0000002a0c057211 */ /* 0x000fe200030f16ff */
[----:B------:R1:W-:Y:S01]  /*3ddd0*/  @P4 STG.E [R6.64], R94 ;  /* 0x0000005e06004986 */ /* 0x0003e2000c101908 */
[----:B----4-:R-:W-:-:S03]  /*3dde0*/  ISETP.LT.AND P1, PT, R19, c[0x0][0x17c], !P0 ;  /* 0x00005f0013007a0c */ /* 0x010fc60004721270 */
[----:B------:R-:W4:Y:S04]  /*3ddf0*/  LDL.LU R19, [R1+0x105c] ;  /* 0x00105c0001137983 */ /* 0x000f280000300800 */
[----:B------:R1:W-:Y:S01]  /*3de00*/  @P3 STG.E [R4.64], R95 ;  /* 0x0000005f04003986 */ /* 0x0003e2000c101908 */
[----:B-----5:R-:W-:-:S03]  /*3de10*/  ISETP.LT.AND P5, PT, R17, c[0x0][0x17c], !P0 ;  /* 0x00005f0011007a0c */ /* 0x020fc600047a1270 */
[----:B------:R-:W5:Y:S01]  /*3de20*/  LDL.LU R17, [R1+0x1064] ;  /* 0x0010640001117983 */ /* 0x000f620000300800 */
[----:B------:R-:W-:-:S03]  /*3de30*/  ISETP.LT.AND P4, PT, R16, c[0x0][0x17c], !P0 ;  /* 0x00005f0010007a0c */ /* 0x000fc60004781270 */
[----:B------:R-:W5:Y:S01]  /*3de40*/  LDL.LU R16, [R1+0x1068] ;  /* 0x0010680001107983 */ /* 0x000f620000300800 */
[----:B------:R-:W-:-:S03]  /*3de50*/  ISETP.LT.AND P3, PT, R13, c[0x0][0x17c], !P0 ;  /* 0x00005f000d007a0c */ /* 0x000fc60004761270 */
[----:B------:R-:W5:Y:S01]  /*3de60*/  LDL.LU R13, [R1+0x1070] ;  /* 0x00107000010d7983 */ /* 0x000f620000300800 */
[----:B------:R-:W-:-:S04]  /*3de70*/  IADD3 R2, R12, c[0x0][0x198], RZ ;  /* 0x000066000c027a10 */ /* 0x000fc80007ffe0ff */
[CC--:B-1----:R-:W-:Y:S02]  /*3de80*/  LEA R6, P6, R2.reuse, R3.reuse, 0x2 ;  /* 0x0000000302067211 */ /* 0x0c2fe400078c10ff */
[C---:B------:R-:W-:Y:S02]  /*3de90*/  IADD3 R12, R2.reuse, c[0x0][0x198], RZ ;  /* 0x00006600020c7a10 */ /* 0x040fe40007ffe0ff */
[-C--:B------:R-:W-:Y:S02]  /*3dea0*/  LEA.HI.X.SX32 R7, R2, R42.reuse, 0x2, P6 ;  /* 0x0000002a02077211 */ /* 0x080fe400030f16ff */
[C---:B------:R-:W-:Y:S02]  /*3deb0*/  LEA R4, P6, R12.reuse, R3, 0x2 ;  /* 0x000000030c047211 */ /* 0x040fe400078c10ff */
[C---:B------:R-:W-:Y:S01]  /*3dec0*/  IADD3 R2, R12.reuse, c[0x0][0x198], RZ ;  /* 0x000066000c027a10 */ /* 0x040fe20007ffe0ff */
[----:B------:R1:W-:Y:S01]  /*3ded0*/  @P2 STG.E [R6.64], R90 ;  /* 0x0000005a06002986 */ /* 0x0003e2000c101908 */
[----:B------:R-:W-:-:S02]  /*3dee0*/  LEA.HI.X.SX32 R5, R12, R42, 0x2, P6 ;  /* 0x0000002a0c057211 */ /* 0x000fc400030f16ff */
[----:B------:R-:W-:-:S03]  /*3def0*/  IADD3 R12, R2, c[0x0][0x198], RZ ;  /* 0x00006600020c7a10 */ /* 0x000fc60007ffe0ff */
[----:B------:R1:W-:Y:S02]  /*3df00*/  @P1 STG.E [R4.64], R91 ;  /* 0x0000005b04001986 */ /* 0x0003e4000c101908 */
[----:B-1----:R-:W-:-:S04]  /*3df10*/  LEA R6, P6, R2, R3, 0x2 ;  /* 0x0000000302067211 */ /* 0x002fc800078c10ff */
[-C--:B------:R-:W-:Y:S02]  /*3df20*/  LEA.HI.X.SX32 R7, R2, R42.reuse, 0x2, P6 ;  /* 0x0000002a02077211 */ /* 0x080fe400030f16ff */
[C---:B------:R-:W-:Y:S02]  /*3df30*/  LEA R4, P6, R12.reuse, R3, 0x2 ;  /* 0x000000030c047211 */ /* 0x040fe400078c10ff */
[C---:B------:R-:W-:Y:S01]  /*3df40*/  IADD3 R2, R12.reuse, c[0x0][0x198], RZ ;  /* 0x000066000c027a10 */ /* 0x040fe20007ffe0ff */
[----:B------:R1:W-:Y:S01]  /*3df50*/  @P5 STG.E [R6.64], R86 ;  /* 0x0000005606005986 */ /* 0x0003e2000c101908 */
[----:B------:R-:W-:Y:S02]  /*3df60*/  LEA.HI.X.SX32 R5, R12, R42, 0x2, P6 ;  /* 0x0000002a0c057211 */ /* 0x000fe400030f16ff */
[----:B------:R-:W-:-:S03]  /*3df70*/  IADD3 R12, R2, c[0x0][0x198], RZ ;  /* 0x00006600020c7a10 */ /* 0x000fc60007ffe0ff */
[----:B------:R3:W-:Y:S01]  /*3df80*/  @P4 STG.E [R4.64], R87 ;  /* 0x0000005704004986 */ /* 0x0007e2000c101908 */
[----:B-1----:R-:W-:-:S04]  /*3df90*/  LEA R6, P6, R2, R3, 0x2 ;  /* 0x0000000302067211 */ /* 0x002fc800078c10ff */
[-C--:B------:R-:W-:Y:S02]  /*3dfa0*/  LEA.HI.X.SX32 R7, R2, R42.reuse, 0x2, P6 ;  /* 0x0000002a02077211 */ /* 0x080fe400030f16ff */
[----:B---3--:R-:W-:Y:S02]  /*3dfb0*/  LEA R4, P6, R12, R3, 0x2 ;  /* 0x000000030c047211 */ /* 0x008fe400078c10ff */
[----:B------:R-:W-:Y:S02]  /*3dfc0*/  ISETP.LT.AND P2, PT, R18, c[0x0][0x17c], !P0 ;  /* 0x00005f0012007a0c */ /* 0x000fe40004741270 */
[----:B------:R-:W3:Y:S01]  /*3dfd0*/  LDL.LU R18, [R1+0x1078] ;  /* 0x0010780001127983 */ /* 0x000ee20000300800 */
[----:B------:R-:W-:-:S03]  /*3dfe0*/  LEA.HI.X.SX32 R5, R12, R42, 0x2, P6 ;  /* 0x0000002a0c057211 */ /* 0x000fc600030f16ff */
[----:B------:R1:W-:Y:S01]  /*3dff0*/  @P3 STG.E [R6.64], R66 ;  /* 0x0000004206003986 */ /* 0x0003e2000c101908 */
[----:B--2---:R-:W-:-:S03]  /*3e000*/  ISETP.LT.AND P1, PT, R20, c[0x0][0x17c], !P0 ;  /* 0x00005f0014007a0c */ /* 0x004fc60004721270 */
[----:B------:R-:W2:Y:S04]  /*3e010*/  LDL.LU R20, [R1+0x107c] ;  /* 0x00107c0001147983 */ /* 0x000ea80000300800 */
[----:B------:R1:W-:Y:S01]  /*3e020*/  @P2 STG.E [R4.64], R67 ;  /* 0x0000004304002986 */ /* 0x0003e2000c101908 */
[----:B----4-:R-:W-:-:S03]  /*3e030*/  ISETP.LT.AND P5, PT, R19, c[0x0][0x17c], !P0 ;  /* 0x00005f0013007a0c */ /* 0x010fc600047a1270 */
[----:B------:R-:W4:Y:S01]  /*3e040*/  LDL.LU R19, [R1+0x1080] ;  /* 0x0010800001137983 */ /* 0x000f220000300800 */
[----:B-----5:R-:W-:-:S03]  /*3e050*/  ISETP.LT.AND P4, PT, R17, c[0x0][0x17c], !P0 ;  /* 0x00005f0011007a0c */ /* 0x020fc60004781270 */
[----:B------:R-:W5:Y:S01]  /*3e060*/  LDL.LU R17, [R1+0x1088] ;  /* 0x0010880001117983 */ /* 0x000f620000300800 */
[----:B------:R-:W-:-:S03]  /*3e070*/  ISETP.LT.AND P3, PT, R16, c[0x0][0x17c], !P0 ;  /* 0x00005f0010007a0c */ /* 0x000fc60004761270 */
[----:B------:R-:W2:Y:S01]  /*3e080*/  LDL.LU R16, [R1+0x108c] ;  /* 0x00108c0001107983 */ /* 0x000ea20000300800 */
[----:B------:R-:W-:-:S03]  /*3e090*/  ISETP.LT.AND P2, PT, R13, c[0x0][0x17c], !P0 ;  /* 0x00005f000d007a0c */ /* 0x000fc60004741270 */
        /* <DEDUP_REMOVED lines=25> */
[----:B------:R-:W3:Y:S04]  /*3e230*/  LDL.LU R14, [R1+0x10ac] ;  /* 0x0010ac00010e7983 */ /* 0x000ee80000300800 */
[----:B------:R-:W3:Y:S04]  /*3e240*/  LDL.LU R15, [R1+0x10b4] ;  /* 0x0010b400010f7983 */ /* 0x000ee80000300800 */
[----:B------:R1:W-:Y:S04]  /*3e250*/  @P2 STG.E [R6.64], R136 ;  /* 0x0000008806002986 */ /* 0x0003e8000c101908 */
[----:B------:R1:W-:Y:S01]  /*3e260*/  @P1 STG.E [R4.64], R137 ;  /* 0x0000008904001986 */ /* 0x0003e2000c101908 */
[----:B-----5:R-:W-:-:S03]  /*3e270*/  ISETP.LT.AND P3, PT, R17, c[0x0][0x17c], !P0 ;  /* 0x00005f0011007a0c */ /* 0x020fc60004761270 */
[----:B------:R-:W5:Y:S01]  /*3e280*/  LDL.LU R17, [R1+0x10bc] ;  /* 0x0010bc0001117983 */ /* 0x000f620000300800 */
[----:B--2---:R-:W-:-:S03]  /*3e290*/  ISETP.LT.AND P2, PT, R16, c[0x0][0x17c], !P0 ;  /* 0x00005f0010007a0c */ /* 0x004fc60004741270 */
[----:B------:R-:W2:Y:S01]  /*3e2a0*/  LDL.LU R16, [R1+0x10ec] ;  /* 0x0010ec0001107983 */ /* 0x000ea20000300800 */
[----:B----4-:R-:W-:-:S03]  /*3e2b0*/  ISETP.LT.AND P1, PT, R13, c[0x0][0x17c], !P0 ;  /* 0x00005f000d007a0c */ /* 0x010fc60004721270 */
[----:B------:R-:W4:Y:S01]  /*3e2c0*/  LDL.LU R13, [R1+0x10f4] ;  /* 0x0010f400010d7983 */ /* 0x000f220000300800 */
[----:B------:R-:W-:Y:S02]  /*3e2d0*/  ISETP.LT.AND P5, PT, R20, c[0x0][0x17c], !P0 ;  /* 0x00005f0014007a0c */ /* 0x000fe400047a1270 */
[----:B------:R-:W-:Y:S02]  /*3e2e0*/  IADD3 R2, R12, c[0x0][0x198], RZ ;  /* 0x000066000c027a10 */ /* 0x000fe40007ffe0ff */
[----:B------:R-:W-:Y:S02]  /*3e2f0*/  ISETP.LT.AND P4, PT, R19, c[0x0][0x17c], !P0 ;  /* 0x00005f0013007a0c */ /* 0x000fe40004781270 */
[C---:B-1----:R-:W-:Y:S02]  /*3e300*/  LEA R6, P6, R2.reuse, R3, 0x2 ;  /* 0x0000000302067211 */ /* 0x042fe400078c10ff */
[C---:B------:R-:W-:Y:S02]  /*3e310*/  IADD3 R12, R2.reuse, c[0x0][0x198], RZ ;  /* 0x00006600020c7a10 */ /* 0x040fe40007ffe0ff */
[----:B------:R-:W-:-:S02]  /*3e320*/  LEA.HI.X.SX32 R7, R2, R42, 0x2, P6 ;  /* 0x0000002a02077211 */ /* 0x000fc400030f16ff */
        /* <DEDUP_REMOVED lines=15> */
[----:B------:R-:W-:Y:S02]  /*3e420*/  LEA.HI.X.SX32 R7, R2, R42, 0x2, P6 ;  /* 0x0000002a02077211 */ /* 0x000fe400030f16ff */
[----:B---3--:R-:W-:Y:S02]  /*3e430*/  ISETP.LT.AND P5, PT, R18, c[0x0][0x17c], !P0 ;  /* 0x00005f0012007a0c */ /* 0x008fe400047a1270 */
[----:B------:R-:W3:Y:S01]  /*3e440*/  LDL.LU R18, [R1+0x10fc] ;  /* 0x0010fc0001127983 */ /* 0x000ee20000300800 */
[----:B------:R-:W-:Y:S02]  /*3e450*/  LEA R4, P6, R12, R3, 0x2 ;  /* 0x000000030c047211 */ /* 0x000fe400078c10ff */
[----:B------:R-:W-:Y:S02]  /*3e460*/  ISETP.LT.AND P4, PT, R14, c[0x0][0x17c], !P0 ;  /* 0x00005f000e007a0c */ /* 0x000fe40004781270 */
[----:B------:R-:W3:Y:S01]  /*3e470*/  LDL.LU R14, [R1+0x1104] ;  /* 0x00110400010e7983 */ /* 0x000ee20000300800 */
[----:B------:R-:W-:-:S02]  /*3e480*/  ISETP.LT.AND P3, PT, R15, c[0x0][0x17c], !P0 ;  /* 0x00005f000f007a0c */ /* 0x000fc40004761270 */
[----:B------:R-:W-:Y:S01]  /*3e490*/  LEA.HI.X.SX32 R5, R12, R42, 0x2, P6 ;  /* 0x0000002a0c057211 */ /* 0x000fe200030f16ff */
        /* <DEDUP_REMOVED lines=29> */
[----:B---3--:R-:W-:Y:S02]  /*3e670*/  LEA R4, P6, R12, R3, 0x2 ;  /* 0x000000030c047211 */ /* 0x008fe400078c10ff */
[----:B------:R-:W-:Y:S02]  /*3e680*/  ISETP.LT.AND P4, PT, R18, c[0x0][0x17c], !P0 ;  /* 0x00005f0012007a0c */ /* 0x000fe40004781270 */
[----:B------:R-:W3:Y:S01]  /*3e690*/  LDL.LU R18, [R1+0x1154] ;  /* 0x0011540001127983 */ /* 0x000ee20000300800 */
[----:B------:R-:W-:-:S03]  /*3e6a0*/  ISETP.LT.AND P3, PT, R14, c[0x0][0x17c], !P0 ;  /* 0x00005f000e007a0c */ /* 0x000fc60004761270 */
[----:B------:R-:W3:Y:S01]  /*3e6b0*/  LDL.LU R14, [R1+0x115c] ;  /* 0x00115c00010e7983 */ /* 0x000ee20000300800 */
[C---:B------:R-:W-:Y:S02]  /*3e6c0*/  LEA.HI.X.SX32 R5, R12.reuse, R42, 0x2, P6 ;  /* 0x0000002a0c057211 */ /* 0x040fe400030f16ff */
[----:B------:R-:W-:Y:S02]  /*3e6d0*/  ISETP.LT.AND P2, PT, R15, c[0x0][0x17c], !P0 ;  /* 0x00005f000f007a0c */ /* 0x000fe40004741270 */
[----:B------:R-:W3:Y:S04]  /*3e6e0*/  LDL.LU R15, [R1+0x1188] ;  /* 0x00118800010f7983 */ /* 0x000ee80000300800 */
[----:B------:R1:W-:Y:S04]  /*3e6f0*/  @P5 STG.E [R6.64], R8 ;  /* 0x0000000806005986 */ /* 0x0003e8000c101908 */
[----:B------:R1:W-:Y:S01]  /*3e700*/  @P4 STG.E [R4.64], R9 ;  /* 0x0000000904004986 */ /* 0x0003e2000c101908 */
[----:B------:R-:W-:-:S02]  /*3e710*/  IADD3 R2, R12, c[0x0][0x198], RZ ;  /* 0x000066000c027a10 */ /* 0x000fc40007ffe0ff */
[----:B-----5:R-:W-:Y:S02]  /*3e720*/  ISETP.LT.AND P1, PT, R17, c[0x0][0x17c], !P0 ;  /* 0x00005f0011007a0c */ /* 0x020fe40004721270 */
[----:B------:R-:W5:Y:S01]  /*3e730*/  LDL.LU R17, [R1+0x1190] ;  /* 0x0011900001117983 */ /* 0x000f620000300800 */
[----:B--2---:R-:W-:-:S03]  /*3e740*/  ISETP.LT.AND P5, PT, R16, c[0x0][0x17c], !P0 ;  /* 0x00005f0010007a0c */ /* 0x004fc600047a1270 */
[----:B------:R-:W2:Y:S01]  /*3e750*/  LDL.LU R16, [R1+0x1198] ;  /* 0x0011980001107983 */ /* 0x000ea20000300800 */
[----:B----4-:R-:W-:-:S03]  /*3e760*/  ISETP.LT.AND P4, PT, R13, c[0x0][0x17c], !P0 ;  /* 0x00005f000d007a0c */ /* 0x010fc60004781270 */
[----:B------:R-:W4:Y:S04]  /*3e770*/  LDL.LU R13, [R1+0x119c] ;  /* 0x00119c00010d7983 */ /* 0x000f280000300800 */
[----:B------:R-:W5:Y:S01]  /*3e780*/  LDL.LU R12, [R1+0x117c] ;  /* 0x00117c00010c7983 */ /* 0x000f620000300800 */
[CC--:B-1----:R-:W-:Y:S02]  /*3e790*/  LEA R6, P6, R2.reuse, R3.reuse, 0x2 ;  /* 0x0000000302067211 */ /* 0x0c2fe400078c10ff */
[C---:B------:R-:W-:Y:S02]  /*3e7a0*/  IADD3 R8, R2.reuse, c[0x0][0x198], RZ ;  /* 0x0000660002087a10 */ /* 0x040fe40007ffe0ff */
[----:B------:R-:W-:Y:S02]  /*3e7b0*/  LEA.HI.X.SX32 R7, R2, R42, 0x2, P6 ;  /* 0x0000002a02077211 */ /* 0x000fe400030f16ff */
[----:B------:R-:W-:-:S02]  /*3e7c0*/  LEA R4, P6, R8, R3, 0x2 ;  /* 0x0000000308047211 */ /* 0x000fc400078c10ff */
        /* <DEDUP_REMOVED lines=17> */
[----:B------:R-:W-:Y:S02]  /*3e8e0*/  IADD3 R2, R8, c[0x0][0x198], RZ ;  /* 0x0000660008027a10 */ /* 0x000fe40007ffe0ff */
[----:B------:R-:W-:Y:S02]  /*3e8f0*/  ISETP.LT.AND P2, PT, R14, c[0x0][0x17c], !P0 ;  /* 0x00005f000e007a0c */ /* 0x000fe40004741270 */
[----:B------:R-:W3:Y:S01]  /*3e900*/  LDL.LU R14, [R1+0x1180] ;  /* 0x00118000010e7983 */ /* 0x000ee20000300800 */
[----:B------:R-:W-:-:S02]  /*3e910*/  LEA.HI.X.SX32 R5, R8, R42, 0x2, P6 ;  /* 0x0000002a08057211 */ /* 0x000fc400030f16ff */
[----:B------:R-:W-:Y:S01]  /*3e920*/  ISETP.LT.AND P1, PT, R15, c[0x0][0x17c], !P0 ;  /* 0x00005f000f007a0c */ /* 0x000fe20004721270 */
[----:B------:R1:W-:Y:S04]  /*3e930*/  @P4 STG.E [R6.64], R134 ;  /* 0x0000008606004986 */ /* 0x0003e8000c101908 */
[----:B------:R-:W3:Y:S04]  /*3e940*/  LDL.LU R15, [R1+0x1184] ;  /* 0x00118400010f7983 */ /* 0x000ee80000300800 */
[----:B------:R-:W3:Y:S01]  /*3e950*/  LDL.LU R9, [R1+0x118c] ;  /* 0x00118c0001097983 */ /* 0x000ee20000300800 */
[----:B-1----:R-:W-:-:S03]  /*3e960*/  LEA R6, P6, R2, R3, 0x2 ;  /* 0x0000000302067211 */ /* 0x002fc600078c10ff */
[----:B------:R1:W-:Y:S01]  /*3e970*/  @P3 STG.E [R4.64], R135 ;  /* 0x0000008704003986 */ /* 0x0003e2000c101908 */
[----:B------:R-:W-:-:S05]  /*3e980*/  LEA.HI.X.SX32 R7, R2, R42, 0x2, P6 ;  /* 0x0000002a02077211 */ /* 0x000fca00030f16ff */
[----:B------:R1:W-:Y:S01]  /*3e990*/  @P2 STG.E [R6.64], R122 ;  /* 0x0000007a06002986 */ /* 0x0003e2000c101908 */
[----:B--2---:R-:W-:-:S03]  /*3e9a0*/  ISETP.LT.AND P4, PT, R16, c[0x0][0x17c], !P0 ;  /* 0x00005f0010007a0c */ /* 0x004fc60004781270 */
[----:B------:R-:W2:Y:S01]  /*3e9b0*/  LDL.LU R16, [R1+0x1194] ;  /* 0x0011940001107983 */ /* 0x000ea20000300800 */
[----:B----4-:R-:W-:-:S03]  /*3e9c0*/  ISETP.LT.AND P3, PT, R13, c[0x0][0x17c], !P0 ;  /* 0x00005f000d007a0c */ /* 0x010fc60004761270 */
        /* <DEDUP_REMOVED lines=23> */
[----:B------:R-:W-:Y:S02]  /*3eb40*/  LEA.HI.X.SX32 R5, R8, R42, 0x2, P6 ;  /* 0x0000002a08057211 */ /* 0x000fe400030f16ff */
[----:B------:R-:W-:Y:S02]  /*3eb50*/  LEA R6, P6, R2, R3, 0x2 ;  /* 0x0000000302067211 */ /* 0x000fe400078c10ff */
[----:B---3--:R-:W-:Y:S02]  /*3eb60*/  ISETP.LT.AND P1, PT, R14, c[0x0][0x17c], !P0 ;  /* 0x00005f000e007a0c */ /* 0x008fe40004721270 */
[----:B------:R-:W3:Y:S01]  /*3eb70*/  LDL.LU R14, [R1+0x1170] ;  /* 0x00117000010e7983 */ /* 0x000ee20000300800 */
[----:B------:R-:W-:-:S03]  /*3eb80*/  ISETP.LT.AND P5, PT, R15, c[0x0][0x17c], !P0 ;  /* 0x00005f000f007a0c */ /* 0x000fc600047a1270 */
[----:B------:R-:W3:Y:S01]  /*3eb90*/  LDL.LU R15, [R1+0x1174] ;  /* 0x00117400010f7983 */ /* 0x000ee20000300800 */
[----:B------:R-:W-:-:S03]  /*3eba0*/  ISETP.LT.AND P4, PT, R9, c[0x0][0x17c], !P0 ;  /* 0x00005f0009007a0c */ /* 0x000fc60004781270 */
[----:B------:R-:W3:Y:S01]  /*3ebb0*/  LDL.LU R9, [R1+0x1178] ;  /* 0x0011780001097983 */ /* 0x000ee20000300800 */
[----:B------:R-:W-:-:S03]  /*3ebc0*/  LEA.HI.X.SX32 R7, R2, R42, 0x2, P6 ;  /* 0x0000002a02077211 */ /* 0x000fc600030f16ff */
[----:B------:R1:W-:Y:S04]  /*3ebd0*/  @P2 STG.E [R4.64], R115 ;  /* 0x0000007304002986 */ /* 0x0003e8000c101908 */
[----:B------:R1:W-:Y:S01]  /*3ebe0*/  @P1 STG.E [R6.64], R110 ;  /* 0x0000006e06001986 */ /* 0x0003e2000c101908 */
[----:B--2---:R-:W-:-:S03]  /*3ebf0*/  ISETP.LT.AND P3, PT, R16, c[0x0][0x17c], !P0 ;  /* 0x00005f0010007a0c */ /* 0x004fc60004761270 */
[----:B------:R-:W2:Y:S01]  /*3ec00*/  LDL.LU R16, [R1+0x1148] ;  /* 0x0011480001107983 */ /* 0x000ea20000300800 */
[----:B----4-:R-:W-:-:S03]  /*3ec10*/  ISETP.LT.AND P2, PT, R13, c[0x0][0x17c], !P0 ;  /* 0x00005f000d007a0c */ /* 0x010fc60004741270 */
[----:B------:R-:W4:Y:S01]  /*3ec20*/  LDL.LU R13, [R1+0x1150] ;  /* 0x00115000010d7983 */ /* 0x000f220000300800 */
[----:B-----5:R-:W-:-:S03]  /*3ec30*/  ISETP.LT.AND P1, PT, R12, c[0x0][0x17c], !P0 ;  /* 0x00005f000c007a0c */ /* 0x020fc60004721270 */
        /* <DEDUP_REMOVED lines=29> */
[----:B------:R-:W3:Y:S04]  /*3ee10*/  LDL.LU R10, [R1+0x1130] ;  /* 0x00113000010a7983 */ /* 0x000ee80000300800 */
[----:B------:R1:W-:Y:S04]  /*3ee20*/  @P1 STG.E [R4.64], R165 ;  /* 0x000000a504001986 */ /* 0x0003e8000c101908 */
[----:B------:R1:W-:Y:S01]  /*3ee30*/  @P5 STG.E [R6.64], R160 ;  /* 0x000000a006005986 */ /* 0x0003e2000c101908 */
        /* <DEDUP_REMOVED lines=8> */
[----:B------:R-:W-:Y:S02]  /*3eec0*/  LEA R6, P6, R2, R3, 0x2 ;  /* 0x0000000302067211 */ /* 0x000fe400078c10ff */
[----:B--2---:R-:W-:Y:S02]  /*3eed0*/  ISETP.LT.AND P2, PT, R16, c[0x0][0x17c], !P0 ;  /* 0x00005f0010007a0c */ /* 0x004fe40004741270 */
[C---:B------:R-:W-:Y:S01]  /*3eee0*/  IADD3 R8, R2.reuse, c[0x0][0x198], RZ ;  /* 0x0000660002087a10 */ /* 0x040fe20007ffe0ff */
[----:B------:R1:W-:Y:S01]  /*3eef0*/  @P4 STG.E [R4.64], R161 ;  /* 0x000000a104004986 */ /* 0x0003e2000c101908 */
[----:B------:R-:W-:-:S02]  /*3ef00*/  LEA.HI.X.SX32 R7, R2, R42, 0x2, P6 ;  /* 0x0000002a02077211 */ /* 0x000fc400030f16ff */
[----:B------:R-:W-:-:S03]  /*3ef10*/  IADD3 R2, R8, c[0x0][0x198], RZ ;  /* 0x0000660008027a10 */ /* 0x000fc60007ffe0ff */
[----:B------:R2:W-:Y:S01]  /*3ef20*/  @P3 STG.E [R6.64], R156 ;  /* 0x0000009c06003986 */ /* 0x0005e2000c101908 */
        /* <DEDUP_REMOVED lines=12> */
[----:B--2---:R-:W-:-:S03]  /*3eff0*/  LEA R6, P6, R2, R3, 0x2 ;  /* 0x0000000302067211 */ /* 0x004fc600078c10ff */
[----:B------:R-:W2:Y:S01]  /*3f000*/  LDL.LU R11, [R1+0x1118] ;  /* 0x00111800010b7983 */ /* 0x000ea20000300800 */
[----:B------:R-:W-:Y:S02]  /*3f010*/  LEA.HI.X.SX32 R7, R2, R42, 0x2, P6 ;  /* 0x0000002a02077211 */ /* 0x000fe400030f16ff */
[----:B------:R-:W-:Y:S02]  /*3f020*/  ISETP.LT.AND P2, PT, R9, c[0x0][0x17c], !P0 ;  /* 0x00005f0009007a0c */ /* 0x000fe40004741270 */
[----:B------:R-:W2:Y:S01]  /*3f030*/  LDL.LU R9, [R1+0x111c] ;  /* 0x00111c0001097983 */ /* 0x000ea20000300800 */
[----:B------:R-:W-:-:S03]  /*3f040*/  ISETP.LT.AND P1, PT, R10, c[0x0][0x17c], !P0 ;  /* 0x00005f000a007a0c */ /* 0x000fc60004721270 */
[----:B------:R-:W2:Y:S04]  /*3f050*/  LDL.LU R10, [R1+0x1120] ;  /* 0x00112000010a7983 */ /* 0x000ea80000300800 */
[----:B------:R1:W-:Y:S04]  /*3f060*/  @P5 STG.E [R4.64], R153 ;  /* 0x0000009904005986 */ /* 0x0003e8000c101908 */
[----:B------:R1:W-:Y:S01]  /*3f070*/  @P4 STG.E [R6.64], R148 ;  /* 0x0000009406004986 */ /* 0x0003e2000c101908 */
[----:B----4-:R-:W-:-:S03]  /*3f080*/  ISETP.LT.AND P5, PT, R13, c[0x0][0x17c], !P0 ;  /* 0x00005f000d007a0c */ /* 0x010fc600047a1270 */
[----:B------:R-:W4:Y:S01]  /*3f090*/  LDL.LU R13, [R1+0x1124] ;  /* 0x00112400010d7983 */ /* 0x000f220000300800 */
[----:B-----5:R-:W-:-:S03]  /*3f0a0*/  ISETP.LT.AND P4, PT, R12, c[0x0][0x17c], !P0 ;  /* 0x00005f000c007a0c */ /* 0x020fc60004781270 */
[----:B------:R-:W5:Y:S01]  /*3f0b0*/  LDL.LU R12, [R1+0x1128] ;  /* 0x00112800010c7983 */ /* 0x000f620000300800 */
[----:B------:R-:W-:Y:S02]  /*3f0c0*/  ISETP.LT.AND P3, PT, R15, c[0x0][0x17c], !P0 ;  /* 0x00005f000f007a0c */ /* 0x000fe40004761270 */
        /* <DEDUP_REMOVED lines=22> */
[----:B--2---:R-:W-:-:S03]  /*3f230*/  ISETP.LT.AND P2, PT, R11, c[0x0][0x17c], !P0 ;  /* 0x00005f000b007a0c */ /* 0x004fc60004741270 */
[----:B------:R-:W2:Y:S01]  /*3f240*/  LDL.LU R11, [R1+0x1100] ;  /* 0x00110000010b7983 */ /* 0x000ea20000300800 */
[----:B------:R-:W-:Y:S02]  /*3f250*/  LEA R6, P6, R2, R3, 0x2 ;  /* 0x0000000302067211 */ /* 0x000fe400078c10ff */
[----:B------:R-:W-:Y:S02]  /*3f260*/  ISETP.LT.AND P1, PT, R9, c[0x0][0x17c], !P0 ;  /* 0x00005f0009007a0c */ /* 0x000fe40004721270 */
[----:B------:R-:W2:Y:S01]  /*3f270*/  LDL.LU R9, [R1+0x1108] ;  /* 0x0011080001097983 */ /* 0x000ea20000300800 */
[----:B------:R-:W-:-:S03]  /*3f280*/  ISETP.LT.AND P5, PT, R10, c[0x0][0x17c], !P0 ;  /* 0x00005f000a007a0c */ /* 0x000fc600047a1270 */
[----:B------:R-:W2:Y:S01]  /*3f290*/  LDL.LU R10, [R1+0x1110] ;  /* 0x00111000010a7983 */ /* 0x000ea20000300800 */
[----:B------:R-:W-:-:S03]  /*3f2a0*/  LEA.HI.X.SX32 R7, R2, R42, 0x2, P6 ;  /* 0x0000002a02077211 */ /* 0x000fc600030f16ff */
        /* <DEDUP_REMOVED lines=29> */
[----:B--2---:R-:W-:-:S03]  /*3f480*/  ISETP.LT.AND P1, PT, R11, c[0x0][0x17c], !P0 ;  /* 0x00005f000b007a0c */ /* 0x004fc60004721270 */
        /* <DEDUP_REMOVED lines=83> */
[----:B------:R-:W5:Y:S04]  /*3f9c0*/  LDL.LU R12, [R1+0x1090] ;  /* 0x00109000010c7983 */ /* 0x000f680000300800 */
[----:B------:R-:W5:Y:S04]  /*3f9d0*/  LDL.LU R16, [R1+0x1084] ;  /* 0x0010840001107983 */ /* 0x000f680000300800 */
[----:B------:R-:W5:Y:S01]  /*3f9e0*/  LDL.LU R18, [R1+0x1074] ;  /* 0x0010740001127983 */ /* 0x000f620000300800 */
[----:B------:R-:W-:-:S03]  /*3f9f0*/  IADD3 R8, R2, c[0x0][0x198], RZ ;  /* 0x0000660002087a10 */ /* 0x000fc60007ffe0ff */
[----:B------:R-:W5:Y:S01]  /*3fa00*/  LDL.LU R17, [R1+0x106c] ;  /* 0x00106c0001117983 */ /* 0x000f620000300800 */
[CC--:B-1----:R-:W-:Y:S02]  /*3fa10*/  LEA R4, P6, R8.reuse, R3.reuse, 0x2 ;  /* 0x0000000308047211 */ /* 0x0c2fe400078c10ff */
[C---:B------:R-:W-:Y:S01]  /*3fa20*/  IADD3 R2, R8.reuse, c[0x0][0x198], RZ ;  /* 0x0000660008027a10 */ /* 0x040fe20007ffe0ff */
[----:B------:R-:W5:Y:S01]  /*3fa30*/  LDL.LU R15, [R1+0x1060] ;  /* 0x00106000010f7983 */ /* 0x000f620000300800 */
        /* <DEDUP_REMOVED lines=13> */
[C---:B------:R-:W-:Y:S02]  /*3fb10*/  IADD3 R2, R8.reuse, c[0x0][0x198], RZ ;  /* 0x0000660008027a10 */ /* 0x040fe40007ffe0ff */
[----:B-1----:R-:W-:-:S04]  /*3fb20*/  LEA R4, P6, R8, R3, 0x2 ;  /* 0x0000000308047211 */ /* 0x002fc800078c10ff */
[----:B------:R-:W-:Y:S02]  /*3fb30*/  LEA.HI.X.SX32 R5, R8, R42, 0x2, P6 ;  /* 0x0000002a08057211 */ /* 0x000fe400030f16ff */
[----:B---3--:R-:W-:Y:S02]  /*3fb40*/  ISETP.LT.AND P4, PT, R14, c[0x0][0x17c], !P0 ;  /* 0x00005f000e007a0c */ /* 0x008fe40004781270 */
[----:B--2---:R-:W-:Y:S02]  /*3fb50*/  ISETP.LT.AND P3, PT, R11, c[0x0][0x17c], !P0 ;  /* 0x00005f000b007a0c */ /* 0x004fe40004761270 */
[C---:B------:R-:W-:Y:S02]  /*3fb60*/  LEA R8, P6, R2.reuse, R3, 0x2 ;  /* 0x0000000302087211 */ /* 0x040fe400078c10ff */
[----:B------:R-:W-:Y:S01]  /*3fb70*/  IADD3 R11, R2, c[0x0][0x198], RZ ;  /* 0x00006600020b7a10 */ /* 0x000fe20007ffe0ff */
[----:B------:R1:W-:Y:S01]  /*3fb80*/  @P1 STG.E [R6.64], R192 ;  /* 0x000000c006001986 */ /* 0x0003e2000c101908 */
[----:B------:R-:W-:-:S02]  /*3fb90*/  ISETP.LT.AND P2, PT, R9, c[0x0][0x17c], !P0 ;  /* 0x00005f0009007a0c */ /* 0x000fc40004741270 */
[-C--:B------:R-:W-:Y:S02]  /*3fba0*/  LEA.HI.X.SX32 R9, R2, R42.reuse, 0x2, P6 ;  /* 0x0000002a02097211 */ /* 0x080fe400030f16ff */
[----:B------:R-:W-:Y:S02]  /*3fbb0*/  ISETP.LT.AND P1, PT, R10, c[0x0][0x17c], !P0 ;  /* 0x00005f000a007a0c */ /* 0x000fe40004721270 */
[CC--:B------:R-:W-:Y:S01]  /*3fbc0*/  LEA R10, P6, R11.reuse, R3.reuse, 0x2 ;  /* 0x000000030b0a7211 */ /* 0x0c0fe200078c10ff */
[----:B------:R2:W-:Y:S01]  /*3fbd0*/  @P5 STG.E [R4.64], R193 ;  /* 0x000000c104005986 */ /* 0x0005e2000c101908 */
[C---:B------:R-:W-:Y:S02]  /*3fbe0*/  IADD3 R2, R11.reuse, c[0x0][0x198], RZ ;  /* 0x000066000b027a10 */ /* 0x040fe40007ffe0ff */
[-C--:B------:R-:W-:Y:S02]  /*3fbf0*/  LEA.HI.X.SX32 R11, R11, R42.reuse, 0x2, P6 ;  /* 0x0000002a0b0b7211 */ /* 0x080fe400030f16ff */
[C---:B-1----:R-:W-:Y:S01]  /*3fc00*/  LEA R6, P6, R2.reuse, R3, 0x2 ;  /* 0x0000000302067211 */ /* 0x042fe200078c10ff */
[----:B------:R1:W-:Y:S03]  /*3fc10*/  @P4 STG.E [R8.64], R200 ;  /* 0x000000c808004986 */ /* 0x0003e6000c101908 */
        /* <DEDUP_REMOVED lines=8> */
[----:B------:R-:W-:-:S03]  /*3fca0*/  ISETP.LT.AND P2, PT, R18, c[0x0][0x17c], !P0 ;  /* 0x00005f0012007a0c */ /* 0x000fc60004741270 */
[----:B------:R-:W5:Y:S01]  /*3fcb0*/  LDL.LU R18, [R1+0x1034] ;  /* 0x0010340001127983 */ /* 0x000f620000300800 */
[----:B------:R-:W-:Y:S02]  /*3fcc0*/  ISETP.LT.AND P4, PT, R12, c[0x0][0x17c], !P0 ;  /* 0x00005f000c007a0c */ /* 0x000fe40004781270 */
[----:B------:R-:W-:-:S04]  /*3fcd0*/  IADD3 R12, R2, c[0x0][0x198], RZ ;  /* 0x00006600020c7a10 */ /* 0x000fc80007ffe0ff */
[CC--:B--2---:R-:W-:Y:S02]  /*3fce0*/  LEA R4, P6, R12.reuse, R3.reuse, 0x2 ;  /* 0x000000030c047211 */ /* 0x0c4fe400078c10ff */
[C---:B------:R-:W-:Y:S02]  /*3fcf0*/  IADD3 R2, R12.reuse, c[0x0][0x198], RZ ;  /* 0x000066000c027a10 */ /* 0x040fe40007ffe0ff */
[-C--:B------:R-:W-:Y:S02]  /*3fd00*/  LEA.HI.X.SX32 R5, R12, R42.reuse, 0x2, P6 ;  /* 0x0000002a0c057211 */ /* 0x080fe400030f16ff */
[C---:B-1----:R-:W-:Y:S02]  /*3fd10*/  LEA R8, P6, R2.reuse, R3, 0x2 ;  /* 0x0000000302087211 */ /* 0x042fe400078c10ff */
[C---:B------:R-:W-:Y:S02]  /*3fd20*/  IADD3 R12, R2.reuse, c[0x0][0x198], RZ ;  /* 0x00006600020c7a10 */ /* 0x040fe40007ffe0ff */
[----:B------:R-:W-:-:S02]  /*3fd30*/  LEA.HI.X.SX32 R9, R2, R42, 0x2, P6 ;  /* 0x0000002a02097211 */ /* 0x000fc400030f16ff */
[CC--:B---3--:R-:W-:Y:S02]  /*3fd40*/  LEA R10, P6, R12.reuse, R3.reuse, 0x2 ;  /* 0x000000030c0a7211 */ /* 0x0c8fe400078c10ff */
[C---:B------:R-:W-:Y:S01]  /*3fd50*/  IADD3 R2, R12.reuse, c[0x0][0x198], RZ ;  /* 0x000066000c027a10 */ /* 0x040fe20007ffe0ff */
[----:B------:R1:W-:Y:S01]  /*3fd60*/  @P1 STG.E [R4.64], R173 ;  /* 0x000000ad04001986 */ /* 0x0003e2000c101908 */
[-C--:B------:R-:W-:Y:S02]  /*3fd70*/  LEA.HI.X.SX32 R11, R12, R42.reuse, 0x2, P6 ;  /* 0x0000002a0c0b7211 */ /* 0x080fe400030f16ff */
[C---:B------:R-:W-:Y:S02]  /*3fd80*/  LEA R6, P6, R2.reuse, R3, 0x2 ;  /* 0x0000000302067211 */ /* 0x040fe400078c10ff */
[----:B------:R-:W-:Y:S02]  /*3fd90*/  ISETP.LT.AND P1, PT, R17, c[0x0][0x17c], !P0 ;  /* 0x00005f0011007a0c */ /* 0x000fe40004721270 */
[C---:B------:R-:W-:Y:S01]  /*3fda0*/  IADD3 R12, R2.reuse, c[0x0][0x198], RZ ;  /* 0x00006600020c7a10 */ /* 0x040fe20007ffe0ff */
[----:B------:R-:W2:Y:S01]  /*3fdb0*/  LDL.LU R17, [R1+0x1030] ;  /* 0x0010300001117983 */ /* 0x000ea20000300800 */
[----:B------:R-:W-:-:S02]  /*3fdc0*/  LEA.HI.X.SX32 R7, R2, R42, 0x2, P6 ;  /* 0x0000002a02077211 */ /* 0x000fc400030f16ff */
[C---:B-1----:R-:W-:Y:S01]  /*3fdd0*/  LEA R4, P6, R12.reuse, R3, 0x2 ;  /* 0x000000030c047211 */ /* 0x042fe200078c10ff */
[----:B------:R1:W-:Y:S01]  /*3fde0*/  @P5 STG.E [R8.64], R188 ;  /* 0x000000bc08005986 */ /* 0x0003e2000c101908 */
[----:B------:R-:W-:Y:S02]  /*3fdf0*/  ISETP.LT.AND P5, PT, R15, c[0x0][0x17c], !P0 ;  /* 0x00005f000f007a0c */ /* 0x000fe400047a1270 */
[C---:B------:R-:W-:Y:S01]  /*3fe00*/  IADD3 R2, R12.reuse, c[0x0][0x198], RZ ;  /* 0x000066000c027a10 */ /* 0x040fe20007ffe0ff */
[----:B------:R3:W-:Y:S01]  /*3fe10*/  @P4 STG.E [R10.64], R189 ;  /* 0x000000bd0a004986 */ /* 0x0007e2000c101908 */
[----:B------:R-:W-:-:S03]  /*3fe20*/  LEA.HI.X.SX32 R5, R12, R42, 0x2, P6 ;  /* 0x0000002a0c057211 */ /* 0x000fc600030f16ff */
[----:B------:R-:W2:Y:S04]  /*3fe30*/  LDL.LU R15, [R1+0x102c] ;  /* 0x00102c00010f7983 */ /* 0x000ea80000300800 */
[----:B------:R3:W-:Y:S01]  /*3fe40*/  @P3 STG.E [R6.64], R196 ;  /* 0x000000c406003986 */ /* 0x0007e2000c101908 */
[----:B-1----:R-:W-:-:S03]  /*3fe50*/  LEA R8, P6, R2, R3, 0x2 ;  /* 0x0000000302087211 */ /* 0x002fc600078c10ff */
[----:B------:R1:W-:Y:S01]  /*3fe60*/  @P2 STG.E [R4.64], R197 ;  /* 0x000000c504002986 */ /* 0x0003e2000c101908 */
[----:B------:R-:W-:-:S05]  /*3fe70*/  LEA.HI.X.SX32 R9, R2, R42, 0x2, P6 ;  /* 0x0000002a02097211 */ /* 0x000fca00030f16ff */
[----:B------:R1:W-:Y:S01]  /*3fe80*/  @P1 STG.E [R8.64], R204 ;  /* 0x000000cc08001986 */ /* 0x0003e2000c101908 */
[----:B----4-:R-:W-:-:S03]  /*3fe90*/  ISETP.LT.AND P4, PT, R13, c[0x0][0x17c], !P0 ;  /* 0x00005f000d007a0c */ /* 0x010fc60004781270 */
[----:B------:R-:W4:Y:S01]  /*3fea0*/  LDL.LU R13, [R1+0x1028] ;  /* 0x00102800010d7983 */ /* 0x000f220000300800 */
[----:B------:R-:W-:-:S03]  /*3feb0*/  ISETP.LT.AND P3, PT, R14, c[0x0][0x17c], !P0 ;  /* 0x00005f000e007a0c */ /* 0x000fc60004761270 */
[----:B------:R-:W4:Y:S01]  /*3fec0*/  LDL.LU R14, [R1+0x1010] ;  /* 0x00101000010e7983 */ /* 0x000f220000300800 */
[----:B-----5:R-:W-:-:S03]  /*3fed0*/  ISETP.LT.AND P2, PT, R16, c[0x0][0x17c], !P0 ;  /* 0x00005f0010007a0c */ /* 0x020fc60004741270 */
[----:B------:R-:W5:Y:S01]  /*3fee0*/  LDL.LU R16, [R1+0x100c] ;  /* 0x00100c0001107983 */ /* 0x000f620000300800 */
[----:B------:R-:W-:-:S03]  /*3fef0*/  ISETP.LT.AND P1, PT, R18, c[0x0][0x17c], !P0 ;  /* 0x00005f0012007a0c */ /* 0x000fc60004721270 */
[----:B------:R-:W5:Y:S01]  /*3ff00*/  LDL.LU R18, [R1+0x1008] ;  /* 0x0010080001127983 */ /* 0x000f620000300800 */
[----:B------:R-:W-:-:S04]  /*3ff10*/  IADD3 R12, R2, c[0x0][0x198], RZ ;  /* 0x00006600020c7a10 */ /* 0x000fc80007ffe0ff */
[CC--:B---3--:R-:W-:Y:S02]  /*3ff20*/  LEA R10, P6, R12.reuse, R3.reuse, 0x2 ;  /* 0x000000030c0a7211 */ /* 0x0c8fe400078c10ff */
[C---:B------:R-:W-:Y:S02]  /*3ff30*/  IADD3 R2, R12.reuse, c[0x0][0x198], RZ ;  /* 0x000066000c027a10 */ /* 0x040fe40007ffe0ff */
[-C--:B------:R-:W-:Y:S02]  /*3ff40*/  LEA.HI.X.SX32 R11, R12, R42.reuse, 0x2, P6 ;  /* 0x0000002a0c0b7211 */ /* 0x080fe400030f16ff */
[C---:B------:R-:W-:Y:S02]  /*3ff50*/  LEA R6, P6, R2.reuse, R3, 0x2 ;  /* 0x0000000302067211 */ /* 0x040fe400078c10ff */
[C---:B------:R-:W-:Y:S02]  /*3ff60*/  IADD3 R12, R2.reuse, c[0x0][0x198], RZ ;  /* 0x00006600020c7a10 */ /* 0x040fe40007ffe0ff */
[----:B------:R-:W-:-:S02]  /*3ff70*/  LEA.HI.X.SX32 R7, R2, R42, 0x2, P6 ;  /* 0x0000002a02077211 */ /* 0x000fc400030f16ff */
[CC--:B-1----:R-:W-:Y:S02]  /*3ff80*/  LEA R4, P6, R12.reuse, R3.reuse, 0x2 ;  /* 0x000000030c047211 */ /* 0x0c2fe400078c10ff */
[C---:B------:R-:W-:Y:S01]  /*3ff90*/  IADD3 R2, R12.reuse, c[0x0][0x198], RZ ;  /* 0x000066000c027a10 */ /* 0x040fe20007ffe0ff */
[----:B------:R1:W-:Y:S01]  /*3ffa0*/  @P5 STG.E [R10.64], R205 ;  /* 0x000000cd0a005986 */ /* 0x0003e2000c101908 */
[----:B------:R-:W-:Y:S02]  /*3ffb0*/  LEA.HI.X.SX32 R5, R12, R42, 0x2, P6 ;  /* 0x0000002a0c057211 */ /* 0x000fe400030f16ff */
[C---:B------:R-:W-:Y:S02]  /*3ffc0*/  LEA R8, P6, R2.reuse, R3, 0x2 ;  /* 0x0000000302087211 */ /* 0x040fe400078c10ff */
[----:B------:R-:W-:Y:S02]  /*3ffd0*/  IADD3 R12, R2, c[0x0][0x198], RZ ;  /* 0x00006600020c7a10 */ /* 0x000fe40007ffe0ff */
[----:B--2---:R-:W-:-:S02]  /*3ffe0*/  ISETP.LT.AND P5, PT, R17, c[0x0][0x17c], !P0 ;  /* 0x00005f0011007a0c */ /* 0x004fc400047a1270 */
[----:B------:R-:W2:Y:S01]  /*3fff0*/  LDL.LU R17, [R1+0x1004] ;  /* 0x0010040001117983 */ /* 0x000ea20000300800 */
[----:B------:R-:W-:Y:S02]  /*40000*/  LEA.HI.X.SX32 R9, R2, R42, 0x2, P6 ;  /* 0x0000002a02097211 */ /* 0x000fe400030f16ff */
[C---:B-1----:R-:W-:Y:S01]  /*40010*/  LEA R10, P6, R12.reuse, R3, 0x2 ;  /* 0x000000030c0a7211 */ /* 0x042fe200078c10ff */
[----:B------:R1:W-:Y:S01]  /*40020*/  @P4 STG.E [R6.64], R170 ;  /* 0x000000aa06004986 */ /* 0x0003e2000c101908 */
[----:B------:R-:W-:-:S03]  /*40030*/  IADD3 R2, R12, c[0x0][0x198], RZ ;  /* 0x000066000c027a10 */ /* 0x000fc60007ffe0ff */
[----:B------:R3:W-:Y:S01]  /*40040*/  @P3 STG.E [R4.64], R171 ;  /* 0x000000ab04003986 */ /* 0x0007e2000c101908 */
[----:B------:R-:W-:Y:S02]  /*40050*/  LEA.HI.X.SX32 R11, R12, R42, 0x2, P6 ;  /* 0x0000002a0c0b7211 */ /* 0x000fe400030f16ff */
[----:B------:R-:W-:Y:S01]  /*40060*/  ISETP.LT.AND P4, PT, R15, c[0x0][0x17c], !P0 ;  /* 0x00005f000f007a0c */ /* 0x000fe20004781270 */
[----:B------:R3:W-:Y:S04]  /*40070*/  @P2 STG.E [R8.64], R186 ;  /* 0x000000ba08002986 */ /* 0x0007e8000c101908 */
[----:B------:R-:W2:Y:S01]  /*40080*/  LDL.LU R15, [R1+0xff8] ;  /* 0x000ff800010f7983 */ /* 0x000ea20000300800 */
        /* <DEDUP_REMOVED lines=32> */
[----:B------:R-:W-:-:S03]  /*40290*/  LEA.HI.X.SX32 R5, R12, R42, 0x2, P6 ;  /* 0x0000002a0c057211 */ /* 0x000fc600030f16ff */
[----:B------:R3:W-:Y:S01]  /*402a0*/  @P1 STG.E [R6.64], R174 ;  /* 0x000000ae06001986 */ /* 0x0007e2000c101908 */
[----:B------:R-:W-:-:S03]  /*402b0*/  ISETP.LT.AND P3, PT, R15, c[0x0][0x17c], !P0 ;  /* 0x00005f000f007a0c */ /* 0x000fc60004761270 */
        /* <DEDUP_REMOVED lines=156> */
[----:B------:R-:W5:Y:S04]  /*40c80*/  LDL.LU R18, [R1+0xeb0] ;  /* 0x000eb00001127983 */ /* 0x000f680000300800 */
[----:B------:R-:W5:Y:S01]  /*40c90*/  LDL.LU R20, [R1+0xeac] ;  /* 0x000eac0001147983 */ /* 0x000f620000300800 */
[----:B------:R-:W-:-:S03]  /*40ca0*/  IADD3 R12, R2, c[0x0][0x198], RZ ;  /* 0x00006600020c7a10 */ /* 0x000fc60007ffe0ff */
[----:B------:R-:W5:Y:S01]  /*40cb0*/  LDL.LU R22, [R1+0xea8] ;  /* 0x000ea80001167983 */ /* 0x000f620000300800 */
[CC--:B---3--:R-:W-:Y:S02]  /*40cc0*/  LEA R10, P6, R12.reuse, R3.reuse, 0x2 ;  /* 0x000000030c0a7211 */ /* 0x0c8fe400078c10ff */
[C---:B------:R-:W-:Y:S01]  /*40cd0*/  IADD3 R2, R12.reuse, c[0x0][0x198], RZ ;  /* 0x000066000c027a10 */ /* 0x040fe20007ffe0ff */
[----:B------:R-:W3:Y:S01]  /*40ce0*/  LDL.LU R24, [R1+0xe90] ;  /* 0x000e900001187983 */ /* 0x000ee20000300800 */
[-C--:B------:R-:W-:Y:S02]  /*40cf0*/  LEA.HI.X.SX32 R11, R12, R42.reuse, 0x2, P6 ;  /* 0x0000002a0c0b7211 */ /* 0x080fe400030f16ff */
[C---:B------:R-:W-:Y:S01]  /*40d00*/  LEA R6, P6, R2.reuse, R3, 0x2 ;  /* 0x0000000302067211 */ /* 0x040fe200078c10ff */
[----:B------:R-:W3:Y:S01]  /*40d10*/  LDL.LU R26, [R1+0xe8c] ;  /* 0x000e8c00011a7983 */ /* 0x000ee20000300800 */
[C---:B------:R-:W-:Y:S02]  /*40d20*/  IADD3 R12, R2.reuse, c[0x0][0x198], RZ ;  /* 0x00006600020c7a10 */ /* 0x040fe40007ffe0ff */
[----:B------:R-:W-:-:S02]  /*40d30*/  LEA.HI.X.SX32 R7, R2, R42, 0x2, P6 ;  /* 0x0000002a02077211 */ /* 0x000fc400030f16ff */
[CC--:B-1----:R-:W-:Y:S02]  /*40d40*/  LEA R4, P6, R12.reuse, R3.reuse, 0x2 ;  /* 0x000000030c047211 */ /* 0x0c2fe400078c10ff */
[C---:B------:R-:W-:Y:S02]  /*40d50*/  IADD3 R2, R12.reuse, c[0x0][0x198], RZ ;  /* 0x000066000c027a10 */ /* 0x040fe40007ffe0ff */
[-C--:B------:R-:W-:Y:S02]  /*40d60*/  LEA.HI.X.SX32 R5, R12, R42.reuse, 0x2, P6 ;  /* 0x0000002a0c057211 */ /* 0x080fe400030f16ff */
[C---:B------:R-:W-:Y:S02]  /*40d70*/  LEA R8, P6, R2.reuse, R3, 0x2 ;  /* 0x0000000302087211 */ /* 0x040fe400078c10ff */
[C---:B------:R-:W-:Y:S01]  /*40d80*/  IADD3 R12, R2.reuse, c[0x0][0x198], RZ ;  /* 0x00006600020c7a10 */ /* 0x040fe20007ffe0ff */
[----:B------:R1:W-:Y:S01]  /*40d90*/  @P4 STG.E [R10.64], R59 ;  /* 0x0000003b0a004986 */ /* 0x0003e2000c101908 */
[----:B------:R-:W-:-:S02]  /*40da0*/  LEA.HI.X.SX32 R9, R2, R42, 0x2, P6 ;  /* 0x0000002a02097211 */ /* 0x000fc400030f16ff */
[----:B--2---:R-:W-:Y:S02]  /*40db0*/  ISETP.LT.AND P4, PT, R17, c[0x0][0x17c], !P0 ;  /* 0x00005f0011007a0c */ /* 0x004fe40004781270 */
[C---:B------:R-:W-:Y:S01]  /*40dc0*/  IADD3 R2, R12.reuse, c[0x0][0x198], RZ ;  /* 0x000066000c027a10 */ /* 0x040fe20007ffe0ff */
[----:B------:R2:W-:Y:S01]  /*40dd0*/  @P3 STG.E [R6.64], R222 ;  /* 0x000000de06003986 */ /* 0x0005e2000c101908 */
[----:B-1----:R-:W-:-:S03]  /*40de0*/  LEA R10, P6, R12, R3, 0x2 ;  /* 0x000000030c0a7211 */ /* 0x002fc600078c10ff */
[----:B------:R1:W-:Y:S01]  /*40df0*/  @P2 STG.E [R4.64], R223 ;  /* 0x000000df04002986 */ /* 0x0003e2000c101908 */
[----:B------:R-:W-:Y:S02]  /*40e00*/  LEA.HI.X.SX32 R11, R12, R42, 0x2, P6 ;  /* 0x0000002a0c0b7211 */ /* 0x000fe400030f16ff */
[C---:B------:R-:W-:Y:S02]  /*40e10*/  LEA R12, P6, R2.reuse, R3, 0x2 ;  /* 0x00000003020c7211 */ /* 0x040fe400078c10ff */
[----:B--2---:R-:W-:Y:S01]  /*40e20*/  IADD3 R6, R2, c[0x0][0x198], RZ ;  /* 0x0000660002067a10 */ /* 0x004fe20007ffe0ff */
[----:B------:R-:W-:Y:S01]  /*40e30*/  @P1 STG.E [R8.64], R230 ;  /* 0x000000e608001986 */ /* 0x000fe2000c101908 */
[----:B------:R-:W-:-:S03]  /*40e40*/  ISETP.LT.AND P3, PT, R15, c[0x0][0x17c], !P0 ;  /* 0x00005f000f007a0c */ /* 0x000fc60004761270 */
[----:B------:R-:W-:Y:S01]  /*40e50*/  @P5 STG.E [R10.64], R231 ;  /* 0x000000e70a005986 */ /* 0x000fe2000c101908 */
[----:B----4-:R-:W-:Y:S02]  /*40e60*/  ISETP.LT.AND P2, PT, R13, c[0x0][0x17c], !P0 ;  /* 0x00005f000d007a0c */ /* 0x010fe40004741270 */
[----:B------:R-:W-:Y:S02]  /*40e70*/  LEA.HI.X.SX32 R13, R2, R42, 0x2, P6 ;  /* 0x0000002a020d7211 */ /* 0x000fe400030f16ff */
[----:B------:R-:W-:Y:S02]  /*40e80*/  ISETP.LT.AND P1, PT, R14, c[0x0][0x17c], !P0 ;  /* 0x00005f000e007a0c */ /* 0x000fe40004721270 */
[C---:B------:R-:W-:Y:S02]  /*40e90*/  LEA R14, P6, R6.reuse, R3, 0x2 ;  /* 0x00000003060e7211 */ /* 0x040fe400078c10ff */
[----:B------:R-:W-:Y:S01]  /*40ea0*/  IADD3 R2, R6, c[0x0][0x198], RZ ;  /* 0x0000660006027a10 */ /* 0x000fe20007ffe0ff */
[----:B------:R2:W-:Y:S01]  /*40eb0*/  @P4 STG.E [R12.64], R50 ;  /* 0x000000320c004986 */ /* 0x0005e2000c101908 */
[----:B-----5:R-:W-:-:S02]  /*40ec0*/  ISETP.LT.AND P5, PT, R16, c[0x0][0x17c], !P0 ;  /* 0x00005f0010007a0c */ /* 0x020fc400047a1270 */
[-C--:B------:R-:W-:Y:S02]  /*40ed0*/  LEA.HI.X.SX32 R15, R6, R42.reuse, 0x2, P6 ;  /* 0x0000002a060f7211 */ /* 0x080fe400030f16ff */
[CC--:B------:R-:W-:Y:S02]  /*40ee0*/  LEA R16, P6, R2.reuse, R3.reuse, 0x2 ;  /* 0x0000000302107211 */ /* 0x0c0fe400078c10ff */
[C---:B-1----:R-:W-:Y:S01]  /*40ef0*/  IADD3 R4, R2.reuse, c[0x0][0x198], RZ ;  /* 0x0000660002047a10 */ /* 0x042fe20007ffe0ff */
[----:B--2---:R-:W2:Y:S01]  /*40f00*/  LDL.LU R13, [R1+0xe88] ;  /* 0x000e8800010d7983 */ /* 0x004ea20000300800 */
[----:B------:R-:W-:Y:S02]  /*40f10*/  LEA.HI.X.SX32 R17, R2, R42, 0x2, P6 ;  /* 0x0000002a02117211 */ /* 0x000fe400030f16ff */
[----:B------:R-:W-:Y:S01]  /*40f20*/  ISETP.LT.AND P4, PT, R18, c[0x0][0x17c], !P0 ;  /* 0x00005f0012007a0c */ /* 0x000fe20004781270 */
[----:B------:R-:W4:Y:S01]  /*40f30*/  LDL.LU R30, [R1+0xe84] ;  /* 0x000e8400011e7983 */ /* 0x000f220000300800 */
[----:B------:R-:W-:-:S02]  /*40f40*/  LEA R18, P6, R4, R3, 0x2 ;  /* 0x0000000304127211 */ /* 0x000fc400078c10ff */
[----:B------:R-:W-:Y:S01]  /*40f50*/  IADD3 R2, R4, c[0x0][0x198], RZ ;  /* 0x0000660004027a10 */ /* 0x000fe20007ffe0ff */
[----:B------:R-:W-:Y:S01]  /*40f60*/  @P3 STG.E [R14.64], R51 ;  /* 0x000000330e003986 */ /* 0x000fe2000c101908 */
[----:B------:R-:W-:Y:S02]  /*40f70*/  ISETP.LT.AND P3, PT, R20, c[0x0][0x17c], !P0 ;  /* 0x00005f0014007a0c */ /* 0x000fe40004761270 */
[----:B------:R-:W-:Y:S01]  /*40f80*/  LEA.HI.X.SX32 R19, R4, R42, 0x2, P6 ;  /* 0x0000002a04137211 */ /* 0x000fe200030f16ff */
[----:B------:R1:W-:Y:S01]  /*40f90*/  @P2 STG.E [R16.64], R178 ;  /* 0x000000b210002986 */ /* 0x0003e2000c101908 */
[----:B------:R-:W-:-:S03]  /*40fa0*/  LEA R20, P6, R2, R3, 0x2 ;  /* 0x0000000302147211 */ /* 0x000fc600078c10ff */
[----:B------:R-:W5:Y:S01]  /*40fb0*/  LDS.128 R4, [R0] ;  /* 0x0000000000047984 */ /* 0x000f620000000c00 */
[----:B------:R-:W-:-:S03]  /*40fc0*/  LEA.HI.X.SX32 R21, R2, R42, 0x2, P6 ;  /* 0x0000002a02157211 */ /* 0x000fc600030f16ff */
[----:B-1----:R-:W4:Y:S04]  /*40fd0*/  LDL.LU R17, [R1+0xe74] ;  /* 0x000e740001117983 */ /* 0x002f280000300800 */
[----:B------:R-:W4:Y:S04]  /*40fe0*/  LDL.LU R34, [R1+0xe68] ;  /* 0x000e680001227983 */ /* 0x000f280000300800 */
[----:B------:R-:W-:Y:S04]  /*40ff0*/  @P1 STG.E [R18.64], R179 ;  /* 0x000000b312001986 */ /* 0x000fe8000c101908 */
[----:B------:R1:W-:Y:S04]  /*41000*/  @P5 STG.E [R20.64], R226 ;  /* 0x000000e214005986 */ /* 0x0003e8000c101908 */
[----:B-1----:R-:W4:Y:S04]  /*41010*/  LDL.LU R21, [R1+0xe60] ;  /* 0x000e600001157983 */ /* 0x002f280000300800 */
[----:B------:R-:W4:Y:S04]  /*41020*/  LDL.LU R44, [R1+0xe5c] ;  /* 0x000e5c00012c7983 */ /* 0x000f280000300800 */
[----:B------:R-:W4:Y:S04]  /*41030*/  LDL.LU R39, [R1+0xe54] ;  /* 0x000e540001277983 */ /* 0x000f280000300800 */
[----:B------:R-:W4:Y:S04]  /*41040*/  LDL.LU R38, [R1+0xe48] ;  /* 0x000e480001267983 */ /* 0x000f280000300800 */
[----:B------:R-:W4:Y:S04]  /*41050*/  LDL.LU R43, [R1+0xe3c] ;  /* 0x000e3c00012b7983 */ /* 0x000f280000300800 */
[----:B------:R-:W4:Y:S04]  /*41060*/  LDL.LU R41, [R1+0xe30] ;  /* 0x000e300001297983 */ /* 0x000f280000300800 */
[----:B------:R-:W4:Y:S01]  /*41070*/  LDL.LU R40, [R1+0xe28] ;  /* 0x000e280001287983 */ /* 0x000f220000300800 */
[----:B------:R-:W-:-:S02]  /*41080*/  IADD3 R8, R2, c[0x0][0x198], RZ ;  /* 0x0000660002087a10 */ /* 0x000fc40007ffe0ff */
[----:B------:R-:W-:Y:S01]  /*41090*/  ISETP.LT.AND P2, PT, R22, c[0x0][0x17c], !P0 ;  /* 0x00005f0016007a0c */ /* 0x000fe20004741270 */
[----:B------:R-:W4:Y:S01]  /*410a0*/  LDL.LU R45, [R1+0xe24] ;  /* 0x000e2400012d7983 */ /* 0x000f220000300800 */
[CC--:B------:R-:W-:Y:S02]  /*410b0*/  LEA R22, P6, R8.reuse, R3.reuse, 0x2 ;  /* 0x0000000308167211 */ /* 0x0c0fe400078c10ff */
[----:B------:R-:W-:Y:S02]  /*410c0*/  IADD3 R2, R8, c[0x0][0x198], RZ ;  /* 0x0000660008027a10 */ /* 0x000fe40007ffe0ff */
[----:B---3--:R-:W-:Y:S02]  /*410d0*/  ISETP.LT.AND P1, PT, R24, c[0x0][0x17c], !P0 ;  /* 0x00005f0018007a0c */ /* 0x008fe40004721270 */
[----:B------:R-:W-:Y:S02]  /*410e0*/  LEA.HI.X.SX32 R23, R8, R42, 0x2, P6 ;  /* 0x0000002a08177211 */ /* 0x000fe400030f16ff */
[C---:B------:R-:W-:Y:S01]  /*410f0*/  LEA R24, P6, R2.reuse, R3, 0x2 ;  /* 0x0000000302187211 */ /* 0x040fe200078c10ff */
[----:B------:R-:W1:Y:S01]  /*41100*/  LDS.128 R8, [R241] ;  /* 0x00000000f1087984 */ /* 0x000e620000000c00 */
[----:B------:R-:W-:-:S02]  /*41110*/  IADD3 R12, R2, c[0x0][0x198], RZ ;  /* 0x00006600020c7a10 */ /* 0x000fc40007ffe0ff */
[----:B------:R-:W-:Y:S02]  /*41120*/  ISETP.LT.AND P5, PT, R26, c[0x0][0x17c], !P0 ;  /* 0x00005f001a007a0c */ /* 0x000fe400047a1270 */
[-C--:B------:R-:W-:Y:S02]  /*41130*/  LEA.HI.X.SX32 R25, R2, R42.reuse, 0x2, P6 ;  /* 0x0000002a02197211 */ /* 0x080fe400030f16ff */
[CC--:B------:R-:W-:Y:S01]  /*41140*/  LEA R26, P6, R12.reuse, R3.reuse, 0x2 ;  /* 0x000000030c1a7211 */ /* 0x0c0fe200078c10ff */
[----:B------:R-:W-:Y:S01]  /*41150*/  @P4 STG.E [R22.64], R227 ;  /* 0x000000e316004986 */ /* 0x000fe2000c101908 */
[C---:B------:R-:W-:Y:S02]  /*41160*/  IADD3 R2, R12.reuse, c[0x0][0x198], RZ ;  /* 0x000066000c027a10 */ /* 0x040fe40007ffe0ff */
[----:B------:R-:W-:Y:S02]  /*41170*/  LEA.HI.X.SX32 R27, R12, R42, 0x2, P6 ;  /* 0x0000002a0c1b7211 */ /* 0x000fe400030f16ff */
[----:B------:R-:W-:-:S02]  /*41180*/  LEA R28, P6, R2, R3, 0x2 ;  /* 0x00000003021c7211 */ /* 0x000fc400078c10ff */
[C---:B------:R-:W-:Y:S01]  /*41190*/  IADD3 R16, R2.reuse, c[0x0][0x198], RZ ;  /* 0x0000660002107a10 */ /* 0x040fe20007ffe0ff */
[----:B------:R-:W-:Y:S01]  /*411a0*/  @P3 STG.E [R24.64], R234 ;  /* 0x000000ea18003986 */ /* 0x000fe2000c101908 */
[----:B------:R-:W-:Y:S02]  /*411b0*/  LEA.HI.X.SX32 R29, R2, R42, 0x2, P6 ;  /* 0x0000002a021d7211 */ /* 0x000fe400030f16ff */
[----:B------:R-:W-:Y:S01]  /*411c0*/  IADD3 R2, R16, c[0x0][0x198], RZ ;  /* 0x0000660010027a10 */ /* 0x000fe20007ffe0ff */
[----:B------:R-:W-:Y:S03]  /*411d0*/  @P2 STG.E [R26.64], R235 ;  /* 0x000000eb1a002986 */ /* 0x000fe6000c101908 */
[----:B------:R-:W-:Y:S01]  /*411e0*/  IADD3 R20, R2, c[0x0][0x198], RZ ;  /* 0x0000660002147a10 */ /* 0x000fe20007ffe0ff */
[----:B-----5:R3:W-:Y:S04]  /*411f0*/  @P1 STG.E [R28.64], R4 ;  /* 0x000000041c001986 */ /* 0x0207e8000c101908 */
[----:B------:R-:W-:Y:S01]  /*41200*/  LDS.128 R24, [R241+0x400] ;  /* 0x00040000f1187984 */ /* 0x000fe20000000c00 */
[----:B--2---:R-:W-:-:S03]  /*41210*/  ISETP.LT.AND P4, PT, R13, c[0x0][0x17c], !P0 ;  /* 0x00005f000d007a0c */ /* 0x004fc60004781270 */
[----:B------:R-:W2:Y:S01]  /*41220*/  LDS.128 R12, [R240] ;  /* 0x00000000f00c7984 */ /* 0x000ea20000000c00 */
[----:B----4-:R-:W-:Y:S02]  /*41230*/  ISETP.LT.AND P3, PT, R30, c[0x0][0x17c], !P0 ;  /* 0x00005f001e007a0c */ /* 0x010fe40004761270 */
[----:B------:R-:W-:-:S04]  /*41240*/  LEA R30, P6, R16, R3, 0x2 ;  /* 0x00000003101e7211 */ /* 0x000fc800078c10ff */
[----:B------:R-:W-:Y:S02]  /*41250*/  LEA.HI.X.SX32 R31, R16, R42, 0x2, P6 ;  /* 0x0000002a101f7211 */ /* 0x000fe400030f16ff */
[----:B------:R-:W-:-:S04]  /*41260*/  LEA R32, P6, R2, R3, 0x2 ;  /* 0x0000000302207211 */ /* 0x000fc800078c10ff */
[-C--:B------:R-:W-:Y:S02]  /*41270*/  LEA.HI.X.SX32 R33, R2, R42.reuse, 0x2, P6 ;  /* 0x0000002a02217211 */ /* 0x080fe400030f16ff */
[----:B------:R-:W-:Y:S02]  /*41280*/  ISETP.LT.AND P2, PT, R17, c[0x0][0x17c], !P0 ;  /* 0x00005f0011007a0c */ /* 0x000fe40004741270 */
[----:B------:R-:W4:Y:S01]  /*41290*/  LDS.128 R16, [R252] ;  /* 0x00000000fc107984 */ /* 0x000f220000000c00 */
[----:B------:R-:W-:Y:S02]  /*412a0*/  ISETP.LT.AND P1, PT, R34, c[0x0][0x17c], !P0 ;  /* 0x00005f0022007a0c */ /* 0x000fe40004721270 */
[C---:B------:R-:W-:Y:S01]  /*412b0*/  LEA R34, P6, R20.reuse, R3, 0x2 ;  /* 0x0000000314227211 */ /* 0x040fe200078c10ff */
[----:B------:R5:W-:Y:S01]  /*412c0*/  @P5 STG.E [R30.64], R5 ;  /* 0x000000051e005986 */ /* 0x000be2000c101908 */
[C---:B------:R-:W-:Y:S02]  /*412d0*/  IADD3 R2, R20.reuse, c[0x0][0x198], RZ ;  /* 0x0000660014027a10 */ /* 0x040fe40007ffe0ff */
[----:B------:R-:W-:-:S02]  /*412e0*/  LEA.HI.X.SX32 R35, R20, R42, 0x2, P6 ;  /* 0x0000002a14237211 */ /* 0x000fc400030f16ff */
[CC--:B------:R-:W-:Y:S02]  /*412f0*/  LEA R36, P6, R2.reuse, R3.reuse, 0x2 ;  /* 0x0000000302247211 */ /* 0x0c0fe400078c10ff */
[----:B------:R-:W-:Y:S02]  /*41300*/  ISETP.LT.AND P5, PT, R21, c[0x0][0x17c], !P0 ;  /* 0x00005f0015007a0c */ /* 0x000fe400047a1270 */
[----:B------:R2:W4:Y:S01]  /*41310*/  LDS.128 R20, [R0+0x400] ;  /* 0x0004000000147984 */ /* 0x0005220000000c00 */
[C---:B---3--:R-:W-:Y:S02]  /*41320*/  IADD3 R28, R2.reuse, c[0x0][0x198], RZ ;  /* 0x00006600021c7a10 */ /* 0x048fe40007ffe0ff */
[-C--:B------:R-:W-:Y:S01]  /*41330*/  LEA.HI.X.SX32 R37, R2, R42.reuse, 0x2, P6 ;  /* 0x0000002a02257211 */ /* 0x080fe200030f16ff */
[----:B-1----:R1:W-:Y:S01]  /*41340*/  @P4 STG.E [R32.64], R8 ;  /* 0x0000000820004986 */ /* 0x0023e2000c101908 */
[C---:B------:R-:W-:Y:S02]  /*41350*/  LEA R4, P6, R28.reuse, R3, 0x2 ;  /* 0x000000031c047211 */ /* 0x040fe400078c10ff */
[C---:B------:R-:W-:Y:S01]  /*41360*/  IADD3 R2, R28.reuse, c[0x0][0x198], RZ ;  /* 0x000066001c027a10 */ /* 0x040fe20007ffe0ff */
[----:B------:R3:W-:Y:S01]  /*41370*/  @P3 STG.E [R34.64], R9 ;  /* 0x0000000922003986 */ /* 0x0007e2000c101908 */
[----:B-----5:R-:W-:-:S03]  /*41380*/  LEA.HI.X.SX32 R5, R28, R42, 0x2, P6 ;  /* 0x0000002a1c057211 */ /* 0x020fc600030f16ff */
[----:B--2---:R2:W-:Y:S01]  /*41390*/  @P2 STG.E [R36.64], R12 ;  /* 0x0000000c24002986 */ /* 0x0045e2000c101908 */
[----:B------:R-:W-:Y:S02]  /*413a0*/  ISETP.LT.AND P2, PT, R38, c[0x0][0x17c], !P0 ;  /* 0x00005f0026007a0c */ /* 0x000fe40004741270 */
[----:B------:R-:W-:Y:S01]  /*413b0*/  ISETP.LT.AND P4, PT, R44, c[0x0][0x17c], !P0 ;  /* 0x00005f002c007a0c */ /* 0x000fe20004781270 */
[----:B------:R-:W4:Y:S01]  /*413c0*/  LDS.128 R28, [R240+0x400] ;  /* 0x00040000f01c7984 */ /* 0x000f220000000c00 */
[C---:B------:R-:W-:Y:S02]  /*413d0*/  LEA R38, P6, R2.reuse, R3, 0x2 ;  /* 0x0000000302267211 */ /* 0x040fe400078c10ff */
[C---:B------:R-:W-:Y:S01]  /*413e0*/  IADD3 R0, R2.reuse, c[0x0][0x198], RZ ;  /* 0x0000660002007a10 */ /* 0x040fe20007ffe0ff */
[----:B------:R-:W5:Y:S01]  /*413f0*/  LDL.LU R44, [R1+0xe14] ;  /* 0x000e1400012c7983 */ /* 0x000f620000300800 */
[----:B------:R-:W-:Y:S02]  /*41400*/  ISETP.LT.AND P3, PT, R39, c[0x0][0x17c], !P0 ;  /* 0x00005f0027007a0c */ /* 0x000fe40004761270 */
[----:B------:R-:W-:Y:S01]  /*41410*/  LEA.HI.X.SX32 R39, R2, R42, 0x2, P6 ;  /* 0x0000002a02277211 */ /* 0x000fe200030f16ff */
[----:B------:R4:W-:Y:S01]  /*41420*/  @P1 STG.E [R4.64], R13 ;  /* 0x0000000d04001986 */ /* 0x0009e2000c101908 */
[----:B------:R-:W-:-:S02]  /*41430*/  ISETP.LT.AND P1, PT, R43, c[0x0][0x17c], !P0 ;  /* 0x00005f002b007a0c */ /* 0x000fc40004721270 */
[CC--:B-1----:R-:W-:Y:S01]  /*41440*/  LEA R8, P6, R0.reuse, R3.reuse, 0x2 ;  /* 0x0000000300087211 */ /* 0x0c2fe200078c10ff */
[----:B------:R-:W5:Y:S01]  /*41450*/  LDL.LU R43, [R1+0xe08] ;  /* 0x000e0800012b7983 */ /* 0x000f620000300800 */
[C---:B------:R-:W-:Y:S02]  /*41460*/  IADD3 R2, R0.reuse, c[0x0][0x198], RZ ;  /* 0x0000660000027a10 */ /* 0x040fe40007ffe0ff */
[----:B---3--:R-:W-:Y:S01]  /*41470*/  LEA.HI.X.SX32 R9, R0, R42, 0x2, P6 ;  /* 0x0000002a00097211 */ /* 0x008fe200030f16ff */
[----:B----4-:R1:W-:Y:S01]  /*41480*/  @P5 STG.E [R38.64], R16 ;  /* 0x0000001026005986 */ /* 0x0103e2000c101908 */
[----:B------:R-:W-:Y:S02]  /*41490*/  ISETP.LT.AND P5, PT, R41, c[0x0][0x17c], !P0 ;  /* 0x00005f0029007a0c */ /* 0x000fe400047a1270 */
[C---:B--2---:R-:W-:Y:S01]  /*414a0*/  LEA R36, P6, R2.reuse, R3, 0x2 ;  /* 0x0000000302247211 */ /* 0x044fe200078c10ff */
[----:B------:R-:W2:Y:S01]  /*414b0*/  LDL.LU R41, [R1+0xe04] ;  /* 0x000e040001297983 */ /* 0x000ea20000300800 */
[----:B------:R-:W-:-:S02]  /*414c0*/  IADD3 R0, R2, c[0x0][0x198], RZ ;  /* 0x0000660002007a10 */ /* 0x000fc40007ffe0ff */
[----:B------:R-:W-:Y:S01]  /*414d0*/  LEA.HI.X.SX32 R37, R2, R42, 0x2, P6 ;  /* 0x0000002a02257211 */ /* 0x000fe200030f16ff */
[----:B------:R-:W-:Y:S01]  /*414e0*/  @P4 STG.E [R8.64], R17 ;  /* 0x0000001108004986 */ /* 0x000fe2000c101908 */
[----:B------:R-:W-:-:S03]  /*414f0*/  ISETP.LT.AND P4, PT, R40, c[0x0][0x17c], !P0 ;  /* 0x00005f0028007a0c */ /* 0x000fc60004781270 */
[----:B------:R-:W3:Y:S01]  /*41500*/  LDL.LU R40, [R1+0xe00] ;  /* 0x000e000001287983 */ /* 0x000ee20000300800 */
[----:B------:R-:W-:-:S03]  /*41510*/  LEA R4, P6, R0, R3, 0x2 ;  /* 0x0000000300047211 */ /* 0x000fc600078c10ff */
[----:B-1----:R-:W4:Y:S04]  /*41520*/  LDL.LU R39, [R1+0xdec] ;  /* 0x000dec0001277983 */ /* 0x002f280000300800 */
[----:B------:R1:W-:Y:S04]  /*41530*/  @P3 STG.E [R36.64], R20 ;  /* 0x0000001424003986 */ /* 0x0003e8000c101908 */
[----:B------:R-:W4:Y:S01]  /*41540*/  LDL.LU R38, [R1+0xde0] ;  /* 0x000de00001267983 */ /* 0x000f220000300800 */
[----:B------:R-:W-:-:S03]  /*41550*/  LEA.HI.X.SX32 R5, R0, R42, 0x2, P6 ;  /* 0x0000002a00057211 */ /* 0x000fc600030f16ff */
[----:B------:R-:W5:Y:S04]  /*41560*/  LDS.128 R32, [R252+0x400] ;  /* 0x00040000fc207984 */ /* 0x000f680000000c00 */
[----:B-1----:R-:W4:Y:S04]  /*41570*/  LDL.LU R37, [R1+0xddc] ;  /* 0x000ddc0001257983 */ /* 0x002f280000300800 */
[----:B------:R1:W-:Y:S04]  /*41580*/  @P2 STG.E [R4.64], R21 ;  /* 0x0000001504002986 */ /* 0x0003e8000c101908 */
[----:B-1----:R-:W4:Y:S04]  /*41590*/  LDL.LU R21, [R1+0xdd8] ;  /* 0x000dd80001157983 */ /* 0x002f280000300800 */
[----:B------:R-:W4:Y:S01]  /*415a0*/  LDL.LU R20, [R1+0xdd4] ;  /* 0x000dd40001147983 */ /* 0x000f220000300800 */
[----:B------:R-:W-:-:S02]  /*415b0*/  IADD3 R2, R0, c[0x0][0x198], RZ ;  /* 0x0000660000027a10 */ /* 0x000fc40007ffe0ff */
[----:B------:R-:W-:Y:S01]  /*415c0*/  ISETP.LT.AND P3, PT, R45, c[0x0][0x17c], !P0 ;  /* 0x00005f002d007a0c */ /* 0x000fe20004761270 */
[----:B------:R-:W4:Y:S01]  /*415d0*/  LDL.LU R36, [R1+0xdd0] ;  /* 0x000dd00001247983 */ /* 0x000f220000300800 */
[CC--:B------:R-:W-:Y:S02]  /*415e0*/  LEA R12, P6, R2.reuse, R3.reuse, 0x2 ;  /* 0x00000003020c7211 */ /* 0x0c0fe400078c10ff */
[C---:B------:R-:W-:Y:S02]  /*415f0*/  IADD3 R0, R2.reuse, c[0x0][0x198], RZ ;  /* 0x0000660002007a10 */ /* 0x040fe40007ffe0ff */
[----:B------:R-:W-:Y:S02]  /*41600*/  LEA.HI.X.SX32 R13, R2, R42, 0x2, P6 ;  /* 0x0000002a020d7211 */ /* 0x000fe400030f16ff */
[C---:B------:R-:W-:Y:S02]  /*41610*/  LEA R8, P6, R0.reuse, R3, 0x2 ;  /* 0x0000000300087211 */ /* 0x040fe400078c10ff */
[----:B------:R-:W-:-:S02]  /*41620*/  IADD3 R2, R0, c[0x0][0x198], RZ ;  /* 0x0000660000027a10 */ /* 0x000fc40007ffe0ff */
[-C--:B------:R-:W-:Y:S02]  /*41630*/  LEA.HI.X.SX32 R9, R0, R42.reuse, 0x2, P6 ;  /* 0x0000002a00097211 */ /* 0x080fe400030f16ff */
[CC--:B------:R-:W-:Y:S02]  /*41640*/  LEA R16, P6, R2.reuse, R3.reuse, 0x2 ;  /* 0x0000000302107211 */ /* 0x0c0fe400078c10ff */
[C---:B------:R-:W-:Y:S02]  /*41650*/  IADD3 R0, R2.reuse, c[0x0][0x198], RZ ;  /* 0x0000660002007a10 */ /* 0x040fe40007ffe0ff */
[-C--:B------:R-:W-:Y:S02]  /*41660*/  LEA.HI.X.SX32 R17, R2, R42.reuse, 0x2, P6 ;  /* 0x0000002a02117211 */ /* 0x080fe400030f16ff */
[C---:B------:R-:W-:Y:S02]  /*41670*/  LEA R4, P6, R0.reuse, R3, 0x2 ;  /* 0x0000000300047211 */ /* 0x040fe400078c10ff */
[C---:B------:R-:W-:Y:S01]  /*41680*/  IADD3 R2, R0.reuse, c[0x0][0x198], RZ ;  /* 0x0000660000027a10 */ /* 0x040fe20007ffe0ff */
[----:B------:R1:W-:Y:S01]  /*41690*/  @P1 STG.E [R12.64], R24 ;  /* 0x000000180c001986 */ /* 0x0003e2000c101908 */
[----:B------:R-:W-:-:S02]  /*416a0*/  LEA.HI.X.SX32 R5, R0, R42, 0x2, P6 ;  /* 0x0000002a00057211 */ /* 0x000fc400030f16ff */
[C---:B------:R-:W-:Y:S01]  /*416b0*/  IADD3 R0, R2.reuse, c[0x0][0x198], RZ ;  /* 0x0000660002007a10 */ /* 0x040fe20007ffe0ff */
[----:B------:R1:W-:Y:S02]  /*416c0*/  @P5 STG.E [R8.64], R25 ;  /* 0x0000001908005986 */ /* 0x0003e4000c101908 */
[----:B-1----:R-:W-:-:S04]  /*416d0*/  LEA R12, P6, R2, R3, 0x2 ;  /* 0x00000003020c7211 */ /* 0x002fc800078c10ff */
[-C--:B------:R-:W-:Y:S02]  /*416e0*/  LEA.HI.X.SX32 R13, R2, R42.reuse, 0x2, P6 ;  /* 0x0000002a020d7211 */ /* 0x080fe400030f16ff */
[CC--:B------:R-:W-:Y:S02]  /*416f0*/  LEA R8, P6, R0.reuse, R3.reuse, 0x2 ;  /* 0x0000000300087211 */ /* 0x0c0fe400078c10ff */
[C---:B------:R-:W-:Y:S01]  /*41700*/  IADD3 R2, R0.reuse, c[0x0][0x198], RZ ;  /* 0x0000660000027a10 */ /* 0x040fe20007ffe0ff */
[----:B------:R1:W-:Y:S01]  /*41710*/  @P4 STG.E [R16.64], R28 ;  /* 0x0000001c10004986 */ /* 0x0003e2000c101908 */
[----:B------:R-:W-:Y:S02]  /*41720*/  LEA.HI.X.SX32 R9, R0, R42, 0x2, P6 ;  /* 0x0000002a00097211 */ /* 0x000fe400030f16ff */
[C---:B------:R-:W-:Y:S01]  /*41730*/  IADD3 R0, R2.reuse, c[0x0][0x198], RZ ;  /* 0x0000660002007a10 */ /* 0x040fe20007ffe0ff */
[----:B------:R1:W-:Y:S02]  /*41740*/  @P3 STG.E [R4.64], R29 ;  /* 0x0000001d04003986 */ /* 0x0003e4000c101908 */
[----:B-1----:R-:W-:-:S02]  /*41750*/  LEA R16, P6, R2, R3, 0x2 ;  /* 0x0000000302107211 */ /* 0x002fc400078c10ff */
[----:B------:R-:W4:Y:S02]  /*41760*/  LDL.LU R28, [R1+0xdcc] ;  /* 0x000dcc00011c7983 */ /* 0x000f240000300800 */
[-C--:B------:R-:W-:Y:S02]  /*41770*/  LEA.HI.X.SX32 R17, R2, R42.reuse, 0x2, P6 ;  /* 0x0000002a02117211 */ /* 0x080fe400030f16ff */
[----:B------:R-:W4:Y:S01]  /*41780*/  LDL.LU R25, [R1+0xdc8] ;  /* 0x000dc80001197983 */ /* 0x000f220000300800 */
[C---:B------:R-:W-:Y:S02]  /*41790*/  LEA R4, P6, R0.reuse, R3, 0x2 ;  /* 0x0000000300047211 */ /* 0x040fe400078c10ff */
[C---:B------:R-:W-:Y:S01]  /*417a0*/  IADD3 R2, R0.reuse, c[0x0][0x198], RZ ;  /* 0x0000660000027a10 */ /* 0x040fe20007ffe0ff */
[----:B------:R-:W4:Y:S01]  /*417b0*/  LDL.LU R24, [R1+0xdc4] ;  /* 0x000dc40001187983 */ /* 0x000f220000300800 */
[----:B------:R-:W-:Y:S02]  /*417c0*/  LEA.HI.X.SX32 R5, R0, R42, 0x2, P6 ;  /* 0x0000002a00057211 */ /* 0x000fe400030f16ff */
[----:B------:R-:W-:-:S02]  /*417d0*/  IADD3 R0, R2, c[0x0][0x198], RZ ;  /* 0x0000660002007a10 */ /* 0x000fc40007ffe0ff */
[----:B-----5:R-:W-:Y:S02]  /*417e0*/  ISETP.LT.AND P2, PT, R44, c[0x0][0x17c], !P0 ;  /* 0x00005f002c007a0c */ /* 0x020fe40004741270 */
[----:B------:R-:W-:-:S11]  /*417f0*/  ISETP.LT.AND P1, PT, R43, c[0x0][0x17c], !P0 ;  /* 0x00005f002b007a0c */ /* 0x000fd60004721270 */
[----:B------:R1:W-:Y:S01]  /*41800*/  @P2 STG.E [R12.64], R32 ;  /* 0x000000200c002986 */ /* 0x0003e2000c101908 */
[----:B--2---:R-:W-:-:S03]  /*41810*/  ISETP.LT.AND P5, PT, R41, c[0x0][0x17c], !P0 ;  /* 0x00005f0029007a0c */ /* 0x004fc600047a1270 */
[----:B------:R2:W-:Y:S01]  /*41820*/  @P1 STG.E [R8.64], R33 ;  /* 0x0000002108001986 */ /* 0x0005e2000c101908 */
[-C--:B-1----:R-:W-:Y:S02]  /*41830*/  LEA R12, P6, R2, R3.reuse, 0x2 ;  /* 0x00000003020c7211 */ /* 0x082fe400078c10ff */
[----:B---3--:R-:W-:Y:S02]  /*41840*/  ISETP.LT.AND P4, PT, R40, c[0x0][0x17c], !P0 ;  /* 0x00005f0028007a0c */ /* 0x008fe40004781270 */
[----:B----4-:R-:W-:Y:S02]  /*41850*/  ISETP.LT.AND P3, PT, R39, c[0x0][0x17c], !P0 ;  /* 0x00005f0027007a0c */ /* 0x010fe40004761270 */
[----:B------:R-:W-:Y:S02]  /*41860*/  LEA.HI.X.SX32 R13, R2, R42, 0x2, P6 ;  /* 0x0000002a020d7211 */ /* 0x000fe400030f16ff */
[C---:B--2---:R-:W-:Y:S02]  /*41870*/  LEA R8, P6, R0.reuse, R3, 0x2 ;  /* 0x0000000300087211 */ /* 0x044fe400078c10ff */
[----:B------:R-:W-:-:S02]  /*41880*/  IADD3 R2, R0, c[0x0][0x198], RZ ;  /* 0x0000660000027a10 */ /* 0x000fc40007ffe0ff */
[----:B------:R-:W-:Y:S01]  /*41890*/  ISETP.LT.AND P2, PT, R38, c[0x0][0x17c], !P0 ;  /* 0x00005f0026007a0c */ /* 0x000fe20004741270 */
[----:B------:R1:W-:Y:S01]  /*418a0*/  @P5 STG.E [R16.64], R6 ;  /* 0x0000000610005986 */ /* 0x0003e2000c101908 */
[----:B------:R-:W-:Y:S02]  /*418b0*/  LEA.HI.X.SX32 R9, R0, R42, 0x2, P6 ;  /* 0x0000002a00097211 */ /* 0x000fe400030f16ff */
[----:B------:R-:W-:Y:S01]  /*418c0*/  ISETP.LT.AND P1, PT, R37, c[0x0][0x17c], !P0 ;  /* 0x00005f0025007a0c */ /* 0x000fe20004721270 */
[----:B------:R-:W-:Y:S01]  /*418d0*/  @P4 STG.E [R4.64], R7 ;  /* 0x0000000704004986 */ /* 0x000fe2000c101908 */
[----:B-1----:R-:W-:-:S03]  /*418e0*/  LEA R16, P6, R2, R3, 0x2 ;  /* 0x0000000302107211 */ /* 0x002fc600078c10ff */
[----:B------:R1:W-:Y:S01]  /*418f0*/  @P3 STG.E [R12.64], R10 ;  /* 0x0000000a0c003986 */ /* 0x0003e2000c101908 */
[----:B------:R-:W-:-:S03]  /*41900*/  LEA.HI.X.SX32 R17, R2, R42, 0x2, P6 ;  /* 0x0000002a02117211 */ /* 0x000fc600030f16ff */
[----:B------:R-:W-:Y:S01]  /*41910*/  @P2 STG.E [R8.64], R11 ;  /* 0x0000000b08002986 */ /* 0x000fe2000c101908 */
[----:B------:R-:W-:-:S03]  /*41920*/  ISETP.LT.AND P5, PT, R21, c[0x0][0x17c], !P0 ;  /* 0x00005f0015007a0c */ /* 0x000fc600047a1270 */
[----:B------:R-:W2:Y:S01]  /*41930*/  LDL.LU R21, [R1+0xdc0] ;  /* 0x000dc00001157983 */ /* 0x000ea20000300800 */
[----:B------:R-:W-:-:S03]  /*41940*/  ISETP.LT.AND P4, PT, R20, c[0x0][0x17c], !P0 ;  /* 0x00005f0014007a0c */ /* 0x000fc60004781270 */
[----:B------:R-:W3:Y:S04]  /*41950*/  LDL.LU R20, [R1+0xdbc] ;  /* 0x000dbc0001147983 */ /* 0x000ee80000300800 */
[----:B-1----:R-:W4:Y:S04]  /*41960*/  LDL.LU R12, [R1+0xdb8] ;  /* 0x000db800010c7983 */ /* 0x002f280000300800 */
[----:B------:R1:W-:Y:S04]  /*41970*/  @P1 STG.E [R16.64], R14 ;  /* 0x0000000e10001986 */ /* 0x0003e8000c101908 */
[----:B-1----:R-:W5:Y:S04]  /*41980*/  LDL.LU R17, [R1+0xdb4] ;  /* 0x000db40001117983 */ /* 0x002f680000300800 */
[----:B------:R-:W5:Y:S01]  /*41990*/  LDL.LU R16, [R1+0x11a0] ;  /* 0x0011a00001107983 */ /* 0x000f620000300800 */
[----:B------:R-:W-:-:S04]  /*419a0*/  IADD3 R0, R2, c[0x0][0x198], RZ ;  /* 0x0000660002007a10 */ /* 0x000fc80007ffe0ff */
[CC--:B------:R-:W-:Y:S02]  /*419b0*/  LEA R4, P6, R0.reuse, R3.reuse, 0x2 ;  /* 0x0000000300047211 */ /* 0x0c0fe400078c10ff */
[C---:B------:R-:W-:Y:S02]  /*419c0*/  IADD3 R2, R0.reuse, c[0x0][0x198], RZ ;  /* 0x0000660000027a10 */ /* 0x040fe40007ffe0ff */
[-C--:B------:R-:W-:Y:S02]  /*419d0*/  LEA.HI.X.SX32 R5, R0, R42.reuse, 0x2, P6 ;  /* 0x0000002a00057211 */ /* 0x080fe400030f16ff */
[C---:B------:R-:W-:Y:S02]  /*419e0*/  LEA R6, P6, R2.reuse, R3, 0x2 ;  /* 0x0000000302067211 */ /* 0x040fe400078c10ff */
[C---:B------:R-:W-:Y:S02]  /*419f0*/  IADD3 R0, R2.reuse, c[0x0][0x198], RZ ;  /* 0x0000660002007a10 */ /* 0x040fe40007ffe0ff */
[----:B------:R-:W-:-:S02]  /*41a00*/  LEA.HI.X.SX32 R7, R2, R42, 0x2, P6 ;  /* 0x0000002a02077211 */ /* 0x000fc400030f16ff */
[CC--:B------:R-:W-:Y:S02]  /*41a10*/  LEA R8, P6, R0.reuse, R3.reuse, 0x2 ;  /* 0x0000000300087211 */ /* 0x0c0fe400078c10ff */
[C---:B------:R-:W-:Y:S02]  /*41a20*/  IADD3 R2, R0.reuse, c[0x0][0x198], RZ ;  /* 0x0000660000027a10 */ /* 0x040fe40007ffe0ff */
[-C--:B------:R-:W-:Y:S02]  /*41a30*/  LEA.HI.X.SX32 R9, R0, R42.reuse, 0x2, P6 ;  /* 0x0000002a00097211 */ /* 0x080fe400030f16ff */
[----:B------:R-:W-:Y:S02]  /*41a40*/  ISETP.LT.AND P3, PT, R36, c[0x0][0x17c], !P0 ;  /* 0x00005f0024007a0c */ /* 0x000fe40004761270 */
[C---:B------:R-:W-:Y:S02]  /*41a50*/  LEA R10, P6, R2.reuse, R3, 0x2 ;  /* 0x00000003020a7211 */ /* 0x040fe400078c10ff */
[C---:B------:R-:W-:Y:S01]  /*41a60*/  IADD3 R0, R2.reuse, c[0x0][0x198], RZ ;  /* 0x0000660002007a10 */ /* 0x040fe20007ffe0ff */
[----:B------:R1:W-:Y:S01]  /*41a70*/  @P5 STG.E [R4.64], R15 ;  /* 0x0000000f04005986 */ /* 0x0003e2000c101908 */
[----:B------:R-:W-:-:S02]  /*41a80*/  LEA.HI.X.SX32 R11, R2, R42, 0x2, P6 ;  /* 0x0000002a020b7211 */ /* 0x000fc400030f16ff */
[----:B------:R-:W-:Y:S02]  /*41a90*/  ISETP.LT.AND P2, PT, R28, c[0x0][0x17c], !P0 ;  /* 0x00005f001c007a0c */ /* 0x000fe40004741270 */
[----:B------:R-:W-:Y:S02]  /*41aa0*/  ISETP.LT.AND P1, PT, R25, c[0x0][0x17c], !P0 ;  /* 0x00005f0019007a0c */ /* 0x000fe40004721270 */
[C---:B------:R-:W-:Y:S02]  /*41ab0*/  IADD3 R2, R0.reuse, c[0x0][0x198], RZ ;  /* 0x0000660000027a10 */ /* 0x040fe40007ffe0ff */
[----:B-1----:R-:W-:Y:S02]  /*41ac0*/  LEA R4, P6, R0, R3, 0x2 ;  /* 0x0000000300047211 */ /* 0x002fe400078c10ff */
[----:B------:R-:W-:Y:S02]  /*41ad0*/  IADD3 R13, R2, c[0x0][0x198], RZ ;  /* 0x00006600020d7a10 */ /* 0x000fe40007ffe0ff */
[----:B------:R-:W-:Y:S01]  /*41ae0*/  LEA.HI.X.SX32 R5, R0, R42, 0x2, P6 ;  /* 0x0000002a00057211 */ /* 0x000fe200030f16ff */
[----:B------:R-:W-:Y:S01]  /*41af0*/  @P4 STG.E [R6.64], R18 ;  /* 0x0000001206004986 */ /* 0x000fe2000c101908 */
[----:B------:R-:W-:-:S03]  /*41b00*/  IADD3 R0, R13, c[0x0][0x198], RZ ;  /* 0x000066000d007a10 */ /* 0x000fc60007ffe0ff */
[----:B------:R1:W-:Y:S01]  /*41b10*/  @P3 STG.E [R8.64], R19 ;  /* 0x0000001308003986 */ /* 0x0003e2000c101908 */
[----:B------:R-:W-:-:S03]  /*41b20*/  IADD3 R15, R0, c[0x0][0x198], RZ ;  /* 0x00006600000f7a10 */ /* 0x000fc60007ffe0ff */
[----:B------:R1:W-:Y:S04]  /*41b30*/  @P2 STG.E [R10.64], R22 ;  /* 0x000000160a002986 */ /* 0x0003e8000c101908 */
[----:B------:R2:W-:Y:S01]  /*41b40*/  @P1 STG.E [R4.64], R23 ;  /* 0x0000001704001986 */ /* 0x0005e2000c101908 */
[CC--:B-1----:R-:W-:Y:S02]  /*41b50*/  LEA R8, P1, R13.reuse, R3.reuse, 0x2 ;  /* 0x000000030d087211 */ /* 0x0c2fe400078210ff */
[-C--:B------:R-:W-:Y:S02]  /*41b60*/  LEA R6, P6, R2, R3.reuse, 0x2 ;  /* 0x0000000302067211 */ /* 0x080fe400078c10ff */
[----:B------:R-:W-:Y:S02]  /*41b70*/  LEA.HI.X.SX32 R9, R13, R42, 0x2, P1 ;  /* 0x0000002a0d097211 */ /* 0x000fe400008f16ff */
[----:B------:R-:W-:-:S02]  /*41b80*/  LEA R10, P1, R15, R3, 0x2 ;  /* 0x000000030f0a7211 */ /* 0x000fc400078210ff */
[----:B------:R-:W-:Y:S02]  /*41b90*/  ISETP.LT.AND P5, PT, R24, c[0x0][0x17c], !P0 ;  /* 0x00005f0018007a0c */ /* 0x000fe400047a1270 */
[-C--:B------:R-:W-:Y:S02]  /*41ba0*/  LEA.HI.X.SX32 R7, R2, R42.reuse, 0x2, P6 ;  /* 0x0000002a02077211 */ /* 0x080fe400030f16ff */
[C---:B------:R-:W-:Y:S02]  /*41bb0*/  LEA.HI.X.SX32 R11, R15.reuse, R42, 0x2, P1 ;  /* 0x0000002a0f0b7211 */ /* 0x040fe400008f16ff */
[----:B------:R-:W-:-:S07]  /*41bc0*/  IADD3 R2, R15, c[0x0][0x198], RZ ;  /* 0x000066000f027a10 */ /* 0x000fce0007ffe0ff */
[----:B------:R1:W-:Y:S01]  /*41bd0*/  @P5 STG.E [R6.64], R26 ;  /* 0x0000001a06005986 */ /* 0x0003e2000c101908 */
[----:B--2---:R-:W-:Y:S02]  /*41be0*/  ISETP.LT.AND P4, PT, R21, c[0x0][0x17c], !P0 ;  /* 0x00005f0015007a0c */ /* 0x004fe40004781270 */
[----:B---3--:R-:W-:Y:S02]  /*41bf0*/  ISETP.LT.AND P3, PT, R20, c[0x0][0x17c], !P0 ;  /* 0x00005f0014007a0c */ /* 0x008fe40004761270 */
[----:B----4-:R-:W-:Y:S02]  /*41c00*/  ISETP.LT.AND P2, PT, R12, c[0x0][0x17c], !P0 ;  /* 0x00005f000c007a0c */ /* 0x010fe40004741270 */
[----:B------:R-:W-:-:S04]  /*41c10*/  LEA R12, P6, R0, R3, 0x2 ;  /* 0x00000003000c7211 */ /* 0x000fc800078c10ff */
[-C--:B------:R-:W-:Y:S02]  /*41c20*/  LEA.HI.X.SX32 R13, R0, R42.reuse, 0x2, P6 ;  /* 0x0000002a000d7211 */ /* 0x080fe400030f16ff */
[-C--:B------:R-:W-:Y:S02]  /*41c30*/  LEA R14, P6, R2, R3.reuse, 0x2 ;  /* 0x00000003020e7211 */ /* 0x080fe400078c10ff */
[----:B-----5:R-:W-:Y:S02]  /*41c40*/  ISETP.LT.AND P1, PT, R17, c[0x0][0x17c], !P0 ;  /* 0x00005f0011007a0c */ /* 0x020fe40004721270 */
[----:B------:R-:W-:Y:S02]  /*41c50*/  ISETP.LT.AND P0, PT, R16, c[0x0][0x17c], !P0 ;  /* 0x00005f0010007a0c */ /* 0x000fe40004701270 */
[C---:B------:R-:W-:Y:S02]  /*41c60*/  IADD3 R0, R2.reuse, c[0x0][0x198], RZ ;  /* 0x0000660002007a10 */ /* 0x040fe40007ffe0ff */
[----:B------:R-:W-:Y:S01]  /*41c70*/  LEA.HI.X.SX32 R15, R2, R42, 0x2, P6 ;  /* 0x0000002a020f7211 */ /* 0x000fe200030f16ff */
[----:B------:R1:W-:Y:S01]  /*41c80*/  @P4 STG.E [R8.64], R27 ;  /* 0x0000001b08004986 */ /* 0x0003e2000c101908 */
[----:B------:R-:W-:-:S03]  /*41c90*/  LEA R2, P6, R0, R3, 0x2 ;  /* 0x0000000300027211 */ /* 0x000fc600078c10ff */
[----:B------:R1:W-:Y:S04]  /*41ca0*/  @P3 STG.E [R12.64], R30 ;  /* 0x0000001e0c003986 */ /* 0x0003e8000c101908 */
[----:B------:R1:W-:Y:S01]  /*41cb0*/  @P2 STG.E [R10.64], R31 ;  /* 0x0000001f0a002986 */ /* 0x0003e2000c101908 */
[----:B------:R-:W-:-:S03]  /*41cc0*/  LEA.HI.X.SX32 R3, R0, R42, 0x2, P6 ;  /* 0x0000002a00037211 */ /* 0x000fc600030f16ff */
[----:B------:R1:W-:Y:S01]  /*41cd0*/  @P1 STG.E [R14.64], R34 ;  /* 0x000000220e001986 */ /* 0x0003e2000c101908 */
[----:B------:R-:W-:Y:S05]  /*41ce0*/  @!P0 EXIT ;  /* 0x000000000000894d */ /* 0x000fea0003800000 */
[----:B------:R-:W-:Y:S01]  /*41cf0*/  STG.E [R2.64], R35 ;  /* 0x0000002302007986 */ /* 0x000fe2000c101908 */
[----:B------:R-:W-:Y:S05]  /*41d00*/  EXIT ;  /* 0x000000000000794d */ /* 0x000fea0003800000 */
.L_x_2:
[----:B------:R-:W-:-:S00]  /*41d10*/  BRA `(.L_x_2) ;  /* 0xfffffff000007947 */ /* 0x000fc0000383ffff */
[----:B------:R-:W-:-:S00]  /*41d20*/  NOP ;  /* 0x0000000000007918 */ /* 0x000fc00000000000 */
        /* <DEDUP_REMOVED lines=13> */
.L_x_3:


//--------------------- .nv.shared.matmul_kernel  --------------------------
	.section	.nv.shared.matmul_kernel,"aw",@nobits
	.sectionflags	@""
	.align	16
